def matmul_kernel(
    a_ptr,
    b_ptr,
    c_ptr,
    M,
    N,
    K,
    stride_am,
    stride_ak,
    stride_bk,
    stride_bn,
    stride_cm,
    stride_cn,
    BLOCK_M: tl.constexpr,
    BLOCK_N: tl.constexpr,
    BLOCK_K: tl.constexpr,
    GROUP_M: tl.constexpr,
):
    pid = tl.program_id(axis=0)
    num_pid_m = tl.cdiv(M, BLOCK_M)
    num_pid_n = tl.cdiv(N, BLOCK_N)
    num_pid_in_group = GROUP_M * num_pid_n
    group_id = pid // num_pid_in_group
    first_pid_m = group_id * GROUP_M
    group_size_m = min(num_pid_m - first_pid_m, GROUP_M)
    pid_m = first_pid_m + ((pid % num_pid_in_group) % group_size_m)
    pid_n = (pid % num_pid_in_group) // group_size_m

    offs_am = (pid_m * BLOCK_M + tl.arange(0, BLOCK_M)) % M
    offs_bn = (pid_n * BLOCK_N + tl.arange(0, BLOCK_N)) % N
    offs_k = tl.arange(0, BLOCK_K)
    a_ptrs = a_ptr + offs_am[:, None] * stride_am + offs_k[None, :] * stride_ak
    b_ptrs = b_ptr + offs_k[:, None] * stride_bk + offs_bn[None, :] * stride_bn

    acc = tl.zeros((BLOCK_M, BLOCK_N), dtype=tl.float32)
    for kk in range(0, tl.cdiv(K, BLOCK_K)):
        a = tl.load(a_ptrs, mask=offs_k[None, :] < K - kk * BLOCK_K, other=0.0)
        b = tl.load(b_ptrs, mask=offs_k[:, None] < K - kk * BLOCK_K, other=0.0)
        acc = tl.dot(a, b, acc)
        a_ptrs += BLOCK_K * stride_ak
        b_ptrs += BLOCK_K * stride_bk

    c = acc.to(c_ptr.dtype.element_ty)
    offs_cm = pid_m * BLOCK_M + tl.arange(0, BLOCK_M)
    offs_cn = pid_n * BLOCK_N + tl.arange(0, BLOCK_N)
    c_ptrs = c_ptr + offs_cm[:, None] * stride_cm + offs_cn[None, :] * stride_cn
    mask = (offs_cm[:, None] < M) & (offs_cn[None, :] < N)
    tl.store(c_ptrs, c, mask=mask)

# config = {"BLOCK_K": 256, "BLOCK_M": 256, "BLOCK_N": 16, "GROUP_M": 8, "arch": "sm_80", "dtype": "fp16", "num_ctas": 1, "num_stages": 3, "num_warps": 4}
# arch = sm_80


// ===== COMPILED SASS (sm_80) =====

	.target	sm_80

	.elftype	@"ET_EXEC"


//--------------------- .note.nv.tkinfo           --------------------------
	.section	.note.nv.tkinfo,"",@"SHT_NOTE"
	.sectionflags	@"SHF_NOTE_NV_TKINFO"
	.tkinfo
        /*0018*/ 	.word	0x00000002
        /*0030*/ 	.string	""
        /*0030*/ 	.string	"ptxas"
        /*0030*/ 	.string	"Cuda compilation tools, release 13.0, V13.0.88"
        /*0030*/ 	.string	"Build cuda_13.0.r13.0/compiler.36424714_0"
        /*0030*/ 	.string	"-v  -suppress-debug-info  -lineinfo  -arch sm_80 "



//--------------------- .note.nv.cuinfo           --------------------------
	.section	.note.nv.cuinfo,"",@"SHT_NOTE"
	.sectionflags	@"SHF_NOTE_NV_CUINFO"
        /*0018*/ 	.short	0x0002
        /*001a*/ 	.short	0x0050
        /*001c*/ 	.short	0x0082
	.zero		2


//--------------------- .nv.info                  --------------------------
	.section	.nv.info,"",@"SHT_CUDA_INFO"
	.align	4


	//----- nvinfo : EIATTR_REGCOUNT
	.align		4
        /*0000*/ 	.byte	0x04, 0x2f
        /*0002*/ 	.short	(.L_1 - .L_0)
	.align		4
.L_0:
        /*0004*/ 	.word	index@(matmul_kernel)
        /*0008*/ 	.word	0x00000020


	//----- nvinfo : EIATTR_FRAME_SIZE
	.align		4
.L_1:
        /*000c*/ 	.byte	0x04, 0x11
        /*000e*/ 	.short	(.L_3 - .L_2)
	.align		4
.L_2:
        /*0010*/ 	.word	index@(matmul_kernel)
        /*0014*/ 	.word	0x00002c40


	//----- nvinfo : EIATTR_MIN_STACK_SIZE
	.align		4
.L_3:
        /*0018*/ 	.byte	0x04, 0x12
        /*001a*/ 	.short	(.L_5 - .L_4)
	.align		4
.L_4:
        /*001c*/ 	.word	index@(matmul_kernel)
        /*0020*/ 	.word	0x00002c40
.L_5:


//--------------------- .nv.info.matmul_kernel    --------------------------
	.section	.nv.info.matmul_kernel,"",@"SHT_CUDA_INFO"
	.sectionflags	@""
	.align	4


	//----- nvinfo : EIATTR_CUDA_API_VERSION
	.align		4
        /*0000*/ 	.byte	0x04, 0x37
        /*0002*/ 	.short	(.L_7 - .L_6)
.L_6:
        /*0004*/ 	.word	0x00000082


	//----- nvinfo : EIATTR_SW2861232_WAR
	.align		4
.L_7:
        /*0008*/ 	.byte	0x01, 0x35
	.zero		2


	//----- nvinfo : EIATTR_PARAM_CBANK
	.align		4
        /*000c*/ 	.byte	0x04, 0x0a
        /*000e*/ 	.short	(.L_9 - .L_8)
	.align		4
.L_8:
        /*0010*/ 	.word	index@(.nv.constant0.matmul_kernel)
        /*0014*/ 	.short	0x0160
        /*0016*/ 	.short	0x0050


	//----- nvinfo : EIATTR_CBANK_PARAM_SIZE
	.align		4
.L_9:
        /*0018*/ 	.byte	0x03, 0x19
        /*001a*/ 	.short	0x0050


	//----- nvinfo : EIATTR_KPARAM_INFO
	.align		4
        /*001c*/ 	.byte	0x04, 0x17
        /*001e*/ 	.short	(.L_11 - .L_10)
.L_10:
        /*0020*/ 	.word	0x00000000
        /*0024*/ 	.short	0x000d
        /*0026*/ 	.short	0x0048
        /*0028*/ 	.byte	0x00, 0xf4, 0x21, 0x00


	//----- nvinfo : EIATTR_KPARAM_INFO
	.align		4
.L_11:
        /*002c*/ 	.byte	0x04, 0x17
        /*002e*/ 	.short	(.L_13 - .L_12)
.L_12:
        /*0030*/ 	.word	0x00000000
        /*0034*/ 	.short	0x000c
        /*0036*/ 	.short	0x0040
        /*0038*/ 	.byte	0x00, 0xf4, 0x21, 0x00


	//----- nvinfo : EIATTR_KPARAM_INFO
	.align		4
.L_13:
        /*003c*/ 	.byte	0x04, 0x17
        /*003e*/ 	.short	(.L_15 - .L_14)
.L_14:
        /*0040*/ 	.word	0x00000000
        /*0044*/ 	.short	0x000b
        /*0046*/ 	.short	0x0038
        /*0048*/ 	.byte	0x00, 0xf0, 0x11, 0x00


	//----- nvinfo : EIATTR_KPARAM_INFO
	.align		4
.L_15:
        /*004c*/ 	.byte	0x04, 0x17
        /*004e*/ 	.short	(.L_17 - .L_16)
.L_16:
        /*0050*/ 	.word	0x00000000
        /*0054*/ 	.short	0x000a
        /*0056*/ 	.short	0x0034
        /*0058*/ 	.byte	0x00, 0xf0, 0x11, 0x00


	//----- nvinfo : EIATTR_KPARAM_INFO
	.align		4
.L_17:
        /*005c*/ 	.byte	0x04, 0x17
        /*005e*/ 	.short	(.L_19 - .L_18)
.L_18:
        /*0060*/ 	.word	0x00000000
        /*0064*/ 	.short	0x0009
        /*0066*/ 	.short	0x0030
        /*0068*/ 	.byte	0x00, 0xf0, 0x11, 0x00


	//----- nvinfo : EIATTR_KPARAM_INFO
	.align		4
.L_19:
        /*006c*/ 	.byte	0x04, 0x17
        /*006e*/ 	.short	(.L_21 - .L_20)
.L_20:
        /*0070*/ 	.word	0x00000000
        /*0074*/ 	.short	0x0008
        /*0076*/ 	.short	0x002c
        /*0078*/ 	.byte	0x00, 0xf0, 0x11, 0x00


	//----- nvinfo : EIATTR_KPARAM_INFO
	.align		4
.L_21:
        /*007c*/ 	.byte	0x04, 0x17
        /*007e*/ 	.short	(.L_23 - .L_22)
.L_22:
        /*0080*/ 	.word	0x00000000
        /*0084*/ 	.short	0x0007
        /*0086*/ 	.short	0x0028
        /*0088*/ 	.byte	0x00, 0xf0, 0x11, 0x00


	//----- nvinfo : EIATTR_KPARAM_INFO
	.align		4
.L_23:
        /*008c*/ 	.byte	0x04, 0x17
        /*008e*/ 	.short	(.L_25 - .L_24)
.L_24:
        /*0090*/ 	.word	0x00000000
        /*0094*/ 	.short	0x0006
        /*0096*/ 	.short	0x0024
        /*0098*/ 	.byte	0x00, 0xf0, 0x11, 0x00


	//----- nvinfo : EIATTR_KPARAM_INFO
	.align		4
.L_25:
        /*009c*/ 	.byte	0x04, 0x17
        /*009e*/ 	.short	(.L_27 - .L_26)
.L_26:
        /*00a0*/ 	.word	0x00000000
        /*00a4*/ 	.short	0x0005
        /*00a6*/ 	.short	0x0020
        /*00a8*/ 	.byte	0x00, 0xf0, 0x11, 0x00


	//----- nvinfo : EIATTR_KPARAM_INFO
	.align		4
.L_27:
        /*00ac*/ 	.byte	0x04, 0x17
        /*00ae*/ 	.short	(.L_29 - .L_28)
.L_28:
        /*00b0*/ 	.word	0x00000000
        /*00b4*/ 	.short	0x0004
        /*00b6*/ 	.short	0x001c
        /*00b8*/ 	.byte	0x00, 0xf0, 0x11, 0x00


	//----- nvinfo : EIATTR_KPARAM_INFO
	.align		4
.L_29:
        /*00bc*/ 	.byte	0x04, 0x17
        /*00be*/ 	.short	(.L_31 - .L_30)
.L_30:
        /*00c0*/ 	.word	0x00000000
        /*00c4*/ 	.short	0x0003
        /*00c6*/ 	.short	0x0018
        /*00c8*/ 	.byte	0x00, 0xf0, 0x11, 0x00


	//----- nvinfo : EIATTR_KPARAM_INFO
	.align		4
.L_31:
        /*00cc*/ 	.byte	0x04, 0x17
        /*00ce*/ 	.short	(.L_33 - .L_32)
.L_32:
        /*00d0*/ 	.word	0x00000000
        /*00d4*/ 	.short	0x0002
        /*00d6*/ 	.short	0x0010
        /*00d8*/ 	.byte	0x00, 0xf4, 0x21, 0x00


	//----- nvinfo : EIATTR_KPARAM_INFO
	.align		4
.L_33:
        /*00dc*/ 	.byte	0x04, 0x17
        /*00de*/ 	.short	(.L_35 - .L_34)
.L_34:
        /*00e0*/ 	.word	0x00000000
        /*00e4*/ 	.short	0x0001
        /*00e6*/ 	.short	0x0008
        /*00e8*/ 	.byte	0x00, 0xf4, 0x21, 0x00


	//----- nvinfo : EIATTR_KPARAM_INFO
	.align		4
.L_35:
        /*00ec*/ 	.byte	0x04, 0x17
        /*00ee*/ 	.short	(.L_37 - .L_36)
.L_36:
        /*00f0*/ 	.word	0x00000000
        /*00f4*/ 	.short	0x0000
        /*00f6*/ 	.short	0x0000
        /*00f8*/ 	.byte	0x00, 0xf4, 0x21, 0x00


	//----- nvinfo : EIATTR_MAXREG_COUNT
	.align		4
.L_37:
        /*00fc*/ 	.byte	0x03, 0x1b
        /*00fe*/ 	.short	0x00ff


	//----- nvinfo : EIATTR_NUM_BARRIERS
	.align		4
        /*0100*/ 	.byte	0x02, 0x4c
        /*0102*/ 	.byte	0x01
	.zero		1


	//----- nvinfo : EIATTR_ANNOTATIONS
	.align		4
        /*0104*/ 	.byte	0x04, 0x55
        /*0106*/ 	.short	(.L_39 - .L_38)


	//   ....[0]....
.L_38:
        /*0108*/ 	.word	0x00000001
        /*010c*/ 	.byte	0x90, 0x06, 0x00, 0x00, 0x01, 0x00, 0x00, 0x00, 0xc0, 0x06, 0x00, 0x00, 0x01, 0x00, 0x00, 0x00
        /* <DEDUP_REMOVED lines=3957> */
        /*f86c*/ 	.byte	0x10, 0xa7, 0x03, 0x00, 0x01, 0x00, 0x00, 0x00, 0xb0, 0xa8, 0x03, 0x00


	//----- nvinfo : EIATTR_MERCURY_ISA_VERSION
	.align		4
.L_39:
        /*f878*/ 	.byte	0x03, 0x5f
        /*f87a*/ 	.short	0x0000


	//----- nvinfo : EIATTR_EXIT_INSTR_OFFSETS
	.align		4
        /*f87c*/ 	.byte	0x04, 0x1c
        /*f87e*/ 	.short	(.L_41 - .L_40)


	//   ....[0]....
.L_40:
        /*f880*/ 	.word	0x0003b2a0


	//   ....[1]....
        /*f884*/ 	.word	0x0003b2d0


	//----- nvinfo : EIATTR_REQNTID
	.align		4
.L_41:
        /*f888*/ 	.byte	0x04, 0x10
        /*f88a*/ 	.short	(.L_43 - .L_42)
.L_42:
        /*f88c*/ 	.word	0x00000080
        /*f890*/ 	.word	0x00000001
        /*f894*/ 	.word	0x00000001
.L_43:


//--------------------- .nv.callgraph             --------------------------
	.section	.nv.callgraph,"",@"SHT_CUDA_CALLGRAPH"
	.align	4
	.sectionentsize	8
	.align		4
        /*0000*/ 	.word	0x00000000
	.align		4
        /*0004*/ 	.word	0xffffffff
	.align		4
        /*0008*/ 	.word	0x00000000
	.align		4
        /*000c*/ 	.word	0xfffffffe
	.align		4
        /*0010*/ 	.word	0x00000000
	.align		4
        /*0014*/ 	.word	0xfffffffd
	.align		4
        /*0018*/ 	.word	0x00000000
	.align		4
        /*001c*/ 	.word	0xfffffffc


//--------------------- .nv.rel.action            --------------------------
	.section	.nv.rel.action,"",@"SHT_CUDA_RELOCINFO"
	.align	8
	.sectionentsize	8
        /*0000*/ 	.byte	0x73, 0x00, 0x00, 0x00, 0x00, 0x00, 0x00, 0x00, 0x00, 0x00, 0x00, 0x11, 0x25, 0x00, 0x05, 0x36


//--------------------- .nv.constant0.matmul_kernel --------------------------
	.section	.nv.constant0.matmul_kernel,"a",@progbits
	.sectionflags	@""
	.align	4
.nv.constant0.matmul_kernel:
	.zero		432


//--------------------- .text.matmul_kernel       --------------------------
	.section	.text.matmul_kernel,"ax",@progbits
	.sectioninfo	@"SHI_REGISTERS=32"
	.align	128
        .global         matmul_kernel
        .type           matmul_kernel,@function
        .size           matmul_kernel,(.L_x_5 - matmul_kernel)
        .other          matmul_kernel,@"STO_CUDA_ENTRY STV_DEFAULT"
matmul_kernel:
.text.matmul_kernel:
[----:B------:R-:W-:Y:S02]  /*0000*/  IMAD.MOV.U32 R1, RZ, RZ, c[0x0][0x28] ;  /* 0x00000a00ff017624 */ /* 0x000fe400078e00ff */
[----:B------:R-:W-:Y:S01]  /*0010*/  ULDC.64 UR10, c[0x0][0x178] ;  /* 0x00005e00000a7ab9 */ /* 0x000fe20000000a00 */
[----:B------:R-:W0:Y:S01]  /*0020*/  S2R R4, SR_CTAID.X ;  /* 0x0000000000047919 */ /* 0x000e220000002500 */
[----:B------:R-:W-:Y:S01]  /*0030*/  UIADD3 UR4, UR11, 0xf, URZ ;  /* 0x0000000f0b047890 */ /* 0x000fe2000fffe03f */
[----:B------:R-:W1:Y:S01]  /*0040*/  S2UR UR8, SR_CTAID.X ;  /* 0x00000000000879c3 */ /* 0x000e620000002500 */
[----:B------:R-:W-:Y:S01]  /*0050*/  IADD3 R1, R1, -0x2c40, RZ ;  /* 0xffffd3c001017810 */ /* 0x000fe20007ffe0ff */
[----:B------:R-:W2:Y:S01]  /*0060*/  S2R R7, SR_TID.X ;  /* 0x0000000000077919 */ /* 0x000ea20000002100 */
[----:B------:R-:W-:-:S04]  /*0070*/  USHF.R.S32.HI UR5, URZ, 0x1f, UR4 ;  /* 0x0000001f3f057899 */ /* 0x000fc80008011404 */
[----:B------:R-:W-:-:S03]  /*0080*/  ULEA.HI UR5, UR5, UR4, URZ, 0x4 ;  /* 0x0000000405057291 */ /* 0x000fc6000f8f203f */
[----:B------:R-:W-:Y:S02]  /*0090*/  UMOV UR4, URZ ;  /* 0x0000003f00047c82 */ /* 0x000fe40008000000 */
[----:B------:R-:W-:-:S04]  /*00a0*/  USHF.R.S32.HI UR5, URZ, 0x4, UR5 ;  /* 0x000000043f057899 */ /* 0x000fc80008011405 */
[----:B------:R-:W-:-:S06]  /*00b0*/  USHF.L.U32 UR6, UR5, 0x3, URZ ;  /* 0x0000000305067899 */ /* 0x000fcc000800063f */
[----:B------:R-:W-:Y:S01]  /*00c0*/  IMAD.U32 R3, RZ, RZ, UR6 ;  /* 0x00000006ff037e24 */ /* 0x000fe2000f8e00ff */
[----:B0-----:R-:W-:Y:S02]  /*00d0*/  IABS R4, R4 ;  /* 0x0000000400047213 */ /* 0x001fe40000000000 */
[----:B--2---:R-:W-:Y:S02]  /*00e0*/  LOP3.LUT R8, R7, 0x7f, RZ, 0xc0, !PT ;  /* 0x0000007f07087812 */ /* 0x004fe400078ec0ff */
[-C--:B------:R-:W-:Y:S02]  /*00f0*/  IABS R5, R3.reuse ;  /* 0x0000000300057213 */ /* 0x080fe40000000000 */
[----:B------:R-:W-:Y:S01]  /*0100*/  IABS R6, R3 ;  /* 0x0000000300067213 */ /* 0x000fe20000000000 */
[----:B------:R-:W-:Y:S01]  /*0110*/  IMAD.MOV.U32 R3, RZ, RZ, R4 ;  /* 0x000000ffff037224 */ /* 0x000fe200078e0004 */
[----:B------:R-:W0:Y:S03]  /*0120*/  R2UR UR12, R5 ;  /* 0x00000000050c73c2 */ /* 0x000e2600000e0000 */
[----:B------:R-:W-:-:S05]  /*0130*/  IMAD.MOV R4, RZ, RZ, -R6 ;  /* 0x000000ffff047224 */ /* 0x000fca00078e0a06 */
[----:B------:R-:W2:Y:S08]  /*0140*/  R2UR UR9, R3 ;  /* 0x00000000030973c2 */ /* 0x000eb000000e0000 */
[----:B------:R-:W3:Y:S01]  /*0150*/  R2UR UR11, R4 ;  /* 0x00000000040b73c2 */ /* 0x000ee200000e0000 */
[----:B0-----:R-:W0:Y:S08]  /*0160*/  I2F.RP R0, UR12 ;  /* 0x0000000c00007d06 */ /* 0x001e300008209400 */
[----:B0-----:R-:W0:Y:S02]  /*0170*/  MUFU.RCP R0, R0 ;  /* 0x0000000000007308 */ /* 0x001e240000001000 */
[----:B0-----:R-:W-:-:S06]  /*0180*/  IADD3 R2, R0, 0xffffffe, RZ ;  /* 0x0ffffffe00027810 */ /* 0x001fcc0007ffe0ff */
[----:B------:R-:W0:Y:S02]  /*0190*/  F2I.FTZ.U32.TRUNC.NTZ R2, R2 ;  /* 0x0000000200027305 */ /* 0x000e24000021f000 */
[----:B0-----:R-:W0:Y:S02]  /*01a0*/  R2UR UR5, R2 ;  /* 0x00000000020573c2 */ /* 0x001e2400000e0000 */
[----:B0-----:R-:W-:-:S04]  /*01b0*/  UIADD3 UR7, URZ, -UR5, URZ ;  /* 0x800000053f077290 */ /* 0x001fc8000fffe03f */
[----:B------:R-:W-:-:S04]  /*01c0*/  UIMAD UR7, UR7, UR12, URZ ;  /* 0x0000000c070772a4 */ /* 0x000fc8000f8e023f */
[----:B------:R-:W-:-:S04]  /*01d0*/  UIMAD.WIDE.U32 UR4, UR5, UR7, UR4 ;  /* 0x00000007050472a5 */ /* 0x000fc8000f8e0004 */
[----:B--2---:R-:W-:-:S04]  /*01e0*/  UIMAD.WIDE.U32 UR4, UR5, UR9, URZ ;  /* 0x00000009050472a5 */ /* 0x004fc8000f8e003f */
[----:B---3--:R-:W-:-:S04]  /*01f0*/  UIMAD UR4, UR5, UR11, UR9 ;  /* 0x0000000b050472a4 */ /* 0x008fc8000f8e0209 */
[----:B------:R-:W-:-:S11]  /*0200*/  UISETP.GT.U32.AND UP1, UPT, UR12, UR4, UPT ;  /* 0x000000040c00728c */ /* 0x000fd6000bf24070 */
[----:B------:R-:W-:Y:S02]  /*0210*/  @!UP1 UIADD3 UR4, UR4, -UR12, URZ ;  /* 0x8000000c04049290 */ /* 0x000fe4000fffe03f */
[----:B------:R-:W-:Y:S02]  /*0220*/  @!UP1 UIADD3 UR5, UR5, 0x1, URZ ;  /* 0x0000000105059890 */ /* 0x000fe4000fffe03f */
[----:B------:R-:W-:Y:S02]  /*0230*/  UISETP.GE.U32.AND UP0, UPT, UR4, UR12, UPT ;  /* 0x0000000c0400728c */ /* 0x000fe4000bf06070 */
[----:B-1----:R-:W-:-:S04]  /*0240*/  ULOP3.LUT UR4, UR8, UR6, URZ, 0x3c, !UPT ;  /* 0x0000000608047292 */ /* 0x002fc8000f8e3c3f */
[----:B------:R-:W-:Y:S02]  /*0250*/  UISETP.GE.AND UP1, UPT, UR4, URZ, UPT ;  /* 0x0000003f0400728c */ /* 0x000fe4000bf26270 */
[----:B------:R-:W-:-:S03]  /*0260*/  UIADD3 UR4, UR10, 0xff, URZ ;  /* 0x000000ff0a047890 */ /* 0x000fc6000fffe03f */
[----:B------:R-:W-:Y:S02]  /*0270*/  @UP0 UIADD3 UR5, UR5, 0x1, URZ ;  /* 0x0000000105050890 */ /* 0x000fe4000fffe03f */
[----:B------:R-:W-:-:S05]  /*0280*/  UISETP.NE.AND UP0, UPT, UR6, URZ, UPT ;  /* 0x0000003f0600728c */ /* 0x000fca000bf05270 */
[----:B------:R-:W-:Y:S02]  /*0290*/  UMOV UR7, UR5 ;  /* 0x0000000500077c82 */ /* 0x000fe40008000000 */
[----:B------:R-:W-:Y:S02]  /*02a0*/  @!UP1 UIADD3 UR7, -UR7, URZ, URZ ;  /* 0x0000003f07079290 */ /* 0x000fe4000fffe13f */
[----:B------:R-:W-:Y:S02]  /*02b0*/  USHF.R.S32.HI UR5, URZ, 0x1f, UR4 ;  /* 0x0000001f3f057899 */ /* 0x000fe40008011404 */
[----:B------:R-:W-:Y:S02]  /*02c0*/  @!UP0 ULOP3.LUT UR7, URZ, UR6, URZ, 0x33, !UPT ;  /* 0x000000063f078292 */ /* 0x000fe4000f8e333f */
[----:B------:R-:W-:Y:S02]  /*02d0*/  ULEA.HI UR5, UR5, UR4, URZ, 0x8 ;  /* 0x0000000405057291 */ /* 0x000fe4000f8f403f */
[----:B------:R-:W-:-:S02]  /*02e0*/  USHF.L.U32 UR9, UR7, 0x3, URZ ;  /* 0x0000000307097899 */ /* 0x000fc4000800063f */
[----:B------:R-:W-:Y:S02]  /*02f0*/  UIADD3 UR7, -UR7, URZ, URZ ;  /* 0x0000003f07077290 */ /* 0x000fe4000fffe13f */
[----:B------:R-:W-:Y:S02]  /*0300*/  ULEA.HI.SX32 UR5, UR5, -UR9, 0x18 ;  /* 0x8000000905057291 */ /* 0x000fe4000f8fc23f */
[----:B------:R-:W-:Y:S02]  /*0310*/  UIMAD UR11, UR6, UR7, UR8 ;  /* 0x00000007060b72a4 */ /* 0x000fe4000f8e0208 */
[----:B------:R-:W-:Y:S02]  /*0320*/  UISETP.LT.AND UP0, UPT, UR5, 0x8, UPT ;  /* 0x000000080500788c */ /* 0x000fe4000bf01270 */
[----:B------:R-:W-:Y:S02]  /*0330*/  UMOV UR4, URZ ;  /* 0x0000003f00047c82 */ /* 0x000fe40008000000 */
[----:B------:R-:W-:Y:S01]  /*0340*/  USEL UR10, UR5, 0x8, UP0 ;  /* 0x00000008050a7887 */ /* 0x000fe20008000000 */
[----:B------:R-:W-:-:S05]  /*0350*/  IMAD.U32 R4, RZ, RZ, UR11 ;  /* 0x0000000bff047e24 */ /* 0x000fca000f8e00ff */
[----:B------:R-:W-:Y:S01]  /*0360*/  IMAD.U32 R3, RZ, RZ, UR10 ;  /* 0x0000000aff037e24 */ /* 0x000fe2000f8e00ff */
[----:B------:R-:W-:-:S04]  /*0370*/  IABS R4, R4 ;  /* 0x0000000400047213 */ /* 0x000fc80000000000 */
[-C--:B------:R-:W-:Y:S02]  /*0380*/  IABS R5, R3.reuse ;  /* 0x0000000300057213 */ /* 0x080fe40000000000 */
[----:B------:R-:W-:Y:S01]  /*0390*/  IABS R6, R3 ;  /* 0x0000000300067213 */ /* 0x000fe20000000000 */
[----:B------:R-:W-:Y:S01]  /*03a0*/  IMAD.MOV.U32 R3, RZ, RZ, R4 ;  /* 0x000000ffff037224 */ /* 0x000fe200078e0004 */
[----:B------:R-:W0:Y:S08]  /*03b0*/  R2UR UR12, R5 ;  /* 0x00000000050c73c2 */ /* 0x000e3000000e0000 */
[----:B------:R-:W1:Y:S01]  /*03c0*/  R2UR UR7, R3 ;  /* 0x00000000030773c2 */ /* 0x000e6200000e0000 */
[----:B0-----:R-:W0:Y:S08]  /*03d0*/  I2F.RP R0, UR12 ;  /* 0x0000000c00007d06 */ /* 0x001e300008209400 */
[----:B0-----:R-:W0:Y:S02]  /*03e0*/  MUFU.RCP R0, R0 ;  /* 0x0000000000007308 */ /* 0x001e240000001000 */
[----:B0-----:R-:W-:Y:S01]  /*03f0*/  IADD3 R2, R0, 0xffffffe, RZ ;  /* 0x0ffffffe00027810 */ /* 0x001fe20007ffe0ff */
[----:B------:R-:W-:-:S04]  /*0400*/  IMAD.MOV R0, RZ, RZ, -R6 ;  /* 0x000000ffff007224 */ /* 0x000fc800078e0a06 */
[----:B------:R-:W0:Y:S01]  /*0410*/  R2UR UR8, R0 ;  /* 0x00000000000873c2 */ /* 0x000e2200000e0000 */
[----:B------:R-:W2:Y:S07]  /*0420*/  F2I.FTZ.U32.TRUNC.NTZ R2, R2 ;  /* 0x0000000200027305 */ /* 0x000eae000021f000 */
[----:B--2---:R-:W2:Y:S02]  /*0430*/  R2UR UR5, R2 ;  /* 0x00000000020573c2 */ /* 0x004ea400000e0000 */
[----:B--2---:R-:W-:-:S04]  /*0440*/  UIADD3 UR6, URZ, -UR5, URZ ;  /* 0x800000053f067290 */ /* 0x004fc8000fffe03f */
[----:B------:R-:W-:-:S04]  /*0450*/  UIMAD UR6, UR6, UR12, URZ ;  /* 0x0000000c060672a4 */ /* 0x000fc8000f8e023f */
[----:B------:R-:W-:-:S03]  /*0460*/  UIMAD.WIDE.U32 UR4, UR5, UR6, UR4 ;  /* 0x00000006050472a5 */ /* 0x000fc6000f8e0004 */
[----:B------:R-:W-:Y:S02]  /*0470*/  UMOV UR6, 0xff ;  /* 0x000000ff00067882 */ /* 0x000fe40000000000 */
[----:B-1----:R-:W-:-:S04]  /*0480*/  UIMAD.WIDE.U32 UR4, UR5, UR7, URZ ;  /* 0x00000007050472a5 */ /* 0x002fc8000f8e003f */
[----:B0-----:R-:W-:-:S04]  /*0490*/  UIMAD UR4, UR5, UR8, UR7 ;  /* 0x00000008050472a4 */ /* 0x001fc8000f8e0207 */
[----:B------:R-:W-:-:S11]  /*04a0*/  UISETP.GT.U32.AND UP1, UPT, UR12, UR4, UPT ;  /* 0x000000040c00728c */ /* 0x000fd6000bf24070 */
[----:B------:R-:W-:Y:S02]  /*04b0*/  @!UP1 UIADD3 UR4, UR4, -UR12, URZ ;  /* 0x8000000c04049290 */ /* 0x000fe4000fffe03f */
[----:B------:R-:W-:Y:S02]  /*04c0*/  @!UP1 UIADD3 UR5, UR5, 0x1, URZ ;  /* 0x0000000105059890 */ /* 0x000fe4000fffe03f */
[----:B------:R-:W-:Y:S02]  /*04d0*/  UISETP.GE.U32.AND UP0, UPT, UR4, UR12, UPT ;  /* 0x0000000c0400728c */ /* 0x000fe4000bf06070 */
[----:B------:R-:W-:-:S04]  /*04e0*/  ULOP3.LUT UR4, UR11, UR10, URZ, 0x3c, !UPT ;  /* 0x0000000a0b047292 */ /* 0x000fc8000f8e3c3f */
[----:B------:R-:W-:-:S03]  /*04f0*/  UISETP.GE.AND UP1, UPT, UR4, URZ, UPT ;  /* 0x0000003f0400728c */ /* 0x000fc6000bf26270 */
[----:B------:R-:W-:Y:S02]  /*0500*/  ULDC UR4, c[0x0][0x180] ;  /* 0x0000600000047ab9 */ /* 0x000fe40000000800 */
[----:B------:R-:W-:Y:S02]  /*0510*/  @UP0 UIADD3 UR5, UR5, 0x1, URZ ;  /* 0x0000000105050890 */ /* 0x000fe4000fffe03f */
[----:B------:R-:W-:Y:S02]  /*0520*/  UISETP.NE.AND UP0, UPT, UR10, URZ, UPT ;  /* 0x0000003f0a00728c */ /* 0x000fe4000bf05270 */
[----:B------:R-:W-:Y:S02]  /*0530*/  UIADD3 UR6, UR6, UR4, URZ ;  /* 0x0000000406067290 */ /* 0x000fe4000fffe03f */
[----:B------:R-:W-:-:S07]  /*0540*/  @!UP1 UIADD3 UR5, -UR5, URZ, URZ ;  /* 0x0000003f05059290 */ /* 0x000fce000fffe13f */
[----:B------:R-:W-:Y:S02]  /*0550*/  @!UP0 ULOP3.LUT UR5, URZ, UR10, URZ, 0x33, !UPT ;  /* 0x0000000a3f058292 */ /* 0x000fe4000f8e333f */
[----:B------:R-:W-:Y:S02]  /*0560*/  UISETP.GT.AND UP0, UPT, UR6, 0xff, UPT ;  /* 0x000000ff0600788c */ /* 0x000fe4000bf04270 */
[----:B------:R-:W-:Y:S02]  /*0570*/  UIADD3 UR4, -UR5, URZ, URZ ;  /* 0x0000003f05047290 */ /* 0x000fe4000fffe13f */
[----:B------:R-:W-:Y:S02]  /*0580*/  USHF.L.U32 UR7, UR5, 0x4, URZ ;  /* 0x0000000405077899 */ /* 0x000fe4000800063f */
[----:B------:R-:W-:Y:S01]  /*0590*/  UIMAD UR4, UR10, UR4, UR11 ;  /* 0x000000040a0472a4 */ /* 0x000fe2000f8e020b */
[----:B------:R-:W-:Y:S01]  /*05a0*/  PLOP3.LUT P0, PT, PT, PT, UP0, 0x80, 0x0 ;  /* 0x000000000000781c */ /* 0x000fe20003f0f008 */
[----:B------:R-:W-:-:S02]  /*05b0*/  UIADD3 UR11, UR7, 0x1, URZ ;  /* 0x00000001070b7890 */ /* 0x000fc4000fffe03f */
[----:B------:R-:W-:Y:S02]  /*05c0*/  UIADD3 UR4, UR9, UR4, URZ ;  /* 0x0000000409047290 */ /* 0x000fe4000fffe03f */
[----:B------:R-:W-:Y:S02]  /*05d0*/  UIADD3 UR12, UR7, 0x2, URZ ;  /* 0x00000002070c7890 */ /* 0x000fe4000fffe03f */
[----:B------:R-:W-:Y:S02]  /*05e0*/  USHF.L.U32 UR5, UR4, 0x8, URZ ;  /* 0x0000000804057899 */ /* 0x000fe4000800063f */
[----:B------:R-:W-:Y:S01]  /*05f0*/  IMAD.U32 R0, RZ, RZ, UR4 ;  /* 0x00000004ff007e24 */ /* 0x000fe2000f8e00ff */
[----:B------:R-:W-:Y:S02]  /*0600*/  UIADD3 UR13, UR7, 0x3, URZ ;  /* 0x00000003070d7890 */ /* 0x000fe4000fffe03f */
[----:B------:R-:W-:Y:S01]  /*0610*/  UIADD3 UR14, UR7, 0x4, URZ ;  /* 0x00000004070e7890 */ /* 0x000fe2000fffe03f */
[----:B------:R-:W-:Y:S01]  /*0620*/  IMAD.U32 R2, RZ, RZ, UR5 ;  /* 0x00000005ff027e24 */ /* 0x000fe2000f8e00ff */
[----:B------:R-:W-:Y:S01]  /*0630*/  PRMT R0, R8, 0x6540, R0 ;  /* 0x0000654008007816 */ /* 0x000fe20000000000 */
[----:B------:R-:W-:-:S02]  /*0640*/  UIADD3 UR15, UR7, 0x5, URZ ;  /* 0x00000005070f7890 */ /* 0x000fc4000fffe03f */
[----:B------:R-:W-:Y:S01]  /*0650*/  UIADD3 UR16, UR7, 0x6, URZ ;  /* 0x0000000607107890 */ /* 0x000fe2000fffe03f */
[----:B------:R-:W-:Y:S01]  /*0660*/  LOP3.LUT R2, R2, 0x80, R8, 0xfe, !PT ;  /* 0x0000008002027812 */ /* 0x000fe200078efe08 */
[----:B------:R-:W-:Y:S02]  /*0670*/  UIADD3 UR17, UR7, 0x7, URZ ;  /* 0x0000000707117890 */ /* 0x000fe4000fffe03f */
[----:B------:R-:W-:Y:S02]  /*0680*/  UIADD3 UR18, UR7, 0x8, URZ ;  /* 0x0000000807127890 */ /* 0x000fe4000fffe03f */
[----:B------:R0:W-:Y:S01]  /*0690*/  STL [R1+0x192c], R2 ;  /* 0x00192c0201007387 */ /* 0x0001e20000100800 */
[----:B------:R-:W-:Y:S02]  /*06a0*/  UIADD3 UR19, UR7, 0x9, URZ ;  /* 0x0000000907137890 */ /* 0x000fe4000fffe03f */
[----:B------:R-:W-:Y:S01]  /*06b0*/  UIADD3 UR20, UR7, 0xa, URZ ;  /* 0x0000000a07147890 */ /* 0x000fe2000fffe03f */
[----:B------:R0:W-:Y:S01]  /*06c0*/  STL [R1+0x1930], R0 ;  /* 0x0019300001007387 */ /* 0x0001e20000100800 */
[----:B------:R-:W-:-:S02]  /*06d0*/  UIADD3 UR21, UR7, 0xb, URZ ;  /* 0x0000000b07157890 */ /* 0x000fc4000fffe03f */
[----:B------:R-:W-:Y:S02]  /*06e0*/  UIADD3 UR22, UR7, 0xc, URZ ;  /* 0x0000000c07167890 */ /* 0x000fe4000fffe03f */
[----:B------:R-:W-:Y:S02]  /*06f0*/  UIADD3 UR23, UR7, 0xd, URZ ;  /* 0x0000000d07177890 */ /* 0x000fe4000fffe03f */
[----:B------:R-:W-:Y:S02]  /*0700*/  UIADD3 UR24, UR7, 0xe, URZ ;  /* 0x0000000e07187890 */ /* 0x000fe4000fffe03f */
[----:B------:R-:W-:Y:S02]  /*0710*/  UIADD3 UR25, UR7, 0xf, URZ ;  /* 0x0000000f07197890 */ /* 0x000fe4000fffe03f */
[----:B------:R-:W-:Y:S01]  /*0720*/  ULDC.64 UR8, c[0x0][0x118] ;  /* 0x0000460000087ab9 */ /* 0x000fe20000000a00 */
[----:B------:R-:W-:Y:S05]  /*0730*/  @P0 BRA `(.L_x_0) ;  /* 0x000000b000000947 */ /* 0x000fea0003800000 */
[----:B0-----:R-:W-:Y:S01]  /*0740*/  IMAD.SHL.U32 R0, R7, 0x100, RZ ;  /* 0x0000010007007824 */ /* 0x001fe200078e00ff */
[----:B------:R-:W-:Y:S01]  /*0750*/  CS2R R16, SRZ ;  /* 0x0000000000107805 */ /* 0x000fe2000001ff00 */
[----:B------:R-:W-:Y:S01]  /*0760*/  CS2R R18, SRZ ;  /* 0x0000000000127805 */ /* 0x000fe2000001ff00 */
[----:B------:R-:W-:Y:S01]  /*0770*/  CS2R R12, SRZ ;  /* 0x00000000000c7805 */ /* 0x000fe2000001ff00 */
[----:B------:R-:W-:Y:S01]  /*0780*/  CS2R R14, SRZ ;  /* 0x00000000000e7805 */ /* 0x000fe2000001ff00 */
[----:B------:R0:W-:Y:S01]  /*0790*/  STL [R1+0x1938], R0 ;  /* 0x0019380001007387 */ /* 0x0001e20000100800 */
[----:B------:R-:W-:Y:S01]  /*07a0*/  CS2R R8, SRZ ;  /* 0x0000000000087805 */ /* 0x000fe2000001ff00 */
[----:B------:R-:W-:Y:S01]  /*07b0*/  CS2R R10, SRZ ;  /* 0x00000000000a7805 */ /* 0x000fe2000001ff00 */
[----:B------:R-:W-:Y:S01]  /*07c0*/  CS2R R4, SRZ ;  /* 0x0000000000047805 */ /* 0x000fe2000001ff00 */
[----:B------:R-:W-:Y:S01]  /*07d0*/  CS2R R6, SRZ ;  /* 0x0000000000067805 */ /* 0x000fe2000001ff00 */
[----:B------:R-:W-:Y:S05]  /*07e0*/  BRA `(.L_x_1) ;  /* 0x00039c4000007947 */ /* 0x000fea0003800000 */
.L_x_0:
[----:B0-----:R-:W-:Y:S01]  /*07f0*/  IABS R10, c[0x0][0x178] ;  /* 0x00005e00000a7a13 */ /* 0x001fe20000000000 */
[----:B------:R-:W-:Y:S01]  /*0800*/  IMAD.MOV.U32 R18, RZ, RZ, R0 ;  /* 0x000000ffff127224 */ /* 0x000fe200078e0000 */
[----:B------:R-:W-:Y:S01]  /*0810*/  IABS R9, c[0x0][0x17c] ;  /* 0x00005f0000097a13 */ /* 0x000fe20000000000 */
[----:B------:R-:W-:Y:S01]  /*0820*/  IMAD.MOV.U32 R19, RZ, RZ, R2 ;  /* 0x000000ffff137224 */ /* 0x000fe200078e0002 */
[----:B------:R-:W0:Y:S01]  /*0830*/  I2F.RP R0, R10 ;  /* 0x0000000a00007306 */ /* 0x000e220000209400 */
[----:B------:R-:W-:Y:S01]  /*0840*/  IABS R20, UR24 ;  /* 0x0000001800147c13 */ /* 0x000fe20008000000 */
[----:B------:R-:W1:Y:S01]  /*0850*/  S2R R15, SR_TID.X ;  /* 0x00000000000f7919 */ /* 0x000e620000002100 */
[----:B------:R-:W-:-:S02]  /*0860*/  IABS R8, R18 ;  /* 0x0000001200087213 */ /* 0x000fc40000000000 */
[----:B------:R-:W-:Y:S02]  /*0870*/  IABS R11, R19 ;  /* 0x00000013000b7213 */ /* 0x000fe40000000000 */
[----:B------:R-:W-:Y:S01]  /*0880*/  IABS R22, UR22 ;  /* 0x0000001600167c13 */ /* 0x000fe20008000000 */
[----:B------:R-:W2:Y:S01]  /*0890*/  I2F.RP R6, R9 ;  /* 0x0000000900067306 */ /* 0x000ea20000209400 */
[----:B------:R-:W-:Y:S02]  /*08a0*/  IABS R13, UR19 ;  /* 0x00000013000d7c13 */ /* 0x000fe40008000000 */
[----:B------:R-:W-:Y:S02]  /*08b0*/  IABS R24, UR20 ;  /* 0x0000001400187c13 */ /* 0x000fe40008000000 */
[----:B------:R-:W-:Y:S02]  /*08c0*/  IABS R26, UR18 ;  /* 0x00000012001a7c13 */ /* 0x000fe40008000000 */
[----:B------:R-:W-:Y:S01]  /*08d0*/  IABS R28, UR16 ;  /* 0x00000010001c7c13 */ /* 0x000fe20008000000 */
[----:B0-----:R-:W0:Y:S01]  /*08e0*/  MUFU.RCP R0, R0 ;  /* 0x0000000000007308 */ /* 0x001e220000001000 */
[----:B------:R-:W-:-:S07]  /*08f0*/  IABS R14, UR13 ;  /* 0x0000000d000e7c13 */ /* 0x000fce0008000000 */
[----:B--2---:R-:W2:Y:S01]  /*0900*/  MUFU.RCP R6, R6 ;  /* 0x0000000600067308 */ /* 0x004ea20000001000 */
[----:B0-----:R-:W-:-:S07]  /*0910*/  IADD3 R4, R0, 0xffffffe, RZ ;  /* 0x0ffffffe00047810 */ /* 0x001fce0007ffe0ff */
[----:B------:R0:W3:Y:S01]  /*0920*/  F2I.FTZ.U32.TRUNC.NTZ R5, R4 ;  /* 0x0000000400057305 */ /* 0x0000e2000021f000 */
[----:B--2---:R-:W-:-:S07]  /*0930*/  IADD3 R2, R6, 0xffffffe, RZ ;  /* 0x0ffffffe06027810 */ /* 0x004fce0007ffe0ff */
[----:B------:R2:W4:Y:S01]  /*0940*/  F2I.FTZ.U32.TRUNC.NTZ R3, R2 ;  /* 0x0000000200037305 */ /* 0x000522000021f000 */
[----:B0-----:R-:W-:Y:S02]  /*0950*/  IMAD.MOV.U32 R4, RZ, RZ, RZ ;  /* 0x000000ffff047224 */ /* 0x001fe400078e00ff */
[----:B---3--:R-:W-:Y:S02]  /*0960*/  IMAD.MOV R7, RZ, RZ, -R5 ;  /* 0x000000ffff077224 */ /* 0x008fe400078e0a05 */
[----:B--2---:R-:W-:Y:S02]  /*0970*/  IMAD.MOV.U32 R2, RZ, RZ, RZ ;  /* 0x000000ffff027224 */ /* 0x004fe400078e00ff */
[----:B------:R-:W-:Y:S02]  /*0980*/  IMAD R7, R7, R10, RZ ;  /* 0x0000000a07077224 */ /* 0x000fe400078e02ff */
[----:B----4-:R-:W-:Y:S02]  /*0990*/  IMAD.MOV R12, RZ, RZ, -R3 ;  /* 0x000000ffff0c7224 */ /* 0x010fe400078e0a03 */
[----:B------:R-:W-:Y:S01]  /*09a0*/  IMAD.HI.U32 R0, R5, R7, R4 ;  /* 0x0000000705007227 */ /* 0x000fe200078e0004 */
[----:B------:R-:W-:-:S03]  /*09b0*/  IABS R4, UR25 ;  /* 0x0000001900047c13 */ /* 0x000fc60008000000 */
[----:B------:R-:W-:Y:S02]  /*09c0*/  IMAD R5, R12, R9, RZ ;  /* 0x000000090c057224 */ /* 0x000fe400078e02ff */
[----:B------:R-:W-:Y:S02]  /*09d0*/  IMAD.MOV.U32 R7, RZ, RZ, R8 ;  /* 0x000000ffff077224 */ /* 0x000fe400078e0008 */
[----:B------:R-:W-:-:S04]  /*09e0*/  IMAD.HI.U32 R5, R3, R5, R2 ;  /* 0x0000000503057227 */ /* 0x000fc800078e0002 */
[----:B------:R-:W-:-:S04]  /*09f0*/  IMAD.HI.U32 R2, R0, R7, RZ ;  /* 0x0000000700027227 */ /* 0x000fc800078e00ff */
[----:B------:R-:W-:-:S04]  /*0a00*/  IMAD.HI.U32 R0, R0, R11, RZ ;  /* 0x0000000b00007227 */ /* 0x000fc800078e00ff */
[----:B------:R-:W-:-:S04]  /*0a10*/  IMAD.HI.U32 R3, R5, R4, RZ ;  /* 0x0000000405037227 */ /* 0x000fc800078e00ff */
[----:B------:R-:W-:Y:S02]  /*0a20*/  IMAD.MOV R2, RZ, RZ, -R2 ;  /* 0x000000ffff027224 */ /* 0x000fe400078e0a02 */
[----:B------:R-:W-:Y:S02]  /*0a30*/  IMAD.MOV R0, RZ, RZ, -R0 ;  /* 0x000000ffff007224 */ /* 0x000fe400078e0a00 */
[----:B------:R-:W-:Y:S02]  /*0a40*/  IMAD.MOV R6, RZ, RZ, -R3 ;  /* 0x000000ffff067224 */ /* 0x000fe400078e0a03 */
[C---:B------:R-:W-:Y:S01]  /*0a50*/  IMAD R3, R10.reuse, R2, R7 ;  /* 0x000000020a037224 */ /* 0x040fe200078e0207 */
[----:B------:R-:W-:Y:S01]  /*0a60*/  IABS R7, UR21 ;  /* 0x0000001500077c13 */ /* 0x000fe20008000000 */
[C---:B------:R-:W-:Y:S02]  /*0a70*/  IMAD R2, R10.reuse, R0, R11 ;  /* 0x000000000a027224 */ /* 0x040fe400078e020b */
[----:B------:R-:W-:Y:S01]  /*0a80*/  IMAD R0, R9, R6, R4 ;  /* 0x0000000609007224 */ /* 0x000fe200078e0204 */
[----:B------:R-:W-:Y:S01]  /*0a90*/  IABS R4, UR23 ;  /* 0x0000001700047c13 */ /* 0x000fe20008000000 */
[----:B------:R-:W-:Y:S01]  /*0aa0*/  IMAD.HI.U32 R6, R5, R20, RZ ;  /* 0x0000001405067227 */ /* 0x000fe200078e00ff */
[----:B------:R-:W-:-:S02]  /*0ab0*/  ISETP.GT.U32.AND P0, PT, R10, R3, PT ;  /* 0x000000030a00720c */ /* 0x000fc40003f04070 */
[----:B------:R-:W-:Y:S01]  /*0ac0*/  ISETP.GT.U32.AND P1, PT, R10, R2, PT ;  /* 0x000000020a00720c */ /* 0x000fe20003f24070 */
[----:B------:R-:W-:Y:S01]  /*0ad0*/  IMAD.MOV R11, RZ, RZ, -R6 ;  /* 0x000000ffff0b7224 */ /* 0x000fe200078e0a06 */
[----:B------:R-:W-:Y:S01]  /*0ae0*/  ISETP.GT.U32.AND P5, PT, R9, R0, PT ;  /* 0x000000000900720c */ /* 0x000fe20003fa4070 */
[----:B------:R-:W-:Y:S02]  /*0af0*/  IMAD.MOV.U32 R6, RZ, RZ, R7 ;  /* 0x000000ffff067224 */ /* 0x000fe400078e0007 */
[----:B------:R-:W-:-:S04]  /*0b00*/  IMAD.HI.U32 R8, R5, R22, RZ ;  /* 0x0000001605087227 */ /* 0x000fc800078e00ff */
[----:B------:R-:W-:Y:S02]  /*0b10*/  IMAD R20, R9, R11, R20 ;  /* 0x0000000b09147224 */ /* 0x000fe400078e0214 */
[----:B------:R-:W-:-:S03]  /*0b20*/  IMAD.HI.U32 R7, R5, R4, RZ ;  /* 0x0000000405077227 */ /* 0x000fc600078e00ff */
[----:B------:R-:W-:Y:S01]  /*0b30*/  ISETP.GT.U32.AND P4, PT, R9, R20, PT ;  /* 0x000000140900720c */ /* 0x000fe20003f84070 */
[----:B------:R-:W-:-:S04]  /*0b40*/  IMAD.HI.U32 R11, R5, R6, RZ ;  /* 0x00000006050b7227 */ /* 0x000fc800078e00ff */
[----:B------:R-:W-:Y:S02]  /*0b50*/  IMAD.MOV R8, RZ, RZ, -R8 ;  /* 0x000000ffff087224 */ /* 0x000fe400078e0a08 */
[----:B------:R-:W-:Y:S02]  /*0b60*/  IMAD.MOV R7, RZ, RZ, -R7 ;  /* 0x000000ffff077224 */ /* 0x000fe400078e0a07 */
[----:B------:R-:W-:Y:S02]  /*0b70*/  IMAD.MOV R11, RZ, RZ, -R11 ;  /* 0x000000ffff0b7224 */ /* 0x000fe400078e0a0b */
[C---:B------:R-:W-:Y:S02]  /*0b80*/  IMAD R22, R9.reuse, R8, R22 ;  /* 0x0000000809167224 */ /* 0x040fe400078e0216 */
[----:B------:R-:W-:Y:S02]  /*0b90*/  IMAD.MOV.U32 R8, RZ, RZ, R13 ;  /* 0x000000ffff087224 */ /* 0x000fe400078e000d */
[C---:B------:R-:W-:Y:S01]  /*0ba0*/  IMAD R21, R9.reuse, R7, R4 ;  /* 0x0000000709157224 */ /* 0x040fe200078e0204 */
[----:B------:R-:W-:Y:S01]  /*0bb0*/  IABS R7, UR15 ;  /* 0x0000000f00077c13 */ /* 0x000fe20008000000 */
[----:B------:R-:W-:Y:S01]  /*0bc0*/  IMAD R23, R9, R11, R6 ;  /* 0x0000000b09177224 */ /* 0x000fe200078e0206 */
[----:B------:R-:W-:Y:S01]  /*0bd0*/  IABS R4, UR17 ;  /* 0x0000001100047c13 */ /* 0x000fe20008000000 */
[----:B------:R-:W-:Y:S01]  /*0be0*/  IMAD.HI.U32 R6, R5, R8, RZ ;  /* 0x0000000805067227 */ /* 0x000fe200078e00ff */
[----:B------:R-:W-:-:S03]  /*0bf0*/  ISETP.GT.U32.AND P3, PT, R9, R22, PT ;  /* 0x000000160900720c */ /* 0x000fc60003f64070 */
[----:B------:R-:W-:-:S04]  /*0c00*/  IMAD.HI.U32 R12, R5, R24, RZ ;  /* 0x00000018050c7227 */ /* 0x000fc800078e00ff */
[----:B------:R-:W-:Y:S02]  /*0c10*/  IMAD.MOV R25, RZ, RZ, -R6 ;  /* 0x000000ffff197224 */ /* 0x000fe400078e0a06 */
[----:B------:R-:W-:Y:S02]  /*0c20*/  IMAD.MOV R12, RZ, RZ, -R12 ;  /* 0x000000ffff0c7224 */ /* 0x000fe400078e0a0c */
[----:B------:R-:W-:Y:S02]  /*0c30*/  IMAD.MOV.U32 R6, RZ, RZ, R7 ;  /* 0x000000ffff067224 */ /* 0x000fe400078e0007 */
[----:B------:R-:W-:-:S04]  /*0c40*/  IMAD.HI.U32 R7, R5, R26, RZ ;  /* 0x0000001a05077227 */ /* 0x000fc800078e00ff */
[----:B------:R-:W-:-:S04]  /*0c50*/  IMAD.HI.U32 R11, R5, R4, RZ ;  /* 0x00000004050b7227 */ /* 0x000fc800078e00ff */
[----:B------:R-:W-:Y:S02]  /*0c60*/  IMAD R24, R9, R12, R24 ;  /* 0x0000000c09187224 */ /* 0x000fe400078e0218 */
[----:B------:R-:W-:Y:S01]  /*0c70*/  IMAD.MOV R12, RZ, RZ, -R7 ;  /* 0x000000ffff0c7224 */ /* 0x000fe200078e0a07 */
[----:B------:R-:W-:Y:S01]  /*0c80*/  IABS R7, UR7 ;  /* 0x0000000700077c13 */ /* 0x000fe20008000000 */
[----:B------:R-:W-:Y:S02]  /*0c90*/  IMAD.MOV R11, RZ, RZ, -R11 ;  /* 0x000000ffff0b7224 */ /* 0x000fe400078e0a0b */
[----:B------:R-:W-:Y:S01]  /*0ca0*/  @!P0 IMAD.IADD R3, R3, 0x1, -R10 ;  /* 0x0000000103038824 */ /* 0x000fe200078e0a0a */
[C---:B------:R-:W-:Y:S01]  /*0cb0*/  ISETP.GT.U32.AND P0, PT, R9.reuse, R21, PT ;  /* 0x000000150900720c */ /* 0x040fe20003f04070 */
[----:B------:R-:W-:Y:S02]  /*0cc0*/  IMAD R27, R9, R11, R4 ;  /* 0x0000000b091b7224 */ /* 0x000fe400078e0204 */
[----:B------:R-:W-:Y:S01]  /*0cd0*/  IMAD.MOV.U32 R4, RZ, RZ, R7 ;  /* 0x000000ffff047224 */ /* 0x000fe200078e0007 */
[----:B------:R-:W-:Y:S01]  /*0ce0*/  ISETP.GT.U32.AND P2, PT, R10, R3, PT ;  /* 0x000000030a00720c */ /* 0x000fe20003f44070 */
[----:B------:R-:W-:-:S02]  /*0cf0*/  @!P1 IMAD.IADD R2, R2, 0x1, -R10 ;  /* 0x0000000102029824 */ /* 0x000fc400078e0a0a */
[----:B------:R-:W-:-:S03]  /*0d00*/  IMAD.HI.U32 R7, R5, R4, RZ ;  /* 0x0000000405077227 */ /* 0x000fc600078e00ff */
[----:B------:R-:W-:Y:S01]  /*0d10*/  ISETP.GT.U32.AND P1, PT, R10, R2, PT ;  /* 0x000000020a00720c */ /* 0x000fe20003f24070 */
[----:B------:R-:W-:Y:S02]  /*0d20*/  IMAD.MOV R7, RZ, RZ, -R7 ;  /* 0x000000ffff077224 */ /* 0x000fe400078e0a07 */
[--C-:B------:R-:W-:Y:S02]  /*0d30*/  @!P5 IMAD.IADD R0, R0, 0x1, -R9.reuse ;  /* 0x000000010000d824 */ /* 0x100fe400078e0a09 */
[----:B------:R-:W-:Y:S02]  /*0d40*/  IMAD R4, R9, R7, R4 ;  /* 0x0000000709047224 */ /* 0x000fe400078e0204 */
[----:B------:R-:W-:Y:S01]  /*0d50*/  @!P2 IMAD.IADD R3, R3, 0x1, -R10 ;  /* 0x000000010303a824 */ /* 0x000fe200078e0a0a */
[C---:B------:R-:W-:Y:S01]  /*0d60*/  ISETP.GT.U32.AND P2, PT, R9.reuse, R23, PT ;  /* 0x000000170900720c */ /* 0x040fe20003f44070 */
[--C-:B------:R-:W-:Y:S01]  /*0d70*/  @!P4 IMAD.IADD R20, R20, 0x1, -R9.reuse ;  /* 0x000000011414c824 */ /* 0x100fe200078e0a09 */
[----:B------:R-:W-:Y:S01]  /*0d80*/  ISETP.GT.U32.AND P6, PT, R9, R4, PT ;  /* 0x000000040900720c */ /* 0x000fe20003fc4070 */
[--C-:B------:R-:W-:Y:S01]  /*0d90*/  @!P0 IMAD.IADD R21, R21, 0x1, -R9.reuse ;  /* 0x0000000115158824 */ /* 0x100fe200078e0a09 */
[C---:B------:R-:W-:Y:S01]  /*0da0*/  ISETP.GT.U32.AND P4, PT, R9.reuse, R0, PT ;  /* 0x000000000900720c */ /* 0x040fe20003f84070 */
[----:B------:R-:W-:Y:S01]  /*0db0*/  @!P3 IMAD.IADD R22, R22, 0x1, -R9 ;  /* 0x000000011616b824 */ /* 0x000fe200078e0a09 */
[----:B------:R-:W-:Y:S01]  /*0dc0*/  ISETP.GT.U32.AND P0, PT, R9, R20, PT ;  /* 0x000000140900720c */ /* 0x000fe20003f04070 */
[----:B------:R-:W-:Y:S01]  /*0dd0*/  IMAD.HI.U32 R29, R5, R6, RZ ;  /* 0x00000006051d7227 */ /* 0x000fe200078e00ff */
[----:B------:R-:W-:-:S03]  /*0de0*/  ISETP.GT.U32.AND P3, PT, R9, R21, PT ;  /* 0x000000150900720c */ /* 0x000fc60003f64070 */
[----:B------:R-:W-:Y:S01]  /*0df0*/  @!P1 IMAD.IADD R2, R2, 0x1, -R10 ;  /* 0x0000000102029824 */ /* 0x000fe200078e0a0a */
[C---:B------:R-:W-:Y:S01]  /*0e00*/  ISETP.GT.U32.AND P1, PT, R9.reuse, R24, PT ;  /* 0x000000180900720c */ /* 0x040fe20003f24070 */
[----:B------:R-:W-:Y:S01]  /*0e10*/  IMAD R25, R9, R25, R8 ;  /* 0x0000001909197224 */ /* 0x000fe200078e0208 */
[----:B-1----:R-:W-:Y:S01]  /*0e20*/  LOP3.LUT R10, R15, 0x7, RZ, 0xc0, !PT ;  /* 0x000000070f0a7812 */ /* 0x002fe200078ec0ff */
[--C-:B------:R-:W-:Y:S02]  /*0e30*/  @!P6 IMAD.IADD R4, R4, 0x1, -R9.reuse ;  /* 0x000000010404e824 */ /* 0x100fe400078e0a09 */
[----:B------:R-:W-:Y:S01]  /*0e40*/  @!P2 IMAD.IADD R23, R23, 0x1, -R9 ;  /* 0x000000011717a824 */ /* 0x000fe200078e0a09 */
[----:B------:R-:W-:Y:S01]  /*0e50*/  ISETP.GT.U32.AND P2, PT, R9, R22, PT ;  /* 0x000000160900720c */ /* 0x000fe20003f44070 */
[----:B------:R-:W-:Y:S01]  /*0e60*/  IMAD.HI.U32 R8, R5, R28, RZ ;  /* 0x0000001c05087227 */ /* 0x000fe200078e00ff */
[----:B------:R-:W-:-:S03]  /*0e70*/  ISETP.GT.U32.AND P5, PT, R9, R4, PT ;  /* 0x000000040900720c */ /* 0x000fc60003fa4070 */
[----:B------:R-:W-:Y:S02]  /*0e80*/  IMAD.MOV R29, RZ, RZ, -R29 ;  /* 0x000000ffff1d7224 */ /* 0x000fe400078e0a1d */
[----:B------:R-:W-:Y:S02]  /*0e90*/  IMAD.MOV R8, RZ, RZ, -R8 ;  /* 0x000000ffff087224 */ /* 0x000fe400078e0a08 */
[C---:B------:R-:W-:Y:S01]  /*0ea0*/  IMAD R26, R9.reuse, R12, R26 ;  /* 0x0000000c091a7224 */ /* 0x040fe200078e021a */
[----:B------:R-:W-:Y:S01]  /*0eb0*/  IABS R12, UR11 ;  /* 0x0000000b000c7c13 */ /* 0x000fe20008000000 */
[C---:B------:R-:W-:Y:S01]  /*0ec0*/  IMAD R29, R9.reuse, R29, R6 ;  /* 0x0000001d091d7224 */ /* 0x040fe200078e0206 */
[----:B------:R-:W-:Y:S01]  /*0ed0*/  IABS R6, UR12 ;  /* 0x0000000c00067c13 */ /* 0x000fe20008000000 */
[C---:B------:R-:W-:Y:S01]  /*0ee0*/  IMAD R28, R9.reuse, R8, R28 ;  /* 0x00000008091c7224 */ /* 0x040fe200078e021c */
[----:B------:R-:W-:Y:S01]  /*0ef0*/  IABS R8, UR14 ;  /* 0x0000000e00087c13 */ /* 0x000fe20008000000 */
[--C-:B------:R-:W-:Y:S01]  /*0f00*/  @!P5 IMAD.IADD R4, R4, 0x1, -R9.reuse ;  /* 0x000000010404d824 */ /* 0x100fe200078e0a09 */
[C---:B------:R-:W-:Y:S01]  /*0f10*/  ISETP.GT.U32.AND P5, PT, R9.reuse, R25, PT ;  /* 0x000000190900720c */ /* 0x040fe20003fa4070 */
[--C-:B------:R-:W-:Y:S01]  /*0f20*/  @!P4 IMAD.IADD R0, R0, 0x1, -R9.reuse ;  /* 0x000000010000c824 */ /* 0x100fe200078e0a09 */
[C---:B------:R-:W-:Y:S01]  /*0f30*/  ISETP.GT.U32.AND P4, PT, R9.reuse, R26, PT ;  /* 0x0000001a0900720c */ /* 0x040fe20003f84070 */
[----:B------:R-:W-:Y:S01]  /*0f40*/  @!P0 IMAD.IADD R20, R20, 0x1, -R9 ;  /* 0x0000000114148824 */ /* 0x000fe200078e0a09 */
[----:B------:R-:W-:Y:S01]  /*0f50*/  ISETP.GT.U32.AND P0, PT, R9, R27, PT ;  /* 0x0000001b0900720c */ /* 0x000fe20003f04070 */
[----:B------:R-:W-:-:S04]  /*0f60*/  IMAD.HI.U32 R7, R5, R14, RZ ;  /* 0x0000000e05077227 */ /* 0x000fc800078e00ff */
[----:B------:R-:W-:-:S04]  /*0f70*/  IMAD.HI.U32 R11, R5, R6, RZ ;  /* 0x00000006050b7227 */ /* 0x000fc800078e00ff */
[--C-:B------:R-:W-:Y:S01]  /*0f80*/  @!P1 IMAD.IADD R24, R24, 0x1, -R9.reuse ;  /* 0x0000000118189824 */ /* 0x100fe200078e0a09 */
[C---:B------:R-:W-:Y:S01]  /*0f90*/  ISETP.GT.U32.AND P1, PT, R9.reuse, R23, PT ;  /* 0x000000170900720c */ /* 0x040fe20003f24070 */
[----:B------:R-:W-:Y:S01]  /*0fa0*/  @!P2 IMAD.IADD R22, R22, 0x1, -R9 ;  /* 0x000000011616a824 */ /* 0x000fe200078e0a09 */
[----:B------:R-:W-:Y:S01]  /*0fb0*/  ISETP.GT.U32.AND P2, PT, R9, R29, PT ;  /* 0x0000001d0900720c */ /* 0x000fe20003f44070 */
[----:B------:R-:W-:Y:S01]  /*0fc0*/  IMAD.HI.U32 R13, R5, R8, RZ ;  /* 0x00000008050d7227 */ /* 0x000fe200078e00ff */
[----:B------:R-:W-:-:S03]  /*0fd0*/  ISETP.GT.U32.AND P6, PT, R9, R24, PT ;  /* 0x000000180900720c */ /* 0x000fc60003fc4070 */
[----:B------:R-:W-:Y:S02]  /*0fe0*/  IMAD.MOV R7, RZ, RZ, -R7 ;  /* 0x000000ffff077224 */ /* 0x000fe400078e0a07 */
[----:B------:R-:W-:Y:S02]  /*0ff0*/  IMAD.MOV R11, RZ, RZ, -R11 ;  /* 0x000000ffff0b7224 */ /* 0x000fe400078e0a0b */
[----:B------:R-:W-:Y:S02]  /*1000*/  IMAD.MOV R13, RZ, RZ, -R13 ;  /* 0x000000ffff0d7224 */ /* 0x000fe400078e0a0d */
[C---:B------:R-:W-:Y:S02]  /*1010*/  IMAD R7, R9.reuse, R7, R14 ;  /* 0x0000000709077224 */ /* 0x040fe400078e020e */
[----:B------:R-:W-:Y:S02]  /*1020*/  IMAD R6, R9, R11, R6 ;  /* 0x0000000b09067224 */ /* 0x000fe400078e0206 */
[----:B------:R-:W-:Y:S01]  /*1030*/  @!P3 IMAD.IADD R21, R21, 0x1, -R9 ;  /* 0x000000011515b824 */ /* 0x000fe200078e0a09 */
[----:B------:R-:W-:Y:S01]  /*1040*/  ISETP.GT.U32.AND P3, PT, R9, R28, PT ;  /* 0x0000001c0900720c */ /* 0x000fe20003f64070 */
[----:B------:R-:W-:-:S04]  /*1050*/  IMAD.HI.U32 R5, R5, R12, RZ ;  /* 0x0000000c05057227 */ /* 0x000fc800078e00ff */
[----:B------:R-:W-:Y:S02]  /*1060*/  IMAD R8, R9, R13, R8 ;  /* 0x0000000d09087224 */ /* 0x000fe400078e0208 */
[--C-:B------:R-:W-:Y:S01]  /*1070*/  @!P5 IMAD.IADD R25, R25, 0x1, -R9.reuse ;  /* 0x000000011919d824 */ /* 0x100fe200078e0a09 */
[----:B------:R-:W-:Y:S01]  /*1080*/  ISETP.GT.U32.AND P5, PT, R9, R7, PT ;  /* 0x000000070900720c */ /* 0x000fe20003fa4070 */
[--C-:B------:R-:W-:Y:S02]  /*1090*/  @!P4 IMAD.IADD R26, R26, 0x1, -R9.reuse ;  /* 0x000000011a1ac824 */ /* 0x100fe400078e0a09 */
[----:B------:R-:W-:Y:S01]  /*10a0*/  @!P0 IMAD.IADD R27, R27, 0x1, -R9 ;  /* 0x000000011b1b8824 */ /* 0x000fe200078e0a09 */
[C---:B------:R-:W-:Y:S01]  /*10b0*/  ISETP.GT.U32.AND P0, PT, R9.reuse, R6, PT ;  /* 0x000000060900720c */ /* 0x040fe20003f04070 */
[----:B------:R-:W-:Y:S01]  /*10c0*/  IMAD.MOV R5, RZ, RZ, -R5 ;  /* 0x000000ffff057224 */ /* 0x000fe200078e0a05 */
[----:B------:R-:W-:Y:S01]  /*10d0*/  ISETP.GT.U32.AND P4, PT, R9, R26, PT ;  /* 0x0000001a0900720c */ /* 0x000fe20003f84070 */
[--C-:B------:R-:W-:Y:S01]  /*10e0*/  @!P1 IMAD.IADD R23, R23, 0x1, -R9.reuse ;  /* 0x0000000117179824 */ /* 0x100fe200078e0a09 */
[----:B------:R-:W-:Y:S01]  /*10f0*/  ISETP.GT.U32.AND P1, PT, R9, R8, PT ;  /* 0x000000080900720c */ /* 0x000fe20003f24070 */
[----:B------:R-:W-:Y:S01]  /*1100*/  @!P2 IMAD.IADD R29, R29, 0x1, -R9 ;  /* 0x000000011d1da824 */ /* 0x000fe200078e0a09 */
[C---:B------:R-:W-:Y:S01]  /*1110*/  ISETP.GT.U32.AND P2, PT, R9.reuse, R27, PT ;  /* 0x0000001b0900720c */ /* 0x040fe20003f44070 */
[----:B------:R-:W-:-:S02]  /*1120*/  IMAD R5, R9, R5, R12 ;  /* 0x0000000509057224 */ /* 0x000fc400078e020c */
[--C-:B------:R-:W-:Y:S02]  /*1130*/  @!P3 IMAD.IADD R28, R28, 0x1, -R9.reuse ;  /* 0x000000011c1cb824 */ /* 0x100fe400078e0a09 */
[--C-:B------:R-:W-:Y:S01]  /*1140*/  @!P5 IMAD.IADD R7, R7, 0x1, -R9.reuse ;  /* 0x000000010707d824 */ /* 0x100fe200078e0a09 */
[C---:B------:R-:W-:Y:S01]  /*1150*/  ISETP.GT.U32.AND P3, PT, R9.reuse, R5, PT ;  /* 0x000000050900720c */ /* 0x040fe20003f64070 */
[--C-:B------:R-:W-:Y:S01]  /*1160*/  @!P0 IMAD.IADD R6, R6, 0x1, -R9.reuse ;  /* 0x0000000106068824 */ /* 0x100fe200078e0a09 */
[----:B------:R-:W-:Y:S01]  /*1170*/  ISETP.GE.AND P0, PT, R18, RZ, PT ;  /* 0x000000ff1200720c */ /* 0x000fe20003f06270 */
[--C-:B------:R-:W-:Y:S01]  /*1180*/  @!P4 IMAD.IADD R26, R26, 0x1, -R9.reuse ;  /* 0x000000011a1ac824 */ /* 0x100fe200078e0a09 */
[C---:B------:R-:W-:Y:S01]  /*1190*/  ISETP.GT.U32.AND P4, PT, R9.reuse, R7, PT ;  /* 0x000000070900720c */ /* 0x040fe20003f84070 */
[--C-:B------:R-:W-:Y:S01]  /*11a0*/  @!P1 IMAD.IADD R8, R8, 0x1, -R9.reuse ;  /* 0x0000000108089824 */ /* 0x100fe200078e0a09 */
[----:B------:R-:W-:Y:S01]  /*11b0*/  ISETP.GT.U32.AND P1, PT, R9, R28, PT ;  /* 0x0000001c0900720c */ /* 0x000fe20003f24070 */
[----:B------:R-:W-:Y:S01]  /*11c0*/  @!P2 IMAD.IADD R27, R27, 0x1, -R9 ;  /* 0x000000011b1ba824 */ /* 0x000fe200078e0a09 */
[----:B------:R-:W-:Y:S01]  /*11d0*/  ISETP.GT.U32.AND P2, PT, R9, R6, PT ;  /* 0x000000060900720c */ /* 0x000fe20003f44070 */
[----:B------:R-:W-:Y:S01]  /*11e0*/  IMAD.SHL.U32 R11, R15, 0x2, RZ ;  /* 0x000000020f0b7824 */ /* 0x000fe200078e00ff */
[----:B------:R-:W-:Y:S01]  /*11f0*/  ISETP.GT.U32.AND P5, PT, R9, R29, PT ;  /* 0x0000001d0900720c */ /* 0x000fe20003fa4070 */
[----:B------:R-:W-:-:S02]  /*1200*/  IMAD R12, R10, 0x210, RZ ;  /* 0x000002100a0c7824 */ /* 0x000fc400078e02ff */
[--C-:B------:R-:W-:Y:S01]  /*1210*/  @!P3 IMAD.IADD R5, R5, 0x1, -R9.reuse ;  /* 0x000000010505b824 */ /* 0x100fe200078e0a09 */
[----:B------:R-:W-:Y:S01]  /*1220*/  ISETP.GE.AND P3, PT, R19, RZ, PT ;  /* 0x000000ff1300720c */ /* 0x000fe20003f66270 */
[--C-:B------:R-:W-:Y:S01]  /*1230*/  @!P6 IMAD.IADD R24, R24, 0x1, -R9.reuse ;  /* 0x000000011818e824 */ /* 0x100fe200078e0a09 */
[----:B------:R-:W-:Y:S01]  /*1240*/  LOP3.LUT R10, R11, 0x10, RZ, 0xc0, !PT ;  /* 0x000000100b0a7812 */ /* 0x000fe200078ec0ff */
[----:B------:R-:W0:Y:S01]  /*1250*/  S2R R19, SR_TID.X ;  /* 0x0000000000137919 */ /* 0x000e220000002100 */
[----:B------:R-:W-:Y:S01]  /*1260*/  ISETP.GT.U32.AND P6, PT, R9, R25, PT ;  /* 0x000000190900720c */ /* 0x000fe20003fc4070 */
[----:B------:R-:W-:Y:S01]  /*1270*/  @!P1 IMAD.IADD R28, R28, 0x1, -R9 ;  /* 0x000000011c1c9824 */ /* 0x000fe200078e0a09 */
[----:B------:R-:W-:Y:S01]  /*1280*/  LOP3.LUT R13, R10, 0x60, R15, 0xf8, !PT ;  /* 0x000000600a0d7812 */ /* 0x000fe200078ef80f */
[--C-:B------:R-:W-:Y:S01]  /*1290*/  @!P4 IMAD.IADD R7, R7, 0x1, -R9.reuse ;  /* 0x000000010707c824 */ /* 0x100fe200078e0a09 */
[----:B------:R-:W-:Y:S01]  /*12a0*/  ISETP.GT.U32.AND P1, PT, R9, R5, PT ;  /* 0x000000050900720c */ /* 0x000fe20003f24070 */
[----:B------:R-:W-:Y:S01]  /*12b0*/  @!P2 IMAD.IADD R6, R6, 0x1, -R9 ;  /* 0x000000010606a824 */ /* 0x000fe200078e0a09 */
[----:B------:R-:W-:Y:S01]  /*12c0*/  LOP3.LUT R10, R12, 0x30, R11, 0x78, !PT ;  /* 0x000000300c0a7812 */ /* 0x000fe200078e780b */
[----:B------:R-:W-:Y:S01]  /*12d0*/  IMAD.MOV.U32 R11, RZ, RZ, R2 ;  /* 0x000000ffff0b7224 */ /* 0x000fe200078e0002 */
[----:B------:R-:W-:Y:S01]  /*12e0*/  ISETP.LE.AND P4, PT, RZ, UR24, PT ;  /* 0x00000018ff007c0c */ /* 0x000fe2000bf83270 */
[----:B------:R-:W-:Y:S01]  /*12f0*/  @!P0 IMAD.MOV R3, RZ, RZ, -R3 ;  /* 0x000000ffff038224 */ /* 0x000fe200078e0a03 */
[----:B------:R-:W-:Y:S01]  /*1300*/  ISETP.LE.AND P2, PT, RZ, UR21, PT ;  /* 0x00000015ff007c0c */ /* 0x000fe2000bf43270 */
[----:B------:R-:W-:Y:S01]  /*1310*/  @!P3 IMAD.MOV R11, RZ, RZ, -R11 ;  /* 0x000000ffff0bb224 */ /* 0x000fe200078e0a0b */
[----:B------:R-:W-:Y:S01]  /*1320*/  ISETP.LE.AND P0, PT, RZ, UR23, PT ;  /* 0x00000017ff007c0c */ /* 0x000fe2000bf03270 */
[--C-:B------:R-:W-:Y:S01]  /*1330*/  @!P5 IMAD.IADD R29, R29, 0x1, -R9.reuse ;  /* 0x000000011d1dd824 */ /* 0x100fe200078e0a09 */
[----:B------:R-:W-:Y:S01]  /*1340*/  ISETP.LE.AND P3, PT, RZ, UR22, PT ;  /* 0x00000016ff007c0c */ /* 0x000fe2000bf63270 */
[--C-:B------:R-:W-:Y:S01]  /*1350*/  @!P6 IMAD.IADD R25, R25, 0x1, -R9.reuse ;  /* 0x000000011919e824 */ /* 0x100fe200078e0a09 */
[----:B------:R-:W-:Y:S01]  /*1360*/  ISETP.NE.AND P5, PT, RZ, c[0x0][0x178], PT ;  /* 0x00005e00ff007a0c */ /* 0x000fe20003fa5270 */
[----:B------:R-:W-:Y:S01]  /*1370*/  @!P1 IMAD.IADD R5, R5, 0x1, -R9 ;  /* 0x0000000105059824 */ /* 0x000fe200078e0a09 */
[----:B------:R-:W-:Y:S01]  /*1380*/  LOP3.LUT R2, RZ, c[0x0][0x178], RZ, 0x33, !PT ;  /* 0x00005e00ff027a12 */ /* 0x000fe200078e33ff */
[----:B------:R1:W-:Y:S01]  /*1390*/  STL [R1+0x330], R10 ;  /* 0x0003300a01007387 */ /* 0x0003e20000100800 */
[----:B------:R-:W-:Y:S01]  /*13a0*/  ISETP.GT.U32.AND P6, PT, R9, R8, PT ;  /* 0x000000080900720c */ /* 0x000fe20003fc4070 */
[----:B------:R-:W-:Y:S01]  /*13b0*/  @!P4 IMAD.MOV R20, RZ, RZ, -R20 ;  /* 0x000000ffff14c224 */ /* 0x000fe200078e0a14 */
[C---:B------:R-:W-:Y:S01]  /*13c0*/  SEL R3, R2.reuse, R3, !P5 ;  /* 0x0000000302037207 */ /* 0x040fe20006800000 */
[----:B------:R-:W-:Y:S01]  /*13d0*/  @!P2 IMAD.MOV R23, RZ, RZ, -R23 ;  /* 0x000000ffff17a224 */ /* 0x000fe200078e0a17 */
[----:B------:R-:W-:Y:S01]  /*13e0*/  SEL R2, R2, R11, !P5 ;  /* 0x0000000b02027207 */ /* 0x000fe20006800000 */
[----:B------:R-:W-:Y:S01]  /*13f0*/  @!P0 IMAD.MOV R21, RZ, RZ, -R21 ;  /* 0x000000ffff158224 */ /* 0x000fe200078e0a15 */
[----:B------:R-:W-:Y:S01]  /*1400*/  ISETP.LE.AND P1, PT, RZ, UR20, PT ;  /* 0x00000014ff007c0c */ /* 0x000fe2000bf23270 */
[----:B------:R-:W-:Y:S01]  /*1410*/  @!P3 IMAD.MOV R22, RZ, RZ, -R22 ;  /* 0x000000ffff16b224 */ /* 0x000fe200078e0a16 */
[----:B------:R-:W-:-:S02]  /*1420*/  ISETP.LE.AND P5, PT, RZ, UR19, PT ;  /* 0x00000013ff007c0c */ /* 0x000fc4000bfa3270 */
[----:B------:R-:W-:Y:S02]  /*1430*/  ISETP.LE.AND P4, PT, RZ, UR18, PT ;  /* 0x00000012ff007c0c */ /* 0x000fe4000bf83270 */
[----:B------:R-:W-:Y:S01]  /*1440*/  ISETP.LE.AND P2, PT, RZ, UR15, PT ;  /* 0x0000000fff007c0c */ /* 0x000fe2000bf43270 */
[----:B------:R-:W-:Y:S01]  /*1450*/  @!P6 IMAD.IADD R8, R8, 0x1, -R9 ;  /* 0x000000010808e824 */ /* 0x000fe200078e0a09 */
[----:B------:R-:W-:Y:S02]  /*1460*/  ISETP.LE.AND P0, PT, RZ, UR17, PT ;  /* 0x00000011ff007c0c */ /* 0x000fe4000bf03270 */
[----:B------:R-:W-:Y:S02]  /*1470*/  ISETP.LE.AND P3, PT, RZ, UR16, PT ;  /* 0x00000010ff007c0c */ /* 0x000fe4000bf63270 */
[----:B0-----:R-:W-:Y:S01]  /*1480*/  LOP3.LUT R19, R19, 0x7f, RZ, 0xc0, !PT ;  /* 0x0000007f13137812 */ /* 0x001fe200078ec0ff */
[----:B------:R-:W-:Y:S01]  /*1490*/  @!P1 IMAD.MOV R24, RZ, RZ, -R24 ;  /* 0x000000ffff189224 */ /* 0x000fe200078e0a18 */
[----:B------:R-:W-:Y:S01]  /*14a0*/  ISETP.LE.AND P6, PT, RZ, UR25, PT ;  /* 0x00000019ff007c0c */ /* 0x000fe2000bfc3270 */
[----:B------:R-:W-:Y:S01]  /*14b0*/  @!P5 IMAD.MOV R25, RZ, RZ, -R25 ;  /* 0x000000ffff19d224 */ /* 0x000fe200078e0a19 */
[----:B------:R-:W-:Y:S01]  /*14c0*/  LOP3.LUT R19, R19, 0x80, RZ, 0xfc, !PT ;  /* 0x0000008013137812 */ /* 0x000fe200078efcff */
[----:B------:R-:W-:Y:S01]  /*14d0*/  @!P4 IMAD.MOV R26, RZ, RZ, -R26 ;  /* 0x000000ffff1ac224 */ /* 0x000fe200078e0a1a */
[----:B------:R-:W-:Y:S01]  /*14e0*/  ISETP.LE.AND P1, PT, RZ, UR14, PT ;  /* 0x0000000eff007c0c */ /* 0x000fe2000bf23270 */
[----:B------:R-:W-:Y:S01]  /*14f0*/  @!P2 IMAD.MOV R29, RZ, RZ, -R29 ;  /* 0x000000ffff1da224 */ /* 0x000fe200078e0a1d */
[----:B------:R-:W-:Y:S01]  /*1500*/  ISETP.LE.AND P5, PT, RZ, UR13, PT ;  /* 0x0000000dff007c0c */ /* 0x000fe2000bfa3270 */
[----:B------:R-:W-:Y:S01]  /*1510*/  IMAD R9, R19, c[0x0][0x18c], RZ ;  /* 0x0000630013097a24 */ /* 0x000fe200078e02ff */
[----:B------:R-:W-:Y:S01]  /*1520*/  ISETP.LE.AND P4, PT, RZ, UR12, PT ;  /* 0x0000000cff007c0c */ /* 0x000fe2000bf83270 */
[----:B------:R-:W-:Y:S01]  /*1530*/  @!P0 IMAD.MOV R27, RZ, RZ, -R27 ;  /* 0x000000ffff1b8224 */ /* 0x000fe200078e0a1b */
[----:B------:R-:W-:Y:S01]  /*1540*/  ISETP.LE.AND P2, PT, RZ, UR7, PT ;  /* 0x00000007ff007c0c */ /* 0x000fe2000bf43270 */
[----:B------:R-:W-:Y:S01]  /*1550*/  @!P3 IMAD.MOV R28, RZ, RZ, -R28 ;  /* 0x000000ffff1cb224 */ /* 0x000fe200078e0a1c */
[----:B------:R-:W-:Y:S01]  /*1560*/  ISETP.LE.AND P0, PT, RZ, UR11, PT ;  /* 0x0000000bff007c0c */ /* 0x000fe2000bf03270 */
[----:B------:R-:W-:Y:S01]  /*1570*/  @!P6 IMAD.MOV R0, RZ, RZ, -R0 ;  /* 0x000000ffff00e224 */ /* 0x000fe200078e0a00 */
[----:B------:R-:W-:-:S02]  /*1580*/  LEA R18, P3, R9, c[0x0][0x168], 0x1 ;  /* 0x00005a0009127a11 */ /* 0x000fc400078608ff */
[----:B-1----:R-:W-:Y:S01]  /*1590*/  LOP3.LUT R10, R12, R13, RZ, 0x3c, !PT ;  /* 0x0000000d0c0a7212 */ /* 0x002fe200078e3cff */
[----:B------:R-:W-:Y:S01]  /*15a0*/  @!P1 IMAD.MOV R8, RZ, RZ, -R8 ;  /* 0x000000ffff089224 */ /* 0x000fe200078e0a08 */
[----:B------:R-:W-:Y:S01]  /*15b0*/  LEA.HI.X.SX32 R19, R9, c[0x0][0x16c], 0x1, P3 ;  /* 0x00005b0009137a11 */ /* 0x000fe200018f0eff */
[----:B------:R-:W-:Y:S01]  /*15c0*/  @!P5 IMAD.MOV R7, RZ, RZ, -R7 ;  /* 0x000000ffff07d224 */ /* 0x000fe200078e0a07 */
[----:B------:R-:W-:Y:S01]  /*15d0*/  ISETP.NE.AND P3, PT, RZ, c[0x0][0x17c], PT ;  /* 0x00005f00ff007a0c */ /* 0x000fe20003f65270 */
[----:B------:R-:W-:Y:S01]  /*15e0*/  @!P4 IMAD.MOV R6, RZ, RZ, -R6 ;  /* 0x000000ffff06c224 */ /* 0x000fe200078e0a06 */
[----:B------:R-:W-:Y:S01]  /*15f0*/  LOP3.LUT R9, RZ, c[0x0][0x17c], RZ, 0x33, !PT ;  /* 0x00005f00ff097a12 */ /* 0x000fe200078e33ff */
[----:B------:R-:W-:Y:S01]  /*1600*/  @!P2 IMAD.MOV R4, RZ, RZ, -R4 ;  /* 0x000000ffff04a224 */ /* 0x000fe200078e0a04 */
[----:B------:R0:W-:Y:S01]  /*1610*/  STL [R1+0xa4], R10 ;  /* 0x0000a40a01007387 */ /* 0x0001e20000100800 */
[----:B------:R-:W-:Y:S01]  /*1620*/  @!P0 IMAD.MOV R5, RZ, RZ, -R5 ;  /* 0x000000ffff058224 */ /* 0x000fe200078e0a05 */
[----:B------:R-:W-:-:S02]  /*1630*/  SEL R0, R9, R0, !P3 ;  /* 0x0000000009007207 */ /* 0x000fc40005800000 */
[C---:B------:R-:W-:Y:S01]  /*1640*/  SEL R20, R9.reuse, R20, !P3 ;  /* 0x0000001409147207 */ /* 0x040fe20005800000 */
[----:B------:R-:W-:Y:S01]  /*1650*/  STL [R1+0x90], R3 ;  /* 0x0000900301007387 */ /* 0x000fe20000100800 */
[C---:B------:R-:W-:Y:S01]  /*1660*/  SEL R8, R9.reuse, R8, !P3 ;  /* 0x0000000809087207 */ /* 0x040fe20005800000 */
[----:B------:R-:W-:Y:S01]  /*1670*/  IMAD R0, R0, c[0x0][0x190], RZ ;  /* 0x0000640000007a24 */ /* 0x000fe200078e02ff */
[C---:B------:R-:W-:Y:S01]  /*1680*/  SEL R7, R9.reuse, R7, !P3 ;  /* 0x0000000709077207 */ /* 0x040fe20005800000 */
[----:B------:R-:W-:Y:S01]  /*1690*/  IMAD R20, R20, c[0x0][0x190], RZ ;  /* 0x0000640014147a24 */ /* 0x000fe200078e02ff */
[C---:B------:R-:W-:Y:S01]  /*16a0*/  SEL R6, R9.reuse, R6, !P3 ;  /* 0x0000000609067207 */ /* 0x040fe20005800000 */
[----:B------:R-:W-:Y:S01]  /*16b0*/  IMAD R12, R8, c[0x0][0x190], RZ ;  /* 0x00006400080c7a24 */ /* 0x000fe200078e02ff */
[----:B------:R-:W-:Y:S01]  /*16c0*/  SEL R4, R9, R4, !P3 ;  /* 0x0000000409047207 */ /* 0x000fe20005800000 */
[----:B0-----:R-:W-:Y:S01]  /*16d0*/  IMAD R10, R7, c[0x0][0x190], RZ ;  /* 0x00006400070a7a24 */ /* 0x001fe200078e02ff */
[C---:B------:R-:W-:Y:S01]  /*16e0*/  SEL R21, R9.reuse, R21, !P3 ;  /* 0x0000001509157207 */ /* 0x040fe20005800000 */
[----:B------:R-:W-:Y:S01]  /*16f0*/  IMAD R11, R6, c[0x0][0x190], RZ ;  /* 0x00006400060b7a24 */ /* 0x000fe200078e02ff */
[C---:B------:R-:W-:Y:S01]  /*1700*/  SEL R5, R9.reuse, R5, !P3 ;  /* 0x0000000509057207 */ /* 0x040fe20005800000 */
[----:B------:R-:W-:Y:S01]  /*1710*/  IMAD R8, R4, c[0x0][0x190], RZ ;  /* 0x0000640004087a24 */ /* 0x000fe200078e02ff */
[C---:B------:R-:W-:Y:S01]  /*1720*/  SEL R22, R9.reuse, R22, !P3 ;  /* 0x0000001609167207 */ /* 0x040fe20005800000 */
[--C-:B------:R-:W-:Y:S01]  /*1730*/  IMAD.WIDE R6, R0, 0x2, R18.reuse ;  /* 0x0000000200067825 */ /* 0x100fe200078e0212 */
[C---:B------:R-:W-:Y:S01]  /*1740*/  SEL R23, R9.reuse, R23, !P3 ;  /* 0x0000001709177207 */ /* 0x040fe20005800000 */
[----:B------:R-:W-:Y:S01]  /*1750*/  STL [R1+0x94], R2 ;  /* 0x0000940201007387 */ /* 0x000fe20000100800 */
[----:B------:R-:W-:Y:S01]  /*1760*/  SEL R24, R9, R24, !P3 ;  /* 0x0000001809187207 */ /* 0x000fe20005800000 */
[----:B------:R-:W-:Y:S01]  /*1770*/  IMAD R21, R21, c[0x0][0x190], RZ ;  /* 0x0000640015157a24 */ /* 0x000fe200078e02ff */
[----:B------:R-:W-:Y:S01]  /*1780*/  SEL R25, R9, R25, !P3 ;  /* 0x0000001909197207 */ /* 0x000fe20005800000 */
[----:B------:R-:W-:Y:S01]  /*1790*/  IMAD R13, R5, c[0x0][0x190], RZ ;  /* 0x00006400050d7a24 */ /* 0x000fe200078e02ff */
[C---:B------:R-:W-:Y:S01]  /*17a0*/  SEL R26, R9.reuse, R26, !P3 ;  /* 0x0000001a091a7207 */ /* 0x040fe20005800000 */
[----:B------:R-:W-:Y:S01]  /*17b0*/  IMAD R22, R22, c[0x0][0x190], RZ ;  /* 0x0000640016167a24 */ /* 0x000fe200078e02ff */
[C---:B------:R-:W-:Y:S01]  /*17c0*/  SEL R27, R9.reuse, R27, !P3 ;  /* 0x0000001b091b7207 */ /* 0x040fe20005800000 */
[----:B------:R-:W-:Y:S01]  /*17d0*/  IMAD.WIDE R4, R20, 0x2, R18 ;  /* 0x0000000214047825 */ /* 0x000fe200078e0212 */
[C---:B------:R-:W-:Y:S01]  /*17e0*/  SEL R28, R9.reuse, R28, !P3 ;  /* 0x0000001c091c7207 */ /* 0x040fe20005800000 */
[----:B------:R0:W-:Y:S01]  /*17f0*/  STL [R1+0xa0], R8 ;  /* 0x0000a00801007387 */ /* 0x0001e20000100800 */
[----:B------:R-:W-:Y:S01]  /*1800*/  SEL R29, R9, R29, !P3 ;  /* 0x0000001d091d7207 */ /* 0x000fe20005800000 */
[----:B------:R-:W-:Y:S01]  /*1810*/  IMAD R23, R23, c[0x0][0x190], RZ ;  /* 0x0000640017177a24 */ /* 0x000fe200078e02ff */
[----:B------:R-:W-:Y:S01]  /*1820*/  LOP3.LUT R15, R15, 0x7f, RZ, 0xc0, !PT ;  /* 0x0000007f0f0f7812 */ /* 0x000fe200078ec0ff */
[----:B------:R1:W-:Y:S01]  /*1830*/  STL.64 [R1+0x80], R6 ;  /* 0x0000800601007387 */ /* 0x0003e20000100a00 */
[----:B------:R-:W-:-:S02]  /*1840*/  IMAD R24, R24, c[0x0][0x190], RZ ;  /* 0x0000640018187a24 */ /* 0x000fc400078e02ff */
[----:B------:R-:W-:Y:S01]  /*1850*/  IMAD R25, R25, c[0x0][0x190], RZ ;  /* 0x0000640019197a24 */ /* 0x000fe200078e02ff */
[----:B------:R2:W-:Y:S01]  /*1860*/  STL.64 [R1+0x78], R4 ;  /* 0x0000780401007387 */ /* 0x0005e20000100a00 */
[----:B------:R-:W-:Y:S02]  /*1870*/  IMAD R27, R27, c[0x0][0x190], RZ ;  /* 0x000064001b1b7a24 */ /* 0x000fe400078e02ff */
[----:B0-----:R-:W-:-:S04]  /*1880*/  IMAD.WIDE R8, R21, 0x2, R18 ;  /* 0x0000000215087825 */ /* 0x001fc800078e0212 */
[----:B------:R-:W-:Y:S01]  /*1890*/  IMAD R26, R26, c[0x0][0x190], RZ ;  /* 0x000064001a1a7a24 */ /* 0x000fe200078e02ff */
[----:B------:R0:W-:Y:S01]  /*18a0*/  STL.64 [R1+0x70], R8 ;  /* 0x0000700801007387 */ /* 0x0001e20000100a00 */
[----:B-1----:R-:W-:-:S04]  /*18b0*/  IMAD.WIDE R6, R22, 0x2, R18 ;  /* 0x0000000216067825 */ /* 0x002fc800078e0212 */
[--C-:B--2---:R-:W-:Y:S01]  /*18c0*/  IMAD.WIDE R4, R23, 0x2, R18.reuse ;  /* 0x0000000217047825 */ /* 0x104fe200078e0212 */
[----:B------:R1:W-:Y:S03]  /*18d0*/  STL.64 [R1+0x68], R6 ;  /* 0x0000680601007387 */ /* 0x0003e60000100a00 */
[--C-:B------:R-:W-:Y:S01]  /*18e0*/  IMAD.WIDE R16, R27, 0x2, R18.reuse ;  /* 0x000000021b107825 */ /* 0x100fe200078e0212 */
[----:B------:R2:W-:Y:S03]  /*18f0*/  STL.64 [R1+0x38], R4 ;  /* 0x0000380401007387 */ /* 0x0005e60000100a00 */
[----:B0-----:R-:W-:-:S04]  /*1900*/  IMAD.WIDE R8, R24, 0x2, R18 ;  /* 0x0000000218087825 */ /* 0x001fc800078e0212 */
[----:B------:R-:W-:Y:S01]  /*1910*/  IMAD R28, R28, c[0x0][0x190], RZ ;  /* 0x000064001c1c7a24 */ /* 0x000fe200078e02ff */
[----:B------:R0:W-:Y:S01]  /*1920*/  STL.64 [R1+0x28], R8 ;  /* 0x0000280801007387 */ /* 0x0001e20000100a00 */
[----:B-1----:R-:W-:-:S04]  /*1930*/  IMAD.WIDE R6, R25, 0x2, R18 ;  /* 0x0000000219067825 */ /* 0x002fc800078e0212 */
[--C-:B--2---:R-:W-:Y:S01]  /*1940*/  IMAD.WIDE R4, R26, 0x2, R18.reuse ;  /* 0x000000021a047825 */ /* 0x104fe200078e0212 */
[----:B------:R-:W-:Y:S03]  /*1950*/  STL.64 [R1+0x18], R6 ;  /* 0x0000180601007387 */ /* 0x000fe60000100a00 */
[----:B------:R-:W-:Y:S01]  /*1960*/  IMAD R29, R29, c[0x0][0x190], RZ ;  /* 0x000064001d1d7a24 */ /* 0x000fe200078e02ff */
[----:B------:R1:W-:Y:S01]  /*1970*/  STL [R1+0x193c], R17 ;  /* 0x00193c1101007387 */ /* 0x0003e20000100800 */
[----:B------:R-:W-:Y:S02]  /*1980*/  IMAD R3, R15, c[0x0][0x18c], RZ ;  /* 0x000063000f037a24 */ /* 0x000fe400078e02ff */
[----:B0-----:R-:W-:Y:S01]  /*1990*/  IMAD.WIDE R8, R29, 0x2, R18 ;  /* 0x000000021d087825 */ /* 0x001fe200078e0212 */
[----:B------:R0:W-:Y:S02]  /*19a0*/  STL.64 [R1+0x8], R4 ;  /* 0x0000080401007387 */ /* 0x0001e40000100a00 */
[----:B------:R-:W-:-:S02]  /*19b0*/  LEA R2, P6, R3, c[0x0][0x168], 0x1 ;  /* 0x00005a0003027a11 */ /* 0x000fc400078c08ff */
[----:B------:R2:W-:Y:S01]  /*19c0*/  STL [R1+0x1940], R16 ;  /* 0x0019401001007387 */ /* 0x0005e20000100800 */
[----:B-1----:R-:W-:Y:S01]  /*19d0*/  IMAD.MOV.U32 R17, RZ, RZ, R13 ;  /* 0x000000ffff117224 */ /* 0x002fe200078e000d */
[----:B------:R-:W-:Y:S01]  /*19e0*/  LEA.HI.X.SX32 R3, R3, c[0x0][0x16c], 0x1, P6 ;  /* 0x00005b0003037a11 */ /* 0x000fe200030f0eff */
[----:B0-----:R-:W-:-:S04]  /*19f0*/  IMAD.WIDE R4, R28, 0x2, R18 ;  /* 0x000000021c047825 */ /* 0x001fc800078e0212 */
[----:B--2---:R-:W-:Y:S01]  /*1a00*/  IMAD.MOV.U32 R16, RZ, RZ, R12 ;  /* 0x000000ffff107224 */ /* 0x004fe200078e000c */
[----:B------:R0:W-:Y:S04]  /*1a10*/  STL [R1+0x1944], R5 ;  /* 0x0019440501007387 */ /* 0x0001e80000100800 */
[----:B------:R1:W-:Y:S01]  /*1a20*/  STL [R1+0x1948], R4 ;  /* 0x0019480401007387 */ /* 0x0003e20000100800 */
[----:B------:R-:W-:-:S03]  /*1a30*/  IMAD.WIDE R12, R17, 0x2, R18 ;  /* 0x00000002110c7825 */ /* 0x000fc600078e0212 */
[----:B------:R2:W-:Y:S01]  /*1a40*/  STL.64 [R1+0x1950], R8 ;  /* 0x0019500801007387 */ /* 0x0005e20000100a00 */
[----:B0-----:R-:W-:Y:S02]  /*1a50*/  IMAD.MOV.U32 R5, RZ, RZ, R11 ;  /* 0x000000ffff057224 */ /* 0x001fe400078e000b */
[----:B-1----:R-:W-:Y:S02]  /*1a60*/  IMAD.MOV.U32 R4, RZ, RZ, R10 ;  /* 0x000000ffff047224 */ /* 0x002fe400078e000a */
[----:B------:R-:W-:-:S04]  /*1a70*/  IMAD.WIDE R10, R16, 0x2, R18 ;  /* 0x00000002100a7825 */ /* 0x000fc800078e0212 */
[--C-:B------:R-:W-:Y:S01]  /*1a80*/  IMAD.WIDE R14, R4, 0x2, R18.reuse ;  /* 0x00000002040e7825 */ /* 0x100fe200078e0212 */
[----:B--2---:R-:W2:Y:S03]  /*1a90*/  LDL R9, [R1+0xa0] ;  /* 0x0000a00001097983 */ /* 0x004ea60000100800 */
[--C-:B------:R-:W-:Y:S01]  /*1aa0*/  IMAD.WIDE R6, R5, 0x2, R18.reuse ;  /* 0x0000000205067825 */ /* 0x100fe200078e0212 */
[----:B------:R-:W-:Y:S04]  /*1ab0*/  STL.64 [R1+0x1958], R10 ;  /* 0x0019580a01007387 */ /* 0x000fe80000100a00 */
[----:B------:R-:W-:Y:S04]  /*1ac0*/  STL.64 [R1+0x1960], R14 ;  /* 0x0019600e01007387 */ /* 0x000fe80000100a00 */
[----:B------:R0:W-:Y:S04]  /*1ad0*/  STL.64 [R1+0x1968], R6 ;  /* 0x0019680601007387 */ /* 0x0001e80000100a00 */
[----:B------:R-:W-:Y:S04]  /*1ae0*/  STL.64 [R1+0x1970], R12 ;  /* 0x0019700c01007387 */ /* 0x000fe80000100a00 */
[----:B0-----:R-:W3:Y:S01]  /*1af0*/  LDL.LU.64 R6, [R1+0x28] ;  /* 0x0000280001067983 */ /* 0x001ee20000300a00 */
[----:B--2---:R-:W-:-:S03]  /*1b00*/  IMAD.WIDE R8, R9, 0x2, R18 ;  /* 0x0000000209087825 */ /* 0x004fc600078e0212 */
[----:B---3--:R0:W-:Y:S04]  /*1b10*/  STL.64 [R1+0x1978], R6 ;  /* 0x0019780601007387 */ /* 0x0081e80000100a00 */
[----:B------:R-:W-:Y:S04]  /*1b20*/  STL.64 [R1+0x88], R8 ;  /* 0x0000880801007387 */ /* 0x000fe80000100a00 */
[----:B0-----:R-:W2:Y:S04]  /*1b30*/  LDL.LU.64 R6, [R1+0x38] ;  /* 0x0000380001067983 */ /* 0x001ea80000300a00 */
[----:B--2---:R-:W-:Y:S04]  /*1b40*/  STL.64 [R1+0x1980], R6 ;  /* 0x0019800601007387 */ /* 0x004fe80000100a00 */
[----:B------:R-:W2:Y:S04]  /*1b50*/  LDL.LU.64 R10, [R1+0x18] ;  /* 0x00001800010a7983 */ /* 0x000ea80000300a00 */
[----:B--2---:R0:W-:Y:S04]  /*1b60*/  STL.64 [R1+0x1988], R10 ;  /* 0x0019880a01007387 */ /* 0x0041e80000100a00 */
[----:B0-----:R-:W2:Y:S01]  /*1b70*/  LDL.LU.64 R10, [R1+0x68] ;  /* 0x00006800010a7983 */ /* 0x001ea20000300a00 */
[----:B------:R-:W-:-:S04]  /*1b80*/  IMAD.WIDE R8, R0, 0x2, R2 ;  /* 0x0000000200087825 */ /* 0x000fc800078e0202 */
[--C-:B------:R-:W-:Y:S01]  /*1b90*/  IMAD.WIDE R6, R20, 0x2, R2.reuse ;  /* 0x0000000214067825 */ /* 0x100fe200078e0202 */
[----:B--2---:R0:W-:Y:S04]  /*1ba0*/  STL.64 [R1+0x1990], R10 ;  /* 0x0019900a01007387 */ /* 0x0041e80000100a00 */
[----:B------:R-:W2:Y:S04]  /*1bb0*/  LDL.LU R0, [R1+0xa0] ;  /* 0x0000a00001007983 */ /* 0x000ea80000300800 */
[----:B------:R-:W-:Y:S01]  /*1bc0*/  STL.64 [R1+0x58], R8 ;  /* 0x0000580801007387 */ /* 0x000fe20000100a00 */
[----:B0-----:R-:W-:-:S05]  /*1bd0*/  IMAD.WIDE R10, R21, 0x2, R2 ;  /* 0x00000002150a7825 */ /* 0x001fca00078e0202 */
[----:B------:R0:W-:Y:S04]  /*1be0*/  STL.64 [R1+0x1998], R10 ;  /* 0x0019980a01007387 */ /* 0x0001e80000100a00 */
[----:B------:R-:W-:Y:S04]  /*1bf0*/  STL.64 [R1+0x50], R6 ;  /* 0x0000500601007387 */ /* 0x000fe80000100a00 */
[----:B0-----:R-:W3:Y:S04]  /*1c00*/  LDL.LU.64 R10, [R1+0x70] ;  /* 0x00007000010a7983 */ /* 0x001ee80000300a00 */
[----:B---3--:R0:W-:Y:S04]  /*1c10*/  STL.64 [R1+0x19a0], R10 ;  /* 0x0019a00a01007387 */ /* 0x0081e80000100a00 */
[----:B0-----:R-:W3:Y:S04]  /*1c20*/  LDL.LU.64 R10, [R1+0x50] ;  /* 0x00005000010a7983 */ /* 0x001ee80000300a00 */
[----:B---3--:R0:W-:Y:S04]  /*1c30*/  STL.64 [R1+0x19a8], R10 ;  /* 0x0019a80a01007387 */ /* 0x0081e80000100a00 */
[----:B0-----:R-:W3:Y:S04]  /*1c40*/  LDL.LU.64 R10, [R1+0x78] ;  /* 0x00007800010a7983 */ /* 0x001ee80000300a00 */
[----:B---3--:R0:W-:Y:S04]  /*1c50*/  STL.64 [R1+0x19b0], R10 ;  /* 0x0019b00a01007387 */ /* 0x0081e80000100a00 */
[----:B0-----:R-:W3:Y:S04]  /*1c60*/  LDL.LU.64 R10, [R1+0x58] ;  /* 0x00005800010a7983 */ /* 0x001ee80000300a00 */
[----:B---3--:R0:W-:Y:S04]  /*1c70*/  STL.64 [R1+0x19b8], R10 ;  /* 0x0019b80a01007387 */ /* 0x0081e80000100a00 */
[----:B0-----:R-:W3:Y:S01]  /*1c80*/  LDL.LU.64 R10, [R1+0x80] ;  /* 0x00008000010a7983 */ /* 0x001ee20000300a00 */
[----:B------:R-:W-:-:S04]  /*1c90*/  IMAD.WIDE R14, R24, 0x2, R2 ;  /* 0x00000002180e7825 */ /* 0x000fc800078e0202 */
[----:B------:R-:W-:-:S04]  /*1ca0*/  IMAD.WIDE R8, R25, 0x2, R2 ;  /* 0x0000000219087825 */ /* 0x000fc800078e0202 */
[----:B------:R-:W-:-:S04]  /*1cb0*/  IMAD.WIDE R6, R22, 0x2, R2 ;  /* 0x0000000216067825 */ /* 0x000fc800078e0202 */
[----:B------:R-:W-:-:S04]  /*1cc0*/  IMAD.WIDE R12, R23, 0x2, R2 ;  /* 0x00000002170c7825 */ /* 0x000fc800078e0202 */
[----:B------:R-:W-:-:S04]  /*1cd0*/  IMAD.WIDE R18, R27, 0x2, R2 ;  /* 0x000000021b127825 */ /* 0x000fc800078e0202 */
[----:B------:R-:W-:-:S04]  /*1ce0*/  IMAD.WIDE R20, R28, 0x2, R2 ;  /* 0x000000021c147825 */ /* 0x000fc800078e0202 */
[----:B------:R-:W-:-:S04]  /*1cf0*/  IMAD.WIDE R22, R29, 0x2, R2 ;  /* 0x000000021d167825 */ /* 0x000fc800078e0202 */
[----:B------:R-:W-:Y:S01]  /*1d00*/  IMAD.WIDE R28, R5, 0x2, R2 ;  /* 0x00000002051c7825 */ /* 0x000fe200078e0202 */
[----:B---3--:R0:W-:Y:S03]  /*1d10*/  STL.64 [R1+0x19c0], R10 ;  /* 0x0019c00a01007387 */ /* 0x0081e60000100a00 */
[----:B0-----:R-:W-:Y:S02]  /*1d20*/  IMAD.MOV.U32 R10, RZ, RZ, R16 ;  /* 0x000000ffff0a7224 */ /* 0x001fe400078e0010 */
[----:B------:R-:W-:Y:S02]  /*1d30*/  IMAD.MOV.U32 R11, RZ, RZ, R17 ;  /* 0x000000ffff0b7224 */ /* 0x000fe400078e0011 */
[----:B------:R-:W-:-:S04]  /*1d40*/  IMAD.WIDE R24, R10, 0x2, R2 ;  /* 0x000000020a187825 */ /* 0x000fc800078e0202 */
[----:B------:R-:W-:-:S04]  /*1d50*/  IMAD.WIDE R10, R11, 0x2, R2 ;  /* 0x000000020b0a7825 */ /* 0x000fc800078e0202 */
[----:B------:R-:W-:-:S04]  /*1d60*/  IMAD.WIDE R16, R26, 0x2, R2 ;  /* 0x000000021a107825 */ /* 0x000fc800078e0202 */
[--C-:B------:R-:W-:Y:S02]  /*1d70*/  IMAD.WIDE R26, R4, 0x2, R2.reuse ;  /* 0x00000002041a7825 */ /* 0x100fe400078e0202 */
[----:B------:R-:W3:Y:S04]  /*1d80*/  LDL.LU.64 R4, [R1+0x8] ;  /* 0x0000080001047983 */ /* 0x000ee80000300a00 */
[----:B------:R0:W-:Y:S04]  /*1d90*/  STL.64 [R1+0x60], R10 ;  /* 0x0000600a01007387 */ /* 0x0001e80000100a00 */
[----:B0-----:R-:W4:Y:S01]  /*1da0*/  LDL.LU.64 R10, [R1+0x19c0] ;  /* 0x0019c000010a7983 */ /* 0x001f220000300a00 */
[----:B--2---:R-:W-:-:S03]  /*1db0*/  IMAD.WIDE R2, R0, 0x2, R2 ;  /* 0x0000000200027825 */ /* 0x004fc600078e0202 */
[----:B----4-:R0:W-:Y:S01]  /*1dc0*/  STL [R1+0x190c], R10 ;  /* 0x00190c0a01007387 */ /* 0x0101e20000100800 */
[----:B------:R-:W-:-:S03]  /*1dd0*/  IMAD.MOV.U32 R0, RZ, RZ, R11 ;  /* 0x000000ffff007224 */ /* 0x000fc600078e000b */
[----:B0-----:R-:W2:Y:S04]  /*1de0*/  LDL.LU.64 R10, [R1+0x19b8] ;  /* 0x0019b800010a7983 */ /* 0x001ea80000300a00 */
[----:B--2---:R-:W-:Y:S04]  /*1df0*/  STL [R1+0x1908], R10 ;  /* 0x0019080a01007387 */ /* 0x004fe80000100800 */
[----:B------:R0:W-:Y:S02]  /*1e00*/  STL [R1+0x1904], R0 ;  /* 0x0019040001007387 */ /* 0x0001e40000100800 */
[----:B0-----:R-:W-:-:S02]  /*1e10*/  IMAD.MOV.U32 R0, RZ, RZ, R11 ;  /* 0x000000ffff007224 */ /* 0x001fc400078e000b */
[----:B------:R-:W2:Y:S04]  /*1e20*/  LDL.LU.64 R10, [R1+0x19b0] ;  /* 0x0019b000010a7983 */ /* 0x000ea80000300a00 */
        /* <DEDUP_REMOVED lines=20> */
[----:B------:R-:W-:Y:S04]  /*1f70*/  STL [R1+0x18d8], R6 ;  /* 0x0018d80601007387 */ /* 0x000fe80000100800 */
[----:B------:R0:W-:Y:S02]  /*1f80*/  STL [R1+0x18d4], R0 ;  /* 0x0018d40001007387 */ /* 0x0001e40000100800 */
[----:B0-----:R-:W-:-:S02]  /*1f90*/  IMAD.MOV.U32 R0, RZ, RZ, R7 ;  /* 0x000000ffff007224 */ /* 0x001fc400078e0007 */
[----:B------:R-:W4:Y:S04]  /*1fa0*/  LDL.LU.64 R6, [R1+0x1980] ;  /* 0x0019800001067983 */ /* 0x000f280000300a00 */
[----:B----4-:R-:W-:Y:S04]  /*1fb0*/  STL [R1+0x18d0], R6 ;  /* 0x0018d00601007387 */ /* 0x010fe80000100800 */
[----:B------:R0:W-:Y:S02]  /*1fc0*/  STL [R1+0x18cc], R0 ;  /* 0x0018cc0001007387 */ /* 0x0001e40000100800 */
[----:B0-----:R-:W-:-:S02]  /*1fd0*/  IMAD.MOV.U32 R0, RZ, RZ, R7 ;  /* 0x000000ffff007224 */ /* 0x001fc400078e0007 */
[----:B------:R-:W4:Y:S04]  /*1fe0*/  LDL.LU.64 R6, [R1+0x1978] ;  /* 0x0019780001067983 */ /* 0x000f280000300a00 */
[----:B------:R-:W-:Y:S04]  /*1ff0*/  STL [R1+0x18c8], R12 ;  /* 0x0018c80c01007387 */ /* 0x000fe80000100800 */
[----:B------:R0:W-:Y:S02]  /*2000*/  STL [R1+0x18c4], R0 ;  /* 0x0018c40001007387 */ /* 0x0001e40000100800 */
[----:B0-----:R-:W-:-:S02]  /*2010*/  IMAD.MOV.U32 R0, RZ, RZ, R13 ;  /* 0x000000ffff007224 */ /* 0x001fc400078e000d */
[----:B------:R-:W5:Y:S04]  /*2020*/  LDL.LU.64 R12, [R1+0x1970] ;  /* 0x00197000010c7983 */ /* 0x000f680000300a00 */
[----:B----4-:R-:W-:Y:S04]  /*2030*/  STL [R1+0x18c0], R6 ;  /* 0x0018c00601007387 */ /* 0x010fe80000100800 */
[----:B------:R0:W-:Y:S02]  /*2040*/  STL [R1+0x18bc], R0 ;  /* 0x0018bc0001007387 */ /* 0x0001e40000100800 */
[----:B0-----:R-:W-:-:S02]  /*2050*/  IMAD.MOV.U32 R0, RZ, RZ, R7 ;  /* 0x000000ffff007224 */ /* 0x001fc400078e0007 */
[----:B------:R-:W4:Y:S04]  /*2060*/  LDL.LU.64 R6, [R1+0x1968] ;  /* 0x0019680001067983 */ /* 0x000f280000300a00 */
[----:B------:R-:W-:Y:S04]  /*2070*/  STL [R1+0x18b8], R14 ;  /* 0x0018b80e01007387 */ /* 0x000fe80000100800 */
[----:B------:R0:W-:Y:S02]  /*2080*/  STL [R1+0x18b4], R0 ;  /* 0x0018b40001007387 */ /* 0x0001e40000100800 */
[----:B0-----:R-:W-:-:S02]  /*2090*/  IMAD.MOV.U32 R0, RZ, RZ, R15 ;  /* 0x000000ffff007224 */ /* 0x001fc400078e000f */
[----:B------:R-:W4:Y:S04]  /*20a0*/  LDL.LU.64 R14, [R1+0x1960] ;  /* 0x00196000010e7983 */ /* 0x000f280000300a00 */
[----:B--2---:R-:W-:Y:S04]  /*20b0*/  STL [R1+0x18b0], R10 ;  /* 0x0018b00a01007387 */ /* 0x004fe80000100800 */
[----:B------:R0:W-:Y:S02]  /*20c0*/  STL [R1+0x18ac], R0 ;  /* 0x0018ac0001007387 */ /* 0x0001e40000100800 */
[----:B0-----:R-:W-:-:S02]  /*20d0*/  IMAD.MOV.U32 R0, RZ, RZ, R11 ;  /* 0x000000ffff007224 */ /* 0x001fc400078e000b */
[----:B------:R-:W2:Y:S04]  /*20e0*/  LDL.LU.64 R10, [R1+0x1958] ;  /* 0x00195800010a7983 */ /* 0x000ea80000300a00 */
[----:B------:R-:W-:Y:S04]  /*20f0*/  STL [R1+0x18a8], R8 ;  /* 0x0018a80801007387 */ /* 0x000fe80000100800 */
[----:B------:R0:W-:Y:S02]  /*2100*/  STL [R1+0x18a4], R0 ;  /* 0x0018a40001007387 */ /* 0x0001e40000100800 */
[----:B0-----:R-:W-:-:S02]  /*2110*/  IMAD.MOV.U32 R0, RZ, RZ, R9 ;  /* 0x000000ffff007224 */ /* 0x001fc400078e0009 */
[----:B------:R-:W2:Y:S04]  /*2120*/  LDL.LU.64 R8, [R1+0x1950] ;  /* 0x0019500001087983 */ /* 0x000ea80000300a00 */
[----:B---3--:R-:W-:Y:S04]  /*2130*/  STL [R1+0x18a0], R4 ;  /* 0x0018a00401007387 */ /* 0x008fe80000100800 */
[----:B------:R0:W-:Y:S04]  /*2140*/  STL [R1+0x189c], R0 ;  /* 0x00189c0001007387 */ /* 0x0001e80000100800 */
[----:B0-----:R-:W3:Y:S04]  /*2150*/  LDL.LU R0, [R1+0x94] ;  /* 0x0000940001007983 */ /* 0x001ee80000300800 */
[----:B------:R-:W2:Y:S04]  /*2160*/  LDL.LU R4, [R1+0x1948] ;  /* 0x0019480001047983 */ /* 0x000ea80000300800 */
[----:B------:R0:W-:Y:S04]  /*2170*/  STL [R1+0x1894], R5 ;  /* 0x0018940501007387 */ /* 0x0001e80000100800 */
[----:B0-----:R-:W2:Y:S04]  /*2180*/  LDL.LU R5, [R1+0x1944] ;  /* 0x0019440001057983 */ /* 0x001ea80000300800 */
[----:B------:R0:W-:Y:S04]  /*2190*/  STL [R1+0x1898], R16 ;  /* 0x0018981001007387 */ /* 0x0001e80000100800 */
[----:B0-----:R-:W2:Y:S04]  /*21a0*/  LDL.LU R16, [R1+0x1940] ;  /* 0x0019400001107983 */ /* 0x001ea80000300800 */
[----:B------:R0:W-:Y:S04]  /*21b0*/  STL [R1+0x188c], R17 ;  /* 0x00188c1101007387 */ /* 0x0001e80000100800 */
[----:B0-----:R-:W2:Y:S04]  /*21c0*/  LDL.LU R17, [R1+0x193c] ;  /* 0x00193c0001117983 */ /* 0x001ea80000300800 */
[----:B--2---:R-:W-:Y:S04]  /*21d0*/  STL [R1+0x1890], R16 ;  /* 0x0018901001007387 */ /* 0x004fe80000100800 */
[----:B------:R0:W-:Y:S04]  /*21e0*/  STL [R1+0x1884], R17 ;  /* 0x0018841101007387 */ /* 0x0001e80000100800 */
[----:B0-----:R-:W2:Y:S04]  /*21f0*/  LDL R17, [R1+0x330] ;  /* 0x0003300001117983 */ /* 0x001ea80000100800 */
[----:B------:R-:W2:Y:S04]  /*2200*/  LDL.LU R16, [R1+0xa4] ;  /* 0x0000a40001107983 */ /* 0x000ea80000300800 */
[----:B------:R-:W-:Y:S04]  /*2210*/  STL [R1+0x1888], R18 ;  /* 0x0018881201007387 */ /* 0x000fe80000100800 */
[----:B------:R-:W-:Y:S04]  /*2220*/  STL [R1+0x187c], R19 ;  /* 0x00187c1301007387 */ /* 0x000fe80000100800 */
[----:B------:R-:W-:Y:S04]  /*2230*/  STL [R1+0x1880], R4 ;  /* 0x0018800401007387 */ /* 0x000fe80000100800 */
[----:B------:R0:W-:Y:S04]  /*2240*/  STL [R1+0x1874], R5 ;  /* 0x0018740501007387 */ /* 0x0001e80000100800 */
[----:B0-----:R-:W2:Y:S04]  /*2250*/  LDL.LU R5, [R1+0x90] ;  /* 0x0000900001057983 */ /* 0x001ea80000300800 */
[----:B------:R-:W2:Y:S04]  /*2260*/  LDL.LU.64 R18, [R1+0x88] ;  /* 0x0000880001127983 */ /* 0x000ea80000300a00 */
[----:B------:R-:W-:Y:S04]  /*2270*/  STL [R1+0x1878], R20 ;  /* 0x0018781401007387 */ /* 0x000fe80000100800 */
[----:B------:R0:W-:Y:S04]  /*2280*/  STL [R1+0x186c], R21 ;  /* 0x00186c1501007387 */ /* 0x0001e80000100800 */
[----:B0-----:R-:W2:Y:S04]  /*2290*/  LDL.LU.64 R20, [R1+0x60] ;  /* 0x0000600001147983 */ /* 0x001ea80000300a00 */
[----:B------:R0:W-:Y:S04]  /*22a0*/  STL [R1+0x1870], R8 ;  /* 0x0018700801007387 */ /* 0x0001e80000100800 */
[----:B------:R-:W-:Y:S04]  /*22b0*/  STL [R1+0x1864], R9 ;  /* 0x0018640901007387 */ /* 0x000fe80000100800 */
[----:B------:R-:W-:Y:S04]  /*22c0*/  STL [R1+0x1868], R22 ;  /* 0x0018681601007387 */ /* 0x000fe80000100800 */
[----:B------:R-:W-:Y:S04]  /*22d0*/  STL [R1+0x185c], R23 ;  /* 0x00185c1701007387 */ /* 0x000fe80000100800 */
[----:B------:R-:W-:Y:S04]  /*22e0*/  STL [R1+0x1860], R10 ;  /* 0x0018600a01007387 */ /* 0x000fe80000100800 */
[----:B------:R-:W-:Y:S04]  /*22f0*/  STL [R1+0x1854], R11 ;  /* 0x0018540b01007387 */ /* 0x000fe80000100800 */
[----:B------:R-:W-:Y:S04]  /*2300*/  STL [R1+0x1858], R24 ;  /* 0x0018581801007387 */ /* 0x000fe80000100800 */
[----:B------:R-:W-:Y:S04]  /*2310*/  STL [R1+0x184c], R25 ;  /* 0x00184c1901007387 */ /* 0x000fe80000100800 */
[----:B----4-:R-:W-:Y:S01]  /*2320*/  STL [R1+0x1850], R14 ;  /* 0x0018500e01007387 */ /* 0x010fe20000100800 */
[----:B---3--:R-:W-:-:S03]  /*2330*/  IMAD R0, R0, c[0x0][0x184], RZ ;  /* 0x0000610000007a24 */ /* 0x008fc600078e02ff */
[----:B------:R-:W-:Y:S04]  /*2340*/  STL [R1+0x1844], R15 ;  /* 0x0018440f01007387 */ /* 0x000fe80000100800 */
[----:B------:R-:W-:Y:S04]  /*2350*/  STL [R1+0x1848], R26 ;  /* 0x0018481a01007387 */ /* 0x000fe80000100800 */
[----:B------:R-:W-:Y:S04]  /*2360*/  STL [R1+0x183c], R27 ;  /* 0x00183c1b01007387 */ /* 0x000fe80000100800 */
[----:B------:R-:W-:Y:S04]  /*2370*/  STL [R1+0x1840], R6 ;  /* 0x0018400601007387 */ /* 0x000fe80000100800 */
[----:B------:R-:W-:Y:S04]  /*2380*/  STL [R1+0x1838], R7 ;  /* 0x0018380701007387 */ /* 0x000fe80000100800 */
[----:B------:R-:W-:Y:S04]  /*2390*/  STL [R1+0x1834], R28 ;  /* 0x0018341c01007387 */ /* 0x000fe80000100800 */
[----:B------:R-:W-:Y:S01]  /*23a0*/  STL [R1+0x182c], R29 ;  /* 0x00182c1d01007387 */ /* 0x000fe20000100800 */
[----:B0-----:R-:W-:-:S03]  /*23b0*/  IMAD.MOV.U32 R8, RZ, RZ, c[0x0][0x188] ;  /* 0x00006200ff087624 */ /* 0x001fc600078e00ff */
[----:B-----5:R0:W-:Y:S04]  /*23c0*/  STL [R1+0x1830], R12 ;  /* 0x0018300c01007387 */ /* 0x0201e80000100800 */
[----:B------:R1:W-:Y:S01]  /*23d0*/  STL [R1+0x1828], R13 ;  /* 0x0018280d01007387 */ /* 0x0003e20000100800 */
[----:B0-----:R-:W-:-:S04]  /*23e0*/  LEA R12, P1, R0, c[0x0][0x160], 0x1 ;  /* 0x00005800000c7a11 */ /* 0x001fc800078208ff */
[----:B-1----:R-:W-:Y:S01]  /*23f0*/  LEA.HI.X.SX32 R13, R0, c[0x0][0x164], 0x1, P1 ;  /* 0x00005900000d7a11 */ /* 0x002fe200008f0eff */
[----:B--2---:R-:W-:-:S05]  /*2400*/  IMAD R4, R5, c[0x0][0x184], RZ ;  /* 0x0000610005047a24 */ /* 0x004fca00078e02ff */
[----:B------:R-:W-:Y:S01]  /*2410*/  LEA R10, P0, R4, c[0x0][0x160], 0x1 ;  /* 0x00005800040a7a11 */ /* 0x000fe200078008ff */
[----:B------:R-:W-:-:S03]  /*2420*/  IMAD.MOV.U32 R0, RZ, RZ, R19 ;  /* 0x000000ffff007224 */ /* 0x000fc600078e0013 */
[----:B------:R-:W-:Y:S01]  /*2430*/  LEA.HI.X.SX32 R11, R4, c[0x0][0x164], 0x1, P0 ;  /* 0x00005900040b7a11 */ /* 0x000fe200000f0eff */
[----:B------:R-:W-:Y:S01]  /*2440*/  IMAD.MOV.U32 R5, RZ, RZ, R21 ;  /* 0x000000ffff057224 */ /* 0x000fe200078e0015 */
[----:B------:R-:W-:Y:S04]  /*2450*/  STL [R1+0x1824], R20 ;  /* 0x0018241401007387 */ /* 0x000fe80000100800 */
[----:B------:R0:W-:Y:S04]  /*2460*/  STL [R1+0x181c], R5 ;  /* 0x00181c0501007387 */ /* 0x0001e80000100800 */
[----:B------:R-:W-:Y:S01]  /*2470*/  STL [R1+0x1820], R18 ;  /* 0x0018201201007387 */ /* 0x000fe20000100800 */
[----:B0-----:R-:W-:-:S03]  /*2480*/  IMAD R5, R8, 0xff, RZ ;  /* 0x000000ff08057824 */ /* 0x001fc600078e02ff */
[----:B------:R0:W-:Y:S01]  /*2490*/  STL [R1+0x1814], R0 ;  /* 0x0018140001007387 */ /* 0x0001e20000100800 */
[----:B------:R-:W-:-:S03]  /*24a0*/  IMAD.WIDE R6, R5, 0x2, R12 ;  /* 0x0000000205067825 */ /* 0x000fc600078e020c */
[----:B------:R-:W-:Y:S01]  /*24b0*/  STL.64 [R1+0x100], R12 ;  /* 0x0001000c01007387 */ /* 0x000fe20000100a00 */
[----:B------:R-:W-:-:S03]  /*24c0*/  IMAD.WIDE R4, R5, 0x2, R10 ;  /* 0x0000000205047825 */ /* 0x000fc600078e020a */
[----:B------:R-:W-:Y:S01]  /*24d0*/  STL [R1+0x1818], R2 ;  /* 0x0018180201007387 */ /* 0x000fe20000100800 */
[----:B0-----:R-:W-:-:S03]  /*24e0*/  IMAD R0, R8, 0xfe, RZ ;  /* 0x000000fe08007824 */ /* 0x001fc600078e02ff */
[----:B------:R-:W-:Y:S04]  /*24f0*/  STL.64 [R1+0x108], R10 ;  /* 0x0001080a01007387 */ /* 0x000fe80000100a00 */
[----:B------:R0:W-:Y:S04]  /*2500*/  STL [R1+0x820], R3 ;  /* 0x0008200301007387 */ /* 0x0001e80000100800 */
[----:B------:R-:W-:Y:S04]  /*2510*/  STL [R1+0x828], R6 ;  /* 0x0008280601007387 */ /* 0x000fe80000100800 */
[----:B------:R1:W-:Y:S01]  /*2520*/  STL [R1+0x824], R7 ;  /* 0x0008240701007387 */ /* 0x0003e20000100800 */
[----:B0-----:R-:W-:-:S03]  /*2530*/  IMAD.WIDE R2, R0, 0x2, R12 ;  /* 0x0000000200027825 */ /* 0x001fc600078e020c */
[----:B------:R0:W-:Y:S04]  /*2540*/  STL [R1+0x830], R4 ;  /* 0x0008300401007387 */ /* 0x0001e80000100800 */
[----:B------:R-:W-:Y:S01]  /*2550*/  STL [R1+0x82c], R5 ;  /* 0x00082c0501007387 */ /* 0x000fe20000100800 */
[----:B-1----:R-:W-:-:S03]  /*2560*/  IMAD.WIDE R6, R0, 0x2, R10 ;  /* 0x0000000200067825 */ /* 0x002fc600078e020a */
[----:B------:R-:W-:Y:S01]  /*2570*/  STL [R1+0x838], R2 ;  /* 0x0008380201007387 */ /* 0x000fe20000100800 */
[----:B0-----:R-:W-:-:S03]  /*2580*/  IMAD R4, R8, 0xfd, RZ ;  /* 0x000000fd08047824 */ /* 0x001fc600078e02ff */
[----:B------:R0:W-:Y:S01]  /*2590*/  STL [R1+0x834], R3 ;  /* 0x0008340301007387 */ /* 0x0001e20000100800 */
[----:B------:R-:W-:-:S03]  /*25a0*/  IMAD R0, R8, 0xfc, RZ ;  /* 0x000000fc08007824 */ /* 0x000fc600078e02ff */
[----:B------:R-:W-:Y:S01]  /*25b0*/  STL [R1+0x17f4], R6 ;  /* 0x0017f40601007387 */ /* 0x000fe20000100800 */
[----:B0-----:R-:W-:-:S03]  /*25c0*/  IMAD.WIDE R2, R4, 0x2, R12 ;  /* 0x0000000204027825 */ /* 0x001fc600078e020c */
[----:B------:R0:W-:Y:S01]  /*25d0*/  STL [R1+0x83c], R7 ;  /* 0x00083c0701007387 */ /* 0x0001e20000100800 */
[----:B------:R-:W-:-:S03]  /*25e0*/  IMAD.WIDE R4, R4, 0x2, R10 ;  /* 0x0000000204047825 */ /* 0x000fc600078e020a */
[----:B------:R-:W-:Y:S04]  /*25f0*/  STL [R1+0x1810], R2 ;  /* 0x0018100201007387 */ /* 0x000fe80000100800 */
[----:B------:R1:W-:Y:S04]  /*2600*/  STL [R1+0x1808], R3 ;  /* 0x0018080301007387 */ /* 0x0003e80000100800 */
[----:B------:R2:W-:Y:S01]  /*2610*/  STL [R1+0x180c], R4 ;  /* 0x00180c0401007387 */ /* 0x0005e20000100800 */
[----:B0-----:R-:W-:-:S04]  /*2620*/  IMAD.WIDE R6, R0, 0x2, R10 ;  /* 0x0000000200067825 */ /* 0x001fc800078e020a */
[----:B-1----:R-:W-:Y:S01]  /*2630*/  IMAD.WIDE R2, R0, 0x2, R12 ;  /* 0x0000000200027825 */ /* 0x002fe200078e020c */
[----:B------:R-:W-:Y:S03]  /*2640*/  STL [R1+0x1800], R5 ;  /* 0x0018000501007387 */ /* 0x000fe60000100800 */
[C---:B--2---:R-:W-:Y:S01]  /*2650*/  IMAD R4, R8.reuse, 0xfb, RZ ;  /* 0x000000fb08047824 */ /* 0x044fe200078e02ff */
[----:B------:R-:W-:Y:S04]  /*2660*/  STL [R1+0x1804], R2 ;  /* 0x0018040201007387 */ /* 0x000fe80000100800 */
        /* <DEDUP_REMOVED lines=240> */
[----:B------:R1:W-:Y:S01]  /*3570*/  STL [R1+0x15dc], R6 ;  /* 0x0015dc0601007387 */ /* 0x0003e20000100800 */
[----:B0-----:R-:W-:-:S03]  /*3580*/  IMAD.WIDE R2, R4, 0x2, R12 ;  /* 0x0000000204027825 */ /* 0x001fc600078e020c */
[----:B------:R-:W-:Y:S01]  /*3590*/  STL [R1+0x840], R7 ;  /* 0x0008400701007387 */ /* 0x000fe20000100800 */
[----:B------:R-:W-:-:S03]  /*35a0*/  IMAD.WIDE R4, R4, 0x2, R10 ;  /* 0x0000000204047825 */ /* 0x000fc600078e020a */
[----:B------:R-:W-:Y:S04]  /*35b0*/  STL [R1+0x15d0], R2 ;  /* 0x0015d00201007387 */ /* 0x000fe80000100800 */
[----:B------:R0:W-:Y:S01]  /*35c0*/  STL [R1+0x15c8], R3 ;  /* 0x0015c80301007387 */ /* 0x0001e20000100800 */
[----:B-1----:R-:W-:-:S03]  /*35d0*/  IMAD R6, R8, 0xd7, RZ ;  /* 0x000000d708067824 */ /* 0x002fc600078e02ff */
[----:B------:R-:W-:Y:S01]  /*35e0*/  STL [R1+0x15cc], R4 ;  /* 0x0015cc0401007387 */ /* 0x000fe20000100800 */
[----:B0-----:R-:W-:-:S03]  /*35f0*/  IMAD.WIDE R2, R0, 0x2, R12 ;  /* 0x0000000200027825 */ /* 0x001fc600078e020c */
[----:B------:R0:W-:Y:S04]  /*3600*/  STL [R1+0x15c0], R5 ;  /* 0x0015c00501007387 */ /* 0x0001e80000100800 */
[----:B------:R-:W-:Y:S04]  /*3610*/  STL [R1+0x15c4], R2 ;  /* 0x0015c40201007387 */ /* 0x000fe80000100800 */
[----:B------:R1:W-:Y:S01]  /*3620*/  STL [R1+0x15b8], R3 ;  /* 0x0015b80301007387 */ /* 0x0003e20000100800 */
[----:B0-----:R-:W-:-:S04]  /*3630*/  IMAD.WIDE R4, R0, 0x2, R10 ;  /* 0x0000000200047825 */ /* 0x001fc800078e020a */
[----:B------:R-:W-:Y:S01]  /*3640*/  IMAD R0, R8, 0xd6, RZ ;  /* 0x000000d608007824 */ /* 0x000fe200078e02ff */
[----:B------:R-:W-:Y:S01]  /*3650*/  STL [R1+0x15bc], R4 ;  /* 0x0015bc0401007387 */ /* 0x000fe20000100800 */
[----:B-1----:R-:W-:-:S03]  /*3660*/  IMAD.WIDE R2, R6, 0x2, R12 ;  /* 0x0000000206027825 */ /* 0x002fc600078e020c */
        /* <DEDUP_REMOVED lines=599> */
[----:B------:R-:W-:-:S03]  /*5be0*/  IMAD.SHL.U32 R0, R8, 0x80, RZ ;  /* 0x0000008008007824 */ /* 0x000fc600078e00ff */
        /* <DEDUP_REMOVED lines=845> */
[----:B------:R1:W-:Y:S01]  /*90c0*/  STL [R1+0x1524], R3 ;  /* 0x0015240301007387 */ /* 0x0003e20000100800 */
[----:B0-----:R-:W-:-:S03]  /*90d0*/  IMAD.WIDE R4, R0, 0x2, R10 ;  /* 0x0000000200047825 */ /* 0x001fc600078e020a */
[----:B------:R0:W-:Y:S01]  /*90e0*/  STL [R1+0x1530], R6 ;  /* 0x0015300601007387 */ /* 0x0001e20000100800 */
[----:B-1----:R-:W-:-:S03]  /*90f0*/  IMAD.WIDE R2, R0, 0x2, R12 ;  /* 0x0000000200027825 */ /* 0x002fc600078e020c */
[----:B------:R-:W-:Y:S01]  /*9100*/  STL [R1+0x152c], R7 ;  /* 0x00152c0701007387 */ /* 0x000fe20000100800 */
[----:B0-----:R-:W-:-:S03]  /*9110*/  IMAD R6, R8, 0x7, RZ ;  /* 0x0000000708067824 */ /* 0x001fc600078e02ff */
[----:B------:R-:W-:Y:S04]  /*9120*/  STL [R1+0x1538], R2 ;  /* 0x0015380201007387 */ /* 0x000fe80000100800 */
[----:B------:R0:W-:Y:S04]  /*9130*/  STL [R1+0x1534], R3 ;  /* 0x0015340301007387 */ /* 0x0001e80000100800 */
[----:B------:R1:W-:Y:S01]  /*9140*/  STL [R1+0x1540], R4 ;  /* 0x0015400401007387 */ /* 0x0003e20000100800 */
[----:B0-----:R-:W-:-:S03]  /*9150*/  IMAD.WIDE R2, R6, 0x2, R12 ;  /* 0x0000000206027825 */ /* 0x001fc600078e020c */
[----:B------:R-:W-:Y:S01]  /*9160*/  STL [R1+0x153c], R5 ;  /* 0x00153c0501007387 */ /* 0x000fe20000100800 */
[----:B------:R-:W-:-:S03]  /*9170*/  IMAD.WIDE R6, R6, 0x2, R10 ;  /* 0x0000000206067825 */ /* 0x000fc600078e020a */
[----:B------:R-:W-:Y:S01]  /*9180*/  STL [R1+0x1548], R2 ;  /* 0x0015480201007387 */ /* 0x000fe20000100800 */
[----:B-1----:R-:W-:-:S03]  /*9190*/  IMAD R4, R8, 0x6, RZ ;  /* 0x0000000608047824 */ /* 0x002fc600078e02ff */
[----:B------:R0:W-:Y:S01]  /*91a0*/  STL [R1+0x1544], R3 ;  /* 0x0015440301007387 */ /* 0x0001e20000100800 */
[----:B------:R-:W-:-:S03]  /*91b0*/  IMAD R0, R8, 0x5, RZ ;  /* 0x0000000508007824 */ /* 0x000fc600078e02ff */
[----:B------:R-:W-:Y:S01]  /*91c0*/  STL [R1+0x1550], R6 ;  /* 0x0015500601007387 */ /* 0x000fe20000100800 */
[----:B0-----:R-:W-:-:S03]  /*91d0*/  IMAD.WIDE R2, R4, 0x2, R12 ;  /* 0x0000000204027825 */ /* 0x001fc600078e020c */
[----:B------:R-:W-:Y:S01]  /*91e0*/  STL [R1+0x154c], R7 ;  /* 0x00154c0701007387 */ /* 0x000fe20000100800 */
[----:B------:R-:W-:-:S03]  /*91f0*/  IMAD.WIDE R4, R4, 0x2, R10 ;  /* 0x0000000204047825 */ /* 0x000fc600078e020a */
[----:B------:R-:W-:Y:S04]  /*9200*/  STL [R1+0x1558], R2 ;  /* 0x0015580201007387 */ /* 0x000fe80000100800 */
[----:B------:R0:W-:Y:S04]  /*9210*/  STL [R1+0x1554], R3 ;  /* 0x0015540301007387 */ /* 0x0001e80000100800 */
[----:B------:R-:W-:Y:S01]  /*9220*/  STL [R1+0x1560], R4 ;  /* 0x0015600401007387 */ /* 0x000fe20000100800 */
[----:B0-----:R-:W-:-:S03]  /*9230*/  IMAD.WIDE R2, R0, 0x2, R12 ;  /* 0x0000000200027825 */ /* 0x001fc600078e020c */
[----:B------:R-:W-:Y:S04]  /*9240*/  STL [R1+0x155c], R5 ;  /* 0x00155c0501007387 */ /* 0x000fe80000100800 */
[----:B------:R-:W-:Y:S04]  /*9250*/  STL [R1+0x1568], R2 ;  /* 0x0015680201007387 */ /* 0x000fe80000100800 */
[----:B------:R0:W-:Y:S02]  /*9260*/  STL [R1+0x1564], R3 ;  /* 0x0015640301007387 */ /* 0x0001e40000100800 */
[----:B0-----:R-:W-:-:S04]  /*9270*/  IMAD.WIDE R2, R0, 0x2, R10 ;  /* 0x0000000200027825 */ /* 0x001fc800078e020a */
[----:B------:R-:W-:Y:S01]  /*9280*/  IMAD.SHL.U32 R0, R8, 0x4, RZ ;  /* 0x0000000408007824 */ /* 0x000fe200078e00ff */
[----:B------:R-:W-:Y:S04]  /*9290*/  STL [R1+0x1570], R2 ;  /* 0x0015700201007387 */ /* 0x000fe80000100800 */
[----:B------:R0:W-:Y:S02]  /*92a0*/  STL [R1+0x156c], R3 ;  /* 0x00156c0301007387 */ /* 0x0001e40000100800 */
[----:B0-----:R-:W-:-:S05]  /*92b0*/  IMAD.WIDE R2, R0, 0x2, R12 ;  /* 0x0000000200027825 */ /* 0x001fca00078e020c */
[----:B------:R-:W-:Y:S04]  /*92c0*/  STL [R1+0x1578], R2 ;  /* 0x0015780201007387 */ /* 0x000fe80000100800 */
[----:B------:R0:W-:Y:S02]  /*92d0*/  STL [R1+0x1574], R3 ;  /* 0x0015740301007387 */ /* 0x0001e40000100800 */
[----:B0-----:R-:W-:-:S04]  /*92e0*/  IMAD.WIDE R2, R0, 0x2, R10 ;  /* 0x0000000200027825 */ /* 0x001fc800078e020a */
[----:B------:R-:W-:Y:S01]  /*92f0*/  IMAD R0, R8, 0x3, RZ ;  /* 0x0000000308007824 */ /* 0x000fe200078e02ff */
[----:B------:R-:W-:Y:S04]  /*9300*/  STL [R1+0x1580], R2 ;  /* 0x0015800201007387 */ /* 0x000fe80000100800 */
[----:B------:R0:W-:Y:S02]  /*9310*/  STL [R1+0x157c], R3 ;  /* 0x00157c0301007387 */ /* 0x0001e40000100800 */
[----:B0-----:R-:W-:-:S05]  /*9320*/  IMAD.WIDE R2, R0, 0x2, R12 ;  /* 0x0000000200027825 */ /* 0x001fca00078e020c */
[----:B------:R-:W-:Y:S04]  /*9330*/  STL [R1+0x1588], R2 ;  /* 0x0015880201007387 */ /* 0x000fe80000100800 */
[----:B------:R0:W-:Y:S01]  /*9340*/  STL [R1+0x1584], R3 ;  /* 0x0015840301007387 */ /* 0x0001e20000100800 */
[----:B------:R-:W-:-:S03]  /*9350*/  IMAD.MOV.U32 R19, RZ, RZ, R16 ;  /* 0x000000ffff137224 */ /* 0x000fc600078e0010 */
[----:B------:R-:W1:Y:S01]  /*9360*/  S2R R16, SR_TID.X ;  /* 0x0000000000107919 */ /* 0x000e620000002100 */
[----:B0-----:R-:W-:-:S04]  /*9370*/  IMAD.WIDE R2, R0, 0x2, R10 ;  /* 0x0000000200027825 */ /* 0x001fc800078e020a */
[----:B------:R-:W-:Y:S01]  /*9380*/  IMAD.SHL.U32 R0, R8, 0x2, RZ ;  /* 0x0000000208007824 */ /* 0x000fe200078e00ff */
[----:B------:R-:W-:Y:S04]  /*9390*/  STL [R1+0x1590], R2 ;  /* 0x0015900201007387 */ /* 0x000fe80000100800 */
[----:B------:R0:W-:Y:S02]  /*93a0*/  STL [R1+0x158c], R3 ;  /* 0x00158c0301007387 */ /* 0x0001e40000100800 */
[----:B0-----:R-:W-:-:S05]  /*93b0*/  IMAD.WIDE R2, R0, 0x2, R12 ;  /* 0x0000000200027825 */ /* 0x001fca00078e020c */
[----:B------:R-:W-:Y:S04]  /*93c0*/  STL [R1+0x1598], R2 ;  /* 0x0015980201007387 */ /* 0x000fe80000100800 */
[----:B------:R0:W-:Y:S02]  /*93d0*/  STL [R1+0x1594], R3 ;  /* 0x0015940301007387 */ /* 0x0001e40000100800 */
[----:B0-----:R-:W-:-:S05]  /*93e0*/  IMAD.WIDE R2, R0, 0x2, R10 ;  /* 0x0000000200027825 */ /* 0x001fca00078e020a */
[----:B------:R-:W-:Y:S04]  /*93f0*/  STL [R1+0x15a0], R2 ;  /* 0x0015a00201007387 */ /* 0x000fe80000100800 */
[----:B------:R0:W-:Y:S01]  /*9400*/  STL [R1+0x159c], R3 ;  /* 0x00159c0301007387 */ /* 0x0001e20000100800 */
[----:B-1----:R-:W-:Y:S02]  /*9410*/  IMAD.SHL.U32 R0, R16, 0x100, RZ ;  /* 0x0000010010007824 */ /* 0x002fe400078e00ff */
[----:B0-----:R-:W-:-:S05]  /*9420*/  IMAD.WIDE R2, R8, 0x2, R12 ;  /* 0x0000000208027825 */ /* 0x001fca00078e020c */
[----:B------:R-:W-:Y:S04]  /*9430*/  STL [R1+0x15a8], R2 ;  /* 0x0015a80201007387 */ /* 0x000fe80000100800 */
[----:B------:R0:W-:Y:S02]  /*9440*/  STL [R1+0x15a4], R3 ;  /* 0x0015a40301007387 */ /* 0x0001e40000100800 */
[----:B0-----:R-:W-:-:S05]  /*9450*/  IMAD.WIDE R2, R8, 0x2, R10 ;  /* 0x0000000208027825 */ /* 0x001fca00078e020a */
[----:B------:R0:W-:Y:S04]  /*9460*/  STL [R1+0x15b0], R2 ;  /* 0x0015b00201007387 */ /* 0x0001e80000100800 */
[----:B------:R1:W-:Y:S04]  /*9470*/  STL [R1+0x15ac], R3 ;  /* 0x0015ac0301007387 */ /* 0x0003e80000100800 */
[----:B------:R2:W-:Y:S04]  /*9480*/  STL [R1+0x1938], R0 ;  /* 0x0019380001007387 */ /* 0x0005e80000100800 */
[----:B------:R3:W-:Y:S04]  /*9490*/  STL [R1+0x81c], RZ ;  /* 0x00081cff01007387 */ /* 0x0007e80000100800 */
[----:B------:R3:W-:Y:S04]  /*94a0*/  STL [R1+0x290], RZ ;  /* 0x000290ff01007387 */ /* 0x0007e80000100800 */
[----:B------:R3:W-:Y:S04]  /*94b0*/  STL [R1+0x294], RZ ;  /* 0x000294ff01007387 */ /* 0x0007e80000100800 */
[----:B------:R3:W-:Y:S04]  /*94c0*/  STL [R1+0x298], RZ ;  /* 0x000298ff01007387 */ /* 0x0007e80000100800 */
[----:B------:R3:W-:Y:S04]  /*94d0*/  STL [R1+0x29c], RZ ;  /* 0x00029cff01007387 */ /* 0x0007e80000100800 */
[----:B------:R3:W-:Y:S04]  /*94e0*/  STL [R1+0x280], RZ ;  /* 0x000280ff01007387 */ /* 0x0007e80000100800 */
[----:B------:R3:W-:Y:S04]  /*94f0*/  STL [R1+0x284], RZ ;  /* 0x000284ff01007387 */ /* 0x0007e80000100800 */
[----:B------:R3:W-:Y:S04]  /*9500*/  STL [R1+0x288], RZ ;  /* 0x000288ff01007387 */ /* 0x0007e80000100800 */
[----:B------:R3:W-:Y:S01]  /*9510*/  STL [R1+0x28c], RZ ;  /* 0x00028cff01007387 */ /* 0x0007e20000100800 */
[----:B------:R-:W-:-:S03]  /*9520*/  LOP3.LUT R16, R16, 0x7f, RZ, 0xc0, !PT ;  /* 0x0000007f10107812 */ /* 0x000fc600078ec0ff */
[----:B------:R3:W-:Y:S04]  /*9530*/  STL [R1+0x270], RZ ;  /* 0x000270ff01007387 */ /* 0x0007e80000100800 */
[----:B------:R3:W-:Y:S04]  /*9540*/  STL [R1+0x274], RZ ;  /* 0x000274ff01007387 */ /* 0x0007e80000100800 */
[----:B------:R3:W-:Y:S04]  /*9550*/  STL [R1+0x278], RZ ;  /* 0x000278ff01007387 */ /* 0x0007e80000100800 */
[----:B------:R3:W-:Y:S04]  /*9560*/  STL [R1+0x27c], RZ ;  /* 0x00027cff01007387 */ /* 0x0007e80000100800 */
[----:B------:R3:W-:Y:S01]  /*9570*/  STL [R1+0x250], RZ ;  /* 0x000250ff01007387 */ /* 0x0007e20000100800 */
[----:B0-----:R-:W-:-:S03]  /*9580*/  IMAD.SHL.U32 R2, R16, 0x2, RZ ;  /* 0x0000000210027824 */ /* 0x001fc600078e00ff */
[----:B------:R3:W-:Y:S04]  /*9590*/  STL [R1+0x254], RZ ;  /* 0x000254ff01007387 */ /* 0x0007e80000100800 */
[----:B------:R3:W-:Y:S04]  /*95a0*/  STL [R1+0x258], RZ ;  /* 0x000258ff01007387 */ /* 0x0007e80000100800 */
[----:B------:R3:W-:Y:S04]  /*95b0*/  STL [R1+0x25c], RZ ;  /* 0x00025cff01007387 */ /* 0x0007e80000100800 */
[----:B------:R3:W-:Y:S04]  /*95c0*/  STL [R1+0x50], RZ ;  /* 0x000050ff01007387 */ /* 0x0007e80000100800 */
[----:B------:R3:W-:Y:S01]  /*95d0*/  STL [R1+0x54], RZ ;  /* 0x000054ff01007387 */ /* 0x0007e20000100800 */
[----:B-1----:R-:W-:-:S03]  /*95e0*/  LOP3.LUT R3, R2, 0x20, RZ, 0x3c, !PT ;  /* 0x0000002002037812 */ /* 0x002fc600078e3cff */
[----:B------:R3:W-:Y:S01]  /*95f0*/  STL [R1+0x58], RZ ;  /* 0x000058ff01007387 */ /* 0x0007e20000100800 */
[----:B------:R-:W-:-:S03]  /*9600*/  LOP3.LUT R3, R2, 0x50, RZ, 0x3c, !PT ;  /* 0x0000005002037812 */ /* 0x000fc600078e3cff */
[----:B------:R3:W-:Y:S01]  /*9610*/  STL [R1+0x5c], RZ ;  /* 0x00005cff01007387 */ /* 0x0007e20000100800 */
[----:B------:R-:W-:-:S03]  /*9620*/  LOP3.LUT R3, R17, 0x40, RZ, 0x3c, !PT ;  /* 0x0000004011037812 */ /* 0x000fc600078e3cff */
        /* <DEDUP_REMOVED lines=8> */
[----:B------:R3:W-:Y:S01]  /*96b0*/  STL [R1+0x1934], R3 ;  /* 0x0019340301007387 */ /* 0x0007e20000100800 */
[----:B------:R-:W-:Y:S01]  /*96c0*/  IMAD.SHL.U32 R8, R8, 0x100, RZ ;  /* 0x0000010008087824 */ /* 0x000fe200078e00ff */
[----:B------:R-:W-:Y:S01]  /*96d0*/  ULDC UR4, c[0x0][0x18c] ;  /* 0x0000630000047ab9 */ /* 0x000fe20000000800 */
[----:B------:R-:W-:Y:S01]  /*96e0*/  LOP3.LUT R28, R0, 0x1000, RZ, 0xc0, !PT ;  /* 0x00001000001c7812 */ /* 0x000fe200078ec0ff */
[----:B------:R-:W-:-:S02]  /*96f0*/  USHF.R.S32.HI UR5, URZ, 0x1f, UR6 ;  /* 0x0000001f3f057899 */ /* 0x000fc40008011406 */
[----:B------:R-:W-:Y:S01]  /*9700*/  USHF.L.U32 UR4, UR4, 0x8, URZ ;  /* 0x0000000804047899 */ /* 0x000fe2000800063f */
[----:B--2---:R-:W-:Y:S01]  /*9710*/  SHF.R.S32.HI R0, RZ, 0x1f, R8 ;  /* 0x0000001fff007819 */ /* 0x004fe20000011408 */
[----:B------:R-:W-:Y:S01]  /*9720*/  ULEA.HI UR5, UR5, UR6, URZ, 0x8 ;  /* 0x0000000605057291 */ /* 0x000fe2000f8f403f */
[C---:B------:R-:W-:Y:S01]  /*9730*/  LOP3.LUT R4, R2.reuse, 0x10, RZ, 0x3c, !PT ;  /* 0x0000001002047812 */ /* 0x040fe200078e3cff */
[----:B------:R-:W-:Y:S01]  /*9740*/  USHF.R.S32.HI UR6, URZ, 0x1f, UR4 ;  /* 0x0000001f3f067899 */ /* 0x000fe20008011404 */
[----:B------:R-:W-:Y:S01]  /*9750*/  LOP3.LUT R5, R2, 0x30, RZ, 0x3c, !PT ;  /* 0x0000003002057812 */ /* 0x000fe200078e3cff */
[----:B------:R-:W-:Y:S01]  /*9760*/  IMAD.IADD R28, R28, 0x1, R19 ;  /* 0x000000011c1c7824 */ /* 0x000fe200078e0213 */
[----:B------:R-:W-:Y:S01]  /*9770*/  LOP3.LUT R4, R2, 0x40, RZ, 0x3c, !PT ;  /* 0x0000004002047812 */ /* 0x000fe200078e3cff */
[C---:B------:R-:W-:Y:S01]  /*9780*/  IMAD.SHL.U32 R29, R8.reuse, 0x2, RZ ;  /* 0x00000002081d7824 */ /* 0x040fe200078e00ff */
[----:B------:R-:W-:Y:S01]  /*9790*/  SHF.L.U64.HI R0, R8, 0x1, R0 ;  /* 0x0000000108007819 */ /* 0x000fe20000010200 */
[----:B------:R-:W-:Y:S01]  /*97a0*/  CS2R R24, SRZ ;  /* 0x0000000000187805 */ /* 0x000fe2000001ff00 */
[----:B------:R-:W-:Y:S01]  /*97b0*/  CS2R R26, SRZ ;  /* 0x00000000001a7805 */ /* 0x000fe2000001ff00 */
[----:B------:R-:W-:-:S02]  /*97c0*/  LOP3.LUT R5, R2, 0x60, RZ, 0x3c, !PT ;  /* 0x0000006002057812 */ /* 0x000fc400078e3cff */
[----:B------:R-:W-:Y:S01]  /*97d0*/  LOP3.LUT R4, R2, 0x70, RZ, 0x3c, !PT ;  /* 0x0000007002047812 */ /* 0x000fe200078e3cff */
[----:B------:R-:W-:Y:S02]  /*97e0*/  USHF.L.U32 UR10, UR4, 0x1, URZ ;  /* 0x00000001040a7899 */ /* 0x000fe4000800063f */
[----:B------:R-:W-:Y:S02]  /*97f0*/  USHF.R.S32.HI UR5, URZ, 0x8, UR5 ;  /* 0x000000083f057899 */ /* 0x000fe40008011405 */
[----:B---3--:R-:W-:Y:S02]  /*9800*/  USHF.L.U64.HI UR6, UR4, 0x1, UR6 ;  /* 0x0000000104067899 */ /* 0x008fe40008010206 */
.L_x_3:
[----:B0-----:R-:W2:Y:S04]  /*9810*/  LDL.64 R4, [R1+0x108] ;  /* 0x0001080001047983 */ /* 0x001ea80000100a00 */
[----:B--2---:R0:W-:Y:S04]  /*9820*/  STL [R1+0x2c3c], R5 ;  /* 0x002c3c0501007387 */ /* 0x0041e80000100800 */
[----:B0-----:R-:W2:Y:S01]  /*9830*/  LDL R5, [R1+0x81c] ;  /* 0x00081c0001057983 */ /* 0x001ea20000100800 */
[----:B------:R-:W-:-:S03]  /*9840*/  IMAD.MOV.U32 R3, RZ, RZ, -0x100 ;  /* 0xffffff00ff037424 */ /* 0x000fc600078e00ff */
[----:B------:R-:W-:Y:S04]  /*9850*/  STL [R1+0x256c], R14 ;  /* 0x00256c0e01007387 */ /* 0x000fe80000100800 */
        /* <DEDUP_REMOVED lines=73> */
[----:B------:R-:W-:Y:S01]  /*9cf0*/  STL [R1+0x2734], R14 ;  /* 0x0027340e01007387 */ /* 0x000fe20000100800 */
[----:B--2---:R-:W-:-:S03]  /*9d00*/  IMAD R3, R5, R3, c[0x0][0x180] ;  /* 0x0000600005037624 */ /* 0x004fc600078e0203 */
        /* <DEDUP_REMOVED lines=362> */
[----:B-----5:R-:W-:Y:S04]  /*b3b0*/  STL [R1+0x2564], R9 ;  /* 0x0025640901007387 */ /* 0x020fe80000100800 */
        /* <DEDUP_REMOVED lines=19> */
[----:B------:R-:W-:Y:S04]  /*b4f0*/  STL.64 [R1+0x2350], R26 ;  /* 0x0023501a01007387 */ /* 0x000fe80000100a00 */
[----:B------:R-:W-:Y:S04]  /*b500*/  STL [R1+0x2424], R26 ;  /* 0x0024241a01007387 */ /* 0x000fe80000100800 */
[----:B------:R-:W-:Y:S04]  /*b510*/  STL.64 [R1+0x2348], R24 ;  /* 0x0023481801007387 */ /* 0x000fe80000100a00 */
[----:B------:R-:W-:Y:S04]  /*b520*/  STL [R1+0x2428], R24 ;  /* 0x0024281801007387 */ /* 0x000fe80000100800 */
[----:B------:R-:W-:Y:S04]  /*b530*/  STL [R1+0x1ae0], R0 ;  /* 0x001ae00001007387 */ /* 0x000fe80000100800 */
[----:B------:R-:W2:Y:S01]  /*b540*/  LDL.LU R5, [R1+0x2c3c] ;  /* 0x002c3c0001057983 */ /* 0x000ea20000300800 */
[----:B------:R-:W-:-:S02]  /*b550*/  ISETP.GT.AND P0, PT, R3, RZ, PT ;  /* 0x000000ff0300720c */ /* 0x000fc40003f04270 */
[----:B0-----:R-:W-:Y:S02]  /*b560*/  PRMT R14, RZ, 0x7610, R14 ;  /* 0x00007610ff0e7816 */ /* 0x001fe4000000000e */
[----:B-1----:R-:W-:Y:S02]  /*b570*/  PRMT R2, RZ, 0x7610, R2 ;  /* 0x00007610ff027816 */ /* 0x002fe40000000002 */
[C---:B------:R-:W-:Y:S02]  /*b580*/  ISETP.GT.AND P1, PT, R3.reuse, 0x1, PT ;  /* 0x000000010300780c */ /* 0x040fe40003f24270 */
[----:B------:R-:W-:-:S05]  /*b590*/  ISETP.GT.AND P2, PT, R3, 0x2, PT ;  /* 0x000000020300780c */ /* 0x000fca0003f44270 */
[----:B--2---:R-:W2:Y:S04]  /*b5a0*/  @P0 LDG.E.U16 R14, [R4.64] ;  /* 0x00000008040e0981 */ /* 0x004ea8000c1e1500 */
[----:B--2---:R0:W-:Y:S04]  /*b5b0*/  STL [R1+0x800], R14 ;  /* 0x0008000e01007387 */ /* 0x0041e80000100800 */
[----:B0-----:R-:W2:Y:S04]  /*b5c0*/  LDL.LU R14, [R1+0x2c38] ;  /* 0x002c3800010e7983 */ /* 0x001ea80000300800 */
[----:B------:R-:W3:Y:S01]  /*b5d0*/  LDL.64 R4, [R1+0x100] ;  /* 0x0001000001047983 */ /* 0x000ee20000100a00 */
[----:B--2---:R-:W-:-:S03]  /*b5e0*/  PRMT R14, RZ, 0x7610, R14 ;  /* 0x00007610ff0e7816 */ /* 0x004fc6000000000e */
[----:B---3--:R-:W2:Y:S04]  /*b5f0*/  @P0 LDG.E.U16 R2, [R4.64] ;  /* 0x0000000804020981 */ /* 0x008ea8000c1e1500 */
[----:B--2---:R0:W-:Y:S04]  /*b600*/  STL [R1+0x7fc], R2 ;  /* 0x0007fc0201007387 */ /* 0x0041e80000100800 */
[----:B0-----:R-:W2:Y:S04]  /*b610*/  LDL.LU R2, [R1+0x2c34] ;  /* 0x002c340001027983 */ /* 0x001ea80000300800 */
[----:B------:R-:W3:Y:S04]  /*b620*/  LDL R4, [R1+0x15ac] ;  /* 0x0015ac0001047983 */ /* 0x000ee80000100800 */
[----:B------:R-:W3:Y:S01]  /*b630*/  LDL R5, [R1+0x15b0] ;  /* 0x0015b00001057983 */ /* 0x000ee20000100800 */
[----:B--2---:R-:W-:-:S02]  /*b640*/  PRMT R2, RZ, 0x7610, R2 ;  /* 0x00007610ff027816 */ /* 0x004fc40000000002 */
[----:B---3--:R-:W-:-:S04]  /*b650*/  @P1 LOP3.LUT R5, R5, R4, RZ, 0x3c, !PT ;  /* 0x0000000405051212 */ /* 0x008fc800078e3cff */
[----:B------:R-:W-:-:S04]  /*b660*/  @P1 LOP3.LUT R4, R5, R4, RZ, 0x3c, !PT ;  /* 0x0000000405041212 */ /* 0x000fc800078e3cff */
[----:B------:R-:W-:-:S05]  /*b670*/  @P1 LOP3.LUT R5, R5, R4, RZ, 0x3c, !PT ;  /* 0x0000000405051212 */ /* 0x000fca00078e3cff */
[----:B------:R-:W2:Y:S04]  /*b680*/  @P1 LDG.E.U16 R14, [R4.64] ;  /* 0x00000008040e1981 */ /* 0x000ea8000c1e1500 */
[----:B--2---:R0:W-:Y:S04]  /*b690*/  STL [R1+0x7f8], R14 ;  /* 0x0007f80e01007387 */ /* 0x0041e80000100800 */
[----:B0-----:R-:W2:Y:S04]  /*b6a0*/  LDL.LU R14, [R1+0x2c30] ;  /* 0x002c3000010e7983 */ /* 0x001ea80000300800 */
[----:B------:R-:W3:Y:S04]  /*b6b0*/  LDL R4, [R1+0x15a4] ;  /* 0x0015a40001047983 */ /* 0x000ee80000100800 */
[----:B------:R-:W3:Y:S01]  /*b6c0*/  LDL R5, [R1+0x15a8] ;  /* 0x0015a80001057983 */ /* 0x000ee20000100800 */
[----:B------:R-:W-:-:S02]  /*b6d0*/  ISETP.GT.AND P0, PT, R3, 0x3, PT ;  /* 0x000000030300780c */ /* 0x000fc40003f04270 */
[----:B--2---:R-:W-:Y:S02]  /*b6e0*/  PRMT R14, RZ, 0x7610, R14 ;  /* 0x00007610ff0e7816 */ /* 0x004fe4000000000e */
        /* <DEDUP_REMOVED lines=986> */
[----:B------:R-:W-:-:S02]  /*f490*/  PRMT R24, RZ, 0x7610, R24 ;  /* 0x00007610ff187816 */ /* 0x000fc40000000018 */
[----:B------:R-:W-:Y:S02]  /*f4a0*/  ISETP.GT.AND P1, PT, R3, 0x37, PT ;  /* 0x000000370300780c */ /* 0x000fe40003f24270 */
        /* <DEDUP_REMOVED lines=8> */
[----:B------:R-:W3:Y:S02]  /*f530*/  LDL R5, [R1+0x1260] ;  /* 0x0012600001057983 */ /* 0x000ee40000100800 */
[----:B---3--:R-:W-:-:S04]  /*f540*/  @P0 LOP3.LUT R5, R5, R4, RZ, 0x3c, !PT ;  /* 0x0000000405050212 */ /* 0x008fc800078e3cff */
[----:B------:R-:W-:-:S04]  /*f550*/  @P0 LOP3.LUT R4, R5, R4, RZ, 0x3c, !PT ;  /* 0x0000000405040212 */ /* 0x000fc800078e3cff */
[----:B------:R-:W-:-:S05]  /*f560*/  @P0 LOP3.LUT R5, R5, R4, RZ, 0x3c, !PT ;  /* 0x0000000405050212 */ /* 0x000fca00078e3cff */
[----:B------:R-:W3:Y:S04]  /*f570*/  @P0 LDG.E.U16 R14, [R4.64] ;  /* 0x00000008040e0981 */ /* 0x000ee8000c1e1500 */
[----:B---3--:R0:W-:Y:S04]  /*f580*/  STL [R1+0x64c], R14 ;  /* 0x00064c0e01007387 */ /* 0x0081e80000100800 */
[----:B0-----:R-:W3:Y:S04]  /*f590*/  LDL.LU R14, [R1+0x2a88] ;  /* 0x002a8800010e7983 */ /* 0x001ee80000300800 */
[----:B------:R-:W4:Y:S04]  /*f5a0*/  LDL R4, [R1+0x1254] ;  /* 0x0012540001047983 */ /* 0x000f280000100800 */
[----:B------:R-:W4:Y:S01]  /*f5b0*/  LDL R5, [R1+0x1258] ;  /* 0x0012580001057983 */ /* 0x000f220000100800 */
[----:B--2---:R-:W-:-:S02]  /*f5c0*/  PRMT R2, RZ, 0x7610, R2 ;  /* 0x00007610ff027816 */ /* 0x004fc40000000002 */
[----:B------:R-:W-:Y:S02]  /*f5d0*/  ISETP.GT.AND P2, PT, R3, 0x38, PT ;  /* 0x000000380300780c */ /* 0x000fe40003f44270 */
[----:B----4-:R-:W-:-:S04]  /*f5e0*/  @P0 LOP3.LUT R5, R5, R4, RZ, 0x3c, !PT ;  /* 0x0000000405050212 */ /* 0x010fc800078e3cff */
[----:B------:R-:W-:-:S04]  /*f5f0*/  @P0 LOP3.LUT R4, R5, R4, RZ, 0x3c, !PT ;  /* 0x0000000405040212 */ /* 0x000fc800078e3cff */
[----:B------:R-:W-:-:S05]  /*f600*/  @P0 LOP3.LUT R5, R5, R4, RZ, 0x3c, !PT ;  /* 0x0000000405050212 */ /* 0x000fca00078e3cff */
[----:B------:R0:W2:Y:S04]  /*f610*/  @P0 LDG.E.U16 R24, [R4.64] ;  /* 0x0000000804180981 */ /* 0x0000a8000c1e1500 */
[----:B0-----:R-:W4:Y:S04]  /*f620*/  LDL R4, [R1+0x124c] ;  /* 0x00124c0001047983 */ /* 0x001f280000100800 */
[----:B------:R-:W4:Y:S01]  /*f630*/  LDL R5, [R1+0x1250] ;  /* 0x0012500001057983 */ /* 0x000f220000100800 */
[----:B---3--:R-:W-:Y:S02]  /*f640*/  PRMT R14, RZ, 0x7610, R14 ;  /* 0x00007610ff0e7816 */ /* 0x008fe4000000000e */
[----:B------:R-:W-:Y:S01]  /*f650*/  ISETP.GT.AND P0, PT, R3, 0x39, PT ;  /* 0x000000390300780c */ /* 0x000fe20003f04270 */
[----:B--2---:R-:W-:Y:S01]  /*f660*/  STL [R1+0x242c], R24 ;  /* 0x00242c1801007387 */ /* 0x004fe20000100800 */
[----:B----4-:R-:W-:-:S04]  /*f670*/  @P1 LOP3.LUT R5, R5, R4, RZ, 0x3c, !PT ;  /* 0x0000000405051212 */ /* 0x010fc800078e3cff */
        /* <DEDUP_REMOVED lines=121> */
[----:B------:R-:W-:Y:S02]  /*fe10*/  PRMT R28, RZ, 0x7610, R28 ;  /* 0x00007610ff1c7816 */ /* 0x000fe4000000001c */
[----:B------:R-:W-:Y:S02]  /*fe20*/  ISETP.GT.AND P0, PT, R3, 0x3f, PT ;  /* 0x0000003f0300780c */ /* 0x000fe40003f04270 */
[----:B---3--:R-:W-:-:S04]  /*fe30*/  @P1 LOP3.LUT R5, R5, R4, RZ, 0x3c, !PT ;  /* 0x0000000405051212 */ /* 0x008fc800078e3cff */
[----:B------:R-:W-:-:S04]  /*fe40*/  @P1 LOP3.LUT R4, R5, R4, RZ, 0x3c, !PT ;  /* 0x0000000405041212 */ /* 0x000fc800078e3cff */
[----:B------:R-:W-:-:S05]  /*fe50*/  @P1 LOP3.LUT R5, R5, R4, RZ, 0x3c, !PT ;  /* 0x0000000405051212 */ /* 0x000fca00078e3cff */
[----:B------:R-:W3:Y:S04]  /*fe60*/  @P1 LDG.E.U16 R14, [R4.64] ;  /* 0x00000008040e1981 */ /* 0x000ee8000c1e1500 */
[----:B---3--:R0:W-:Y:S04]  /*fe70*/  STL [R1+0x608], R14 ;  /* 0x0006080e01007387 */ /* 0x0081e80000100800 */
[----:B0-----:R-:W3:Y:S04]  /*fe80*/  LDL.LU R14, [R1+0x2a50] ;  /* 0x002a5000010e7983 */ /* 0x001ee80000300800 */
[----:B------:R-:W4:Y:S04]  /*fe90*/  LDL R4, [R1+0x11dc] ;  /* 0x0011dc0001047983 */ /* 0x000f280000100800 */
[----:B------:R-:W4:Y:S02]  /*fea0*/  LDL R5, [R1+0x11e0] ;  /* 0x0011e00001057983 */ /* 0x000f240000100800 */
[----:B----4-:R-:W-:-:S04]  /*feb0*/  @P2 LOP3.LUT R5, R5, R4, RZ, 0x3c, !PT ;  /* 0x0000000405052212 */ /* 0x010fc800078e3cff */
[----:B------:R-:W-:-:S04]  /*fec0*/  @P2 LOP3.LUT R4, R5, R4, RZ, 0x3c, !PT ;  /* 0x0000000405042212 */ /* 0x000fc800078e3cff */
[----:B------:R-:W-:-:S05]  /*fed0*/  @P2 LOP3.LUT R5, R5, R4, RZ, 0x3c, !PT ;  /* 0x0000000405052212 */ /* 0x000fca00078e3cff */
[----:B------:R0:W4:Y:S04]  /*fee0*/  @P2 LDG.E.U16 R26, [R4.64] ;  /* 0x00000008041a2981 */ /* 0x000128000c1e1500 */
[----:B0-----:R-:W3:Y:S04]  /*fef0*/  LDL R4, [R1+0x11d4] ;  /* 0x0011d40001047983 */ /* 0x001ee80000100800 */
[----:B------:R-:W3:Y:S01]  /*ff00*/  LDL R5, [R1+0x11d8] ;  /* 0x0011d80001057983 */ /* 0x000ee20000100800 */
[----:B--2---:R-:W-:Y:S02]  /*ff10*/  PRMT R2, RZ, 0x7610, R2 ;  /* 0x00007610ff027816 */ /* 0x004fe40000000002 */
[----:B------:R-:W-:Y:S01]  /*ff20*/  ISETP.GT.AND P1, PT, R3, 0x40, PT ;  /* 0x000000400300780c */ /* 0x000fe20003f24270 */
[----:B----4-:R-:W-:Y:S01]  /*ff30*/  STL [R1+0x2430], R26 ;  /* 0x0024301a01007387 */ /* 0x010fe20000100800 */
[----:B---3--:R-:W-:-:S04]  /*ff40*/  @P2 LOP3.LUT R5, R5, R4, RZ, 0x3c, !PT ;  /* 0x0000000405052212 */ /* 0x008fc800078e3cff */
[----:B------:R-:W-:-:S04]  /*ff50*/  @P2 LOP3.LUT R4, R5, R4, RZ, 0x3c, !PT ;  /* 0x0000000405042212 */ /* 0x000fc800078e3cff */
[----:B------:R-:W-:-:S05]  /*ff60*/  @P2 LOP3.LUT R5, R5, R4, RZ, 0x3c, !PT ;  /* 0x0000000405052212 */ /* 0x000fca00078e3cff */
[----:B------:R0:W2:Y:S04]  /*ff70*/  @P2 LDG.E.U16 R28, [R4.64] ;  /* 0x00000008041c2981 */ /* 0x0000a8000c1e1500 */
[----:B0-----:R-:W3:Y:S04]  /*ff80*/  LDL R4, [R1+0x11cc] ;  /* 0x0011cc0001047983 */ /* 0x001ee80000100800 */
[----:B------:R-:W3:Y:S01]  /*ff90*/  LDL R5, [R1+0x11d0] ;  /* 0x0011d00001057983 */ /* 0x000ee20000100800 */
[----:B------:R-:W-:Y:S02]  /*ffa0*/  PRMT R14, RZ, 0x7610, R14 ;  /* 0x00007610ff0e7816 */ /* 0x000fe4000000000e */
[----:B------:R-:W-:Y:S01]  /*ffb0*/  ISETP.GT.AND P2, PT, R3, 0x41, PT ;  /* 0x000000410300780c */ /* 0x000fe20003f44270 */
[----:B--2---:R-:W-:Y:S01]  /*ffc0*/  STL [R1+0x2434], R28 ;  /* 0x0024341c01007387 */ /* 0x004fe20000100800 */
        /* <DEDUP_REMOVED lines=131> */
[----:B---3--:R-:W-:-:S02]  /*10800*/  PRMT R14, RZ, 0x7610, R14 ;  /* 0x00007610ff0e7816 */ /* 0x008fc4000000000e */
[----:B----4-:R-:W-:-:S04]  /*10810*/  @P1 LOP3.LUT R5, R5, R4, RZ, 0x3c, !PT ;  /* 0x0000000405051212 */ /* 0x010fc800078e3cff */
[----:B------:R-:W-:-:S04]  /*10820*/  @P1 LOP3.LUT R4, R5, R4, RZ, 0x3c, !PT ;  /* 0x0000000405041212 */ /* 0x000fc800078e3cff */
[----:B------:R-:W-:-:S05]  /*10830*/  @P1 LOP3.LUT R5, R5, R4, RZ, 0x3c, !PT ;  /* 0x0000000405051212 */ /* 0x000fca00078e3cff */
[----:B------:R0:W3:Y:S04]  /*10840*/  @P1 LDG.E.U16 R29, [R4.64] ;  /* 0x00000008041d1981 */ /* 0x0000e8000c1e1500 */
[----:B0-----:R-:W4:Y:S04]  /*10850*/  LDL R4, [R1+0x1154] ;  /* 0x0011540001047983 */ /* 0x001f280000100800 */
[----:B------:R-:W4:Y:S01]  /*10860*/  LDL R5, [R1+0x1158] ;  /* 0x0011580001057983 */ /* 0x000f220000100800 */
[----:B--2---:R-:W-:Y:S02]  /*10870*/  PRMT R2, RZ, 0x7610, R2 ;  /* 0x00007610ff027816 */ /* 0x004fe40000000002 */
[----:B------:R-:W-:Y:S01]  /*10880*/  ISETP.GT.AND P0, PT, R3, 0x48, PT ;  /* 0x000000480300780c */ /* 0x000fe20003f04270 */
[----:B---3--:R-:W-:Y:S01]  /*10890*/  STL [R1+0x2438], R29 ;  /* 0x0024381d01007387 */ /* 0x008fe20000100800 */
        /* <DEDUP_REMOVED lines=157> */
[----:B0-----:R-:W2:Y:S01]  /*11270*/  LDL.LU R14, [R1+0x29d4] ;  /* 0x0029d400010e7983 */ /* 0x001ea20000300800 */
[----:B------:R-:W3:Y:S02]  /*11280*/  LDL R4, [R1+0x10cc] ;  /* 0x0010cc0001047983 */ /* 0x000ee40000100800 */
        /* <DEDUP_REMOVED lines=11> */
[----:B--2---:R-:W-:-:S02]  /*11340*/  PRMT R2, RZ, 0x7610, R2 ;  /* 0x00007610ff027816 */ /* 0x004fc40000000002 */
        /* <DEDUP_REMOVED lines=1908> */
[----:B------:R-:W-:-:S02]  /*18a90*/  PRMT R29, RZ, 0x7610, R29 ;  /* 0x00007610ff1d7816 */ /* 0x000fc4000000001d */
[----:B------:R-:W-:Y:S02]  /*18aa0*/  PRMT R28, RZ, 0x7610, R28 ;  /* 0x00007610ff1c7816 */ /* 0x000fe4000000001c */
[----:B------:R-:W-:Y:S02]  /*18ab0*/  ISETP.GT.AND P2, PT, R3, 0xb6, PT ;  /* 0x000000b60300780c */ /* 0x000fe40003f44270 */
        /* <DEDUP_REMOVED lines=8> */
[----:B------:R-:W3:Y:S02]  /*18b40*/  LDL R5, [R1+0xa78] ;  /* 0x000a780001057983 */ /* 0x000ee40000100800 */
[----:B---3--:R-:W-:-:S04]  /*18b50*/  @P0 LOP3.LUT R5, R5, R4, RZ, 0x3c, !PT ;  /* 0x0000000405050212 */ /* 0x008fc800078e3cff */
[----:B------:R-:W-:-:S04]  /*18b60*/  @P0 LOP3.LUT R4, R5, R4, RZ, 0x3c, !PT ;  /* 0x0000000405040212 */ /* 0x000fc800078e3cff */
[----:B------:R-:W-:-:S05]  /*18b70*/  @P0 LOP3.LUT R5, R5, R4, RZ, 0x3c, !PT ;  /* 0x0000000405050212 */ /* 0x000fca00078e3cff */
[----:B------:R-:W3:Y:S04]  /*18b80*/  @P0 LDG.E.U16 R14, [R4.64] ;  /* 0x00000008040e0981 */ /* 0x000ee8000c1e1500 */
[----:B---3--:R0:W-:Y:S04]  /*18b90*/  STL [R1+0x1f0], R14 ;  /* 0x0001f00e01007387 */ /* 0x0081e80000100800 */
[----:B0-----:R-:W3:Y:S01]  /*18ba0*/  LDL.LU R14, [R1+0x26a4] ;  /* 0x0026a400010e7983 */ /* 0x001ee20000300800 */
[----:B------:R-:W4:Y:S02]  /*18bb0*/  LDL R4, [R1+0xa6c] ;  /* 0x000a6c0001047983 */ /* 0x000f240000100800 */
[----:B------:R-:W4:Y:S02]  /*18bc0*/  LDL R5, [R1+0xa70] ;  /* 0x000a700001057983 */ /* 0x000f240000100800 */
[----:B----4-:R-:W-:-:S04]  /*18bd0*/  @P1 LOP3.LUT R5, R5, R4, RZ, 0x3c, !PT ;  /* 0x0000000405051212 */ /* 0x010fc800078e3cff */
[----:B------:R-:W-:-:S04]  /*18be0*/  @P1 LOP3.LUT R4, R5, R4, RZ, 0x3c, !PT ;  /* 0x0000000405041212 */ /* 0x000fc800078e3cff */
[----:B------:R-:W-:-:S05]  /*18bf0*/  @P1 LOP3.LUT R5, R5, R4, RZ, 0x3c, !PT ;  /* 0x0000000405051212 */ /* 0x000fca00078e3cff */
[----:B------:R0:W4:Y:S04]  /*18c00*/  @P1 LDG.E.U16 R29, [R4.64] ;  /* 0x00000008041d1981 */ /* 0x000128000c1e1500 */
[----:B0-----:R-:W4:Y:S04]  /*18c10*/  LDL R4, [R1+0xa64] ;  /* 0x000a640001047983 */ /* 0x001f280000100800 */
[----:B------:R-:W4:Y:S01]  /*18c20*/  LDL R5, [R1+0xa68] ;  /* 0x000a680001057983 */ /* 0x000f220000100800 */
[----:B---3--:R-:W-:Y:S02]  /*18c30*/  PRMT R14, RZ, 0x7610, R14 ;  /* 0x00007610ff0e7816 */ /* 0x008fe4000000000e */
[----:B--2---:R-:W-:-:S02]  /*18c40*/  PRMT R2, RZ, 0x7610, R2 ;  /* 0x00007610ff027816 */ /* 0x004fc40000000002 */
[----:B------:R-:W-:Y:S01]  /*18c50*/  ISETP.GT.AND P0, PT, R3, 0xb7, PT ;  /* 0x000000b70300780c */ /* 0x000fe20003f04270 */
[----:B----4-:R-:W-:Y:S01]  /*18c60*/  STL [R1+0x2460], R29 ;  /* 0x0024601d01007387 */ /* 0x010fe20000100800 */
[----:B------:R-:W-:-:S04]  /*18c70*/  @P1 LOP3.LUT R5, R5, R4, RZ, 0x3c, !PT ;  /* 0x0000000405051212 */ /* 0x000fc800078e3cff */
[----:B------:R-:W-:-:S04]  /*18c80*/  @P1 LOP3.LUT R4, R5, R4, RZ, 0x3c, !PT ;  /* 0x0000000405041212 */ /* 0x000fc800078e3cff */
[----:B------:R-:W-:-:S05]  /*18c90*/  @P1 LOP3.LUT R5, R5, R4, RZ, 0x3c, !PT ;  /* 0x0000000405051212 */ /* 0x000fca00078e3cff */
[----:B------:R0:W2:Y:S04]  /*18ca0*/  @P1 LDG.E.U16 R28, [R4.64] ;  /* 0x00000008041c1981 */ /* 0x0000a8000c1e1500 */
[----:B0-----:R-:W3:Y:S04]  /*18cb0*/  LDL R4, [R1+0xa5c] ;  /* 0x000a5c0001047983 */ /* 0x001ee80000100800 */
[----:B------:R-:W3:Y:S04]  /*18cc0*/  LDL R5, [R1+0xa60] ;  /* 0x000a600001057983 */ /* 0x000ee80000100800 */
[----:B--2---:R-:W-:Y:S01]  /*18cd0*/  STL [R1+0x2464], R28 ;  /* 0x0024641c01007387 */ /* 0x004fe20000100800 */
        /* <DEDUP_REMOVED lines=129> */
[----:B0-----:R-:W2:Y:S04]  /*194f0*/  LDL R4, [R1+0x9ec] ;  /* 0x0009ec0001047983 */ /* 0x001ea80000100800 */
[----:B------:R-:W2:Y:S04]  /*19500*/  LDL R5, [R1+0x9f0] ;  /* 0x0009f00001057983 */ /* 0x000ea80000100800 */
[----:B----4-:R-:W-:Y:S01]  /*19510*/  STL [R1+0x2480], R29 ;  /* 0x0024801d01007387 */ /* 0x010fe20000100800 */
[----:B--2---:R-:W-:-:S04]  /*19520*/  @P0 LOP3.LUT R5, R5, R4, RZ, 0x3c, !PT ;  /* 0x0000000405050212 */ /* 0x004fc800078e3cff */
[----:B------:R-:W-:-:S04]  /*19530*/  @P0 LOP3.LUT R4, R5, R4, RZ, 0x3c, !PT ;  /* 0x0000000405040212 */ /* 0x000fc800078e3cff */
[----:B------:R-:W-:-:S05]  /*19540*/  @P0 LOP3.LUT R5, R5, R4, RZ, 0x3c, !PT ;  /* 0x0000000405050212 */ /* 0x000fca00078e3cff */
[----:B------:R0:W2:Y:S04]  /*19550*/  @P0 LDG.E.U16 R26, [R4.64] ;  /* 0x00000008041a0981 */ /* 0x0000a8000c1e1500 */
[----:B0-----:R-:W4:Y:S04]  /*19560*/  LDL R4, [R1+0x9e4] ;  /* 0x0009e40001047983 */ /* 0x001f280000100800 */
[----:B------:R-:W4:Y:S01]  /*19570*/  LDL R5, [R1+0x9e8] ;  /* 0x0009e80001057983 */ /* 0x000f220000100800 */
[----:B---3--:R-:W-:Y:S02]  /*19580*/  PRMT R14, RZ, 0x7610, R14 ;  /* 0x00007610ff0e7816 */ /* 0x008fe4000000000e */
[----:B------:R-:W-:-:S02]  /*19590*/  PRMT R2, RZ, 0x7610, R2 ;  /* 0x00007610ff027816 */ /* 0x000fc40000000002 */
[----:B------:R-:W-:Y:S01]  /*195a0*/  ISETP.GT.AND P2, PT, R3, 0xbf, PT ;  /* 0x000000bf0300780c */ /* 0x000fe20003f44270 */
[----:B--2---:R-:W-:Y:S01]  /*195b0*/  STL [R1+0x2468], R26 ;  /* 0x0024681a01007387 */ /* 0x004fe20000100800 */
[----:B----4-:R-:W-:-:S04]  /*195c0*/  @P0 LOP3.LUT R5, R5, R4, RZ, 0x3c, !PT ;  /* 0x0000000405050212 */ /* 0x010fc800078e3cff */
        /* <DEDUP_REMOVED lines=118> */
[----:B--2---:R-:W-:Y:S02]  /*19d30*/  PRMT R2, RZ, 0x7610, R2 ;  /* 0x00007610ff027816 */ /* 0x004fe40000000002 */
[----:B---3--:R-:W-:-:S02]  /*19d40*/  PRMT R14, RZ, 0x7610, R14 ;  /* 0x00007610ff0e7816 */ /* 0x008fc4000000000e */
        /* <DEDUP_REMOVED lines=221> */
[----:B------:R-:W4:Y:S01]  /*1ab20*/  LDL R5, [R1+0x8c0] ;  /* 0x0008c00001057983 */ /* 0x000f220000100800 */
[----:B---3--:R-:W-:-:S02]  /*1ab30*/  PRMT R14, RZ, 0x7610, R14 ;  /* 0x00007610ff0e7816 */ /* 0x008fc4000000000e */
[----:B----4-:R-:W-:-:S04]  /*1ab40*/  @P1 LOP3.LUT R5, R5, R4, RZ, 0x3c, !PT ;  /* 0x0000000405051212 */ /* 0x010fc800078e3cff */
[----:B------:R-:W-:-:S04]  /*1ab50*/  @P1 LOP3.LUT R4, R5, R4, RZ, 0x3c, !PT ;  /* 0x0000000405041212 */ /* 0x000fc800078e3cff */
[----:B------:R-:W-:-:S05]  /*1ab60*/  @P1 LOP3.LUT R5, R5, R4, RZ, 0x3c, !PT ;  /* 0x0000000405051212 */ /* 0x000fca00078e3cff */
[----:B------:R-:W3:Y:S04]  /*1ab70*/  @P1 LDG.E.U16 R14, [R4.64] ;  /* 0x00000008040e1981 */ /* 0x000ee8000c1e1500 */
[----:B---3--:R0:W-:Y:S04]  /*1ab80*/  STL [R1+0x134], R14 ;  /* 0x0001340e01007387 */ /* 0x0081e80000100800 */
[----:B0-----:R-:W3:Y:S01]  /*1ab90*/  LDL.LU R14, [R1+0x25e8] ;  /* 0x0025e800010e7983 */ /* 0x001ee20000300800 */
[----:B------:R-:W4:Y:S02]  /*1aba0*/  LDL R4, [R1+0x8b4] ;  /* 0x0008b40001047983 */ /* 0x000f240000100800 */
[----:B------:R-:W4:Y:S01]  /*1abb0*/  LDL R5, [R1+0x8b8] ;  /* 0x0008b80001057983 */ /* 0x000f220000100800 */
[----:B------:R-:W-:-:S02]  /*1abc0*/  ISETP.GT.AND P0, PT, R3, 0xd1, PT ;  /* 0x000000d10300780c */ /* 0x000fc40003f04270 */
[----:B---3--:R-:W-:Y:S02]  /*1abd0*/  PRMT R14, RZ, 0x7610, R14 ;  /* 0x00007610ff0e7816 */ /* 0x008fe4000000000e */
        /* <DEDUP_REMOVED lines=293> */
[----:B--2---:R-:W-:-:S02]  /*1be30*/  PRMT R2, RZ, 0x7610, R2 ;  /* 0x00007610ff027816 */ /* 0x004fc40000000002 */
[----:B----4-:R-:W-:-:S04]  /*1be40*/  @P1 LOP3.LUT R5, R5, R4, RZ, 0x3c, !PT ;  /* 0x0000000405051212 */ /* 0x010fc800078e3cff */
[----:B------:R-:W-:-:S04]  /*1be50*/  @P1 LOP3.LUT R4, R5, R4, RZ, 0x3c, !PT ;  /* 0x0000000405041212 */ /* 0x000fc800078e3cff */
[----:B------:R-:W-:-:S05]  /*1be60*/  @P1 LOP3.LUT R5, R5, R4, RZ, 0x3c, !PT ;  /* 0x0000000405051212 */ /* 0x000fca00078e3cff */
[----:B------:R-:W2:Y:S04]  /*1be70*/  @P1 LDG.E.U16 R2, [R4.64] ;  /* 0x0000000804021981 */ /* 0x000ea8000c1e1500 */
[----:B--2---:R0:W-:Y:S04]  /*1be80*/  STL [R1+0xb4], R2 ;  /* 0x0000b40201007387 */ /* 0x0041e80000100800 */
[----:B0-----:R-:W2:Y:S01]  /*1be90*/  LDL.LU R2, [R1+0x2568] ;  /* 0x0025680001027983 */ /* 0x001ea20000300800 */
[----:B------:R-:W4:Y:S02]  /*1bea0*/  LDL R4, [R1+0x1638] ;  /* 0x0016380001047983 */ /* 0x000f240000100800 */
[----:B------:R-:W4:Y:S01]  /*1beb0*/  LDL R5, [R1+0x1644] ;  /* 0x0016440001057983 */ /* 0x000f220000100800 */
[----:B------:R-:W-:-:S02]  /*1bec0*/  PRMT R9, RZ, 0x7610, R9 ;  /* 0x00007610ff097816 */ /* 0x000fc40000000009 */
[----:B------:R-:W-:Y:S02]  /*1bed0*/  ISETP.GT.AND P0, PT, R3, 0xe1, PT ;  /* 0x000000e10300780c */ /* 0x000fe40003f04270 */
[----:B----4-:R-:W-:-:S04]  /*1bee0*/  @P1 LOP3.LUT R5, R5, R4, RZ, 0x3c, !PT ;  /* 0x0000000405051212 */ /* 0x010fc800078e3cff */
[----:B------:R-:W-:-:S04]  /*1bef0*/  @P1 LOP3.LUT R4, R5, R4, RZ, 0x3c, !PT ;  /* 0x0000000405041212 */ /* 0x000fc800078e3cff */
[----:B------:R-:W-:-:S05]  /*1bf00*/  @P1 LOP3.LUT R5, R5, R4, RZ, 0x3c, !PT ;  /* 0x0000000405051212 */ /* 0x000fca00078e3cff */
[----:B------:R-:W4:Y:S04]  /*1bf10*/  @P1 LDG.E.U16 R9, [R4.64] ;  /* 0x0000000804091981 */ /* 0x000f28000c1e1500 */
[----:B----4-:R0:W-:Y:S04]  /*1bf20*/  STL [R1+0xb0], R9 ;  /* 0x0000b00901007387 */ /* 0x0101e80000100800 */
[----:B0-----:R-:W4:Y:S01]  /*1bf30*/  LDL.LU R9, [R1+0x2564] ;  /* 0x0025640001097983 */ /* 0x001f220000300800 */
[----:B------:R-:W2:Y:S02]  /*1bf40*/  LDL R4, [R1+0x1640] ;  /* 0x0016400001047983 */ /* 0x000ea40000100800 */
[----:B------:R-:W2:Y:S01]  /*1bf50*/  LDL R5, [R1+0x164c] ;  /* 0x00164c0001057983 */ /* 0x000ea20000100800 */
[----:B------:R-:W-:-:S02]  /*1bf60*/  PRMT R12, RZ, 0x7610, R12 ;  /* 0x00007610ff0c7816 */ /* 0x000fc4000000000c */
[----:B--2---:R-:W-:-:S04]  /*1bf70*/  @P0 LOP3.LUT R5, R5, R4, RZ, 0x3c, !PT ;  /* 0x0000000405050212 */ /* 0x004fc800078e3cff */
[----:B------:R-:W-:-:S04]  /*1bf80*/  @P0 LOP3.LUT R4, R5, R4, RZ, 0x3c, !PT ;  /* 0x0000000405040212 */ /* 0x000fc800078e3cff */
[----:B------:R-:W-:-:S05]  /*1bf90*/  @P0 LOP3.LUT R5, R5, R4, RZ, 0x3c, !PT ;  /* 0x0000000405050212 */ /* 0x000fca00078e3cff */
[----:B------:R-:W2:Y:S04]  /*1bfa0*/  @P0 LDG.E.U16 R12, [R4.64] ;  /* 0x00000008040c0981 */ /* 0x000ea8000c1e1500 */
[----:B--2---:R0:W-:Y:S04]  /*1bfb0*/  STL [R1+0xac], R12 ;  /* 0x0000ac0c01007387 */ /* 0x0041e80000100800 */
[----:B0-----:R-:W2:Y:S01]  /*1bfc0*/  LDL.LU R12, [R1+0x2560] ;  /* 0x00256000010c7983 */ /* 0x001ea20000300800 */
[----:B------:R-:W2:Y:S02]  /*1bfd0*/  LDL R4, [R1+0x1648] ;  /* 0x0016480001047983 */ /* 0x000ea40000100800 */
[----:B------:R-:W2:Y:S01]  /*1bfe0*/  LDL R5, [R1+0x1650] ;  /* 0x0016500001057983 */ /* 0x000ea20000100800 */
[----:B------:R-:W-:-:S02]  /*1bff0*/  PRMT R13, RZ, 0x7610, R13 ;  /* 0x00007610ff0d7816 */ /* 0x000fc4000000000d */
[----:B------:R-:W-:Y:S02]  /*1c000*/  ISETP.GT.AND P1, PT, R3, 0xe2, PT ;  /* 0x000000e20300780c */ /* 0x000fe40003f24270 */
        /* <DEDUP_REMOVED lines=22> */
[----:B------:R0:W2:Y:S04]  /*1c170*/  @P1 LDG.E.U16 R29, [R4.64] ;  /* 0x00000008041d1981 */ /* 0x0000a8000c1e1500 */
[----:B0-----:R-:W3:Y:S04]  /*1c180*/  LDL R4, [R1+0x1660] ;  /* 0x0016600001047983 */ /* 0x001ee80000100800 */
[----:B------:R-:W3:Y:S01]  /*1c190*/  LDL R5, [R1+0x166c] ;  /* 0x00166c0001057983 */ /* 0x000ee20000100800 */
[----:B------:R-:W-:-:S03]  /*1c1a0*/  PRMT R23, RZ, 0x7610, R23 ;  /* 0x00007610ff177816 */ /* 0x000fc60000000017 */
        /* <DEDUP_REMOVED lines=16> */
[----:B0-----:R-:W3:Y:S01]  /*1c2b0*/  LDL.LU R22, [R1+0x2550] ;  /* 0x0025500001167983 */ /* 0x001ee20000300800 */
        /* <DEDUP_REMOVED lines=62> */
[----:B------:R0:W2:Y:S04]  /*1c6a0*/  @P0 LDG.E.U16 R14, [R4.64] ;  /* 0x00000008040e0981 */ /* 0x0000a8000c1e1500 */
[----:B0-----:R-:W3:Y:S04]  /*1c6b0*/  LDL R4, [R1+0x16a8] ;  /* 0x0016a80001047983 */ /* 0x001ee80000100800 */
[----:B------:R-:W3:Y:S01]  /*1c6c0*/  LDL R5, [R1+0x16b0] ;  /* 0x0016b00001057983 */ /* 0x000ee20000100800 */
[----:B------:R-:W-:-:S03]  /*1c6d0*/  PRMT R7, RZ, 0x7610, R7 ;  /* 0x00007610ff077816 */ /* 0x000fc60000000007 */
[----:B--2---:R0:W-:Y:S04]  /*1c6e0*/  STL [R1+0x13c], R14 ;  /* 0x00013c0e01007387 */ /* 0x0041e80000100800 */
[----:B0-----:R-:W2:Y:S01]  /*1c6f0*/  LDL R14, [R1+0x16d0] ;  /* 0x0016d000010e7983 */ /* 0x001ea20000100800 */
[-C--:B---3--:R-:W-:Y:S02]  /*1c700*/  @P0 LOP3.LUT R5, R5, R4.reuse, RZ, 0x3c, !PT ;  /* 0x0000000405050212 */ /* 0x088fe400078e3cff */
[----:B------:R-:W-:Y:S02]  /*1c710*/  ISETP.GT.AND P1, PT, R3, 0xe8, PT ;  /* 0x000000e80300780c */ /* 0x000fe40003f24270 */
        /* <DEDUP_REMOVED lines=30> */
[----:B------:R-:W2:Y:S01]  /*1c900*/  @P0 LDG.E.U16 R15, [R4.64] ;  /* 0x00000008040f0981 */ /* 0x000ea2000c1e1500 */
[----:B------:R-:W-:-:S03]  /*1c910*/  PRMT R29, RZ, 0x7610, R29 ;  /* 0x00007610ff1d7816 */ /* 0x000fc6000000001d */
[----:B--2---:R0:W-:Y:S04]  /*1c920*/  STL [R1+0x3c], R15 ;  /* 0x00003c0f01007387 */ /* 0x0041e80000100800 */
[----:B0-----:R-:W2:Y:S01]  /*1c930*/  LDL.LU R15, [R1+0x252c] ;  /* 0x00252c00010f7983 */ /* 0x001ea20000300800 */
[----:B------:R-:W2:Y:S02]  /*1c940*/  LDL R5, [R1+0x16c8] ;  /* 0x0016c80001057983 */ /* 0x000ea40000100800 */
[----:B------:R-:W-:Y:S01]  /*1c950*/  @P0 IMAD.MOV.U32 R4, RZ, RZ, R14 ;  /* 0x000000ffff040224 */ /* 0x000fe200078e000e */
[----:B------:R-:W-:Y:S02]  /*1c960*/  ISETP.GT.AND P1, PT, R3, 0xea, PT ;  /* 0x000000ea0300780c */ /* 0x000fe40003f24270 */
[----:B------:R-:W-:Y:S01]  /*1c970*/  PRMT R28, RZ, 0x7610, R28 ;  /* 0x00007610ff1c7816 */ /* 0x000fe2000000001c */
[----:B------:R-:W3:Y:S04]  /*1c980*/  LDL R14, [R1+0x16f0] ;  /* 0x0016f000010e7983 */ /* 0x000ee80000100800 */
[----:B--2---:R0:W2:Y:S04]  /*1c990*/  @P0 LDG.E.U16 R29, [R4.64] ;  /* 0x00000008041d0981 */ /* 0x0040a8000c1e1500 */
        /* <DEDUP_REMOVED lines=23> */
[----:B------:R-:W2:Y:S01]  /*1cb10*/  @P0 LDG.E.U16 R6, [R4.64] ;  /* 0x0000000804060981 */ /* 0x000ea2000c1e1500 */
[----:B------:R-:W-:-:S03]  /*1cb20*/  PRMT R24, RZ, 0x7610, R24 ;  /* 0x00007610ff187816 */ /* 0x000fc60000000018 */
[----:B--2---:R0:W-:Y:S04]  /*1cb30*/  STL [R1+0x2c], R6 ;  /* 0x00002c0601007387 */ /* 0x0041e80000100800 */
[----:B0-----:R-:W2:Y:S01]  /*1cb40*/  LDL.LU R6, [R1+0x2528] ;  /* 0x0025280001067983 */ /* 0x001ea20000300800 */
[----:B------:R-:W3:Y:S02]  /*1cb50*/  LDL R5, [R1+0x16e8] ;  /* 0x0016e80001057983 */ /* 0x000ee40000100800 */
[----:B------:R-:W-:Y:S01]  /*1cb60*/  @P0 IMAD.MOV.U32 R4, RZ, RZ, R14 ;  /* 0x000000ffff040224 */ /* 0x000fe200078e000e */
[----:B------:R-:W-:Y:S02]  /*1cb70*/  ISETP.GT.AND P1, PT, R3, 0xec, PT ;  /* 0x000000ec0300780c */ /* 0x000fe40003f24270 */
[----:B------:R-:W-:Y:S01]  /*1cb80*/  PRMT R16, RZ, 0x7610, R16 ;  /* 0x00007610ff107816 */ /* 0x000fe20000000010 */
[----:B------:R-:W2:Y:S04]  /*1cb90*/  LDL R14, [R1+0x173c] ;  /* 0x00173c00010e7983 */ /* 0x000ea80000100800 */
[----:B---3--:R0:W3:Y:S04]  /*1cba0*/  @P0 LDG.E.U16 R24, [R4.64] ;  /* 0x0000000804180981 */ /* 0x0080e8000c1e1500 */
[----:B0-----:R-:W2:Y:S04]  /*1cbb0*/  LDL R4, [R1+0x16d4] ;  /* 0x0016d40001047983 */ /* 0x001ea80000100800 */
[----:B------:R-:W2:Y:S04]  /*1cbc0*/  LDL R5, [R1+0x16fc] ;  /* 0x0016fc0001057983 */ /* 0x000ea80000100800 */
[----:B---3--:R-:W-:Y:S01]  /*1cbd0*/  STL [R1+0x24a0], R24 ;  /* 0x0024a01801007387 */ /* 0x008fe20000100800 */
[----:B--2---:R-:W-:-:S04]  /*1cbe0*/  @P1 LOP3.LUT R5, R5, R4, RZ, 0x3c, !PT ;  /* 0x0000000405051212 */ /* 0x004fc800078e3cff */
        /* <DEDUP_REMOVED lines=12> */
[----:B------:R0:W3:Y:S04]  /*1ccb0*/  @P1 LDG.E.U16 R27, [R4.64] ;  /* 0x00000008041b1981 */ /* 0x0000e8000c1e1500 */
[----:B0-----:R-:W2:Y:S04]  /*1ccc0*/  LDL R4, [R1+0x1700] ;  /* 0x0017000001047983 */ /* 0x001ea80000100800 */
[----:B------:R-:W2:Y:S01]  /*1ccd0*/  LDL R5, [R1+0x170c] ;  /* 0x00170c0001057983 */ /* 0x000ea20000100800 */
[----:B------:R-:W-:-:S03]  /*1cce0*/  PRMT R2, RZ, 0x7610, R2 ;  /* 0x00007610ff027816 */ /* 0x000fc60000000002 */
[----:B---3--:R0:W-:Y:S01]  /*1ccf0*/  STL [R1+0x2490], R27 ;  /* 0x0024901b01007387 */ /* 0x0081e20000100800 */
[----:B--2---:R-:W-:-:S04]  /*1cd00*/  @P0 LOP3.LUT R5, R5, R4, RZ, 0x3c, !PT ;  /* 0x0000000405050212 */ /* 0x004fc800078e3cff */
[----:B------:R-:W-:-:S04]  /*1cd10*/  @P0 LOP3.LUT R4, R5, R4, RZ, 0x3c, !PT ;  /* 0x0000000405040212 */ /* 0x000fc800078e3cff */
[----:B------:R-:W-:-:S05]  /*1cd20*/  @P0 LOP3.LUT R5, R5, R4, RZ, 0x3c, !PT ;  /* 0x0000000405050212 */ /* 0x000fca00078e3cff */
[----:B------:R-:W2:Y:S04]  /*1cd30*/  @P0 LDG.E.U16 R2, [R4.64] ;  /* 0x0000000804020981 */ /* 0x000ea8000c1e1500 */
[----:B--2---:R1:W-:Y:S01]  /*1cd40*/  STL [R1+0x1c], R2 ;  /* 0x00001c0201007387 */ /* 0x0043e20000100800 */
[----:B------:R-:W2:Y:S02]  /*1cd50*/  LDL R4, [R1+0x1708] ;  /* 0x0017080001047983 */ /* 0x000ea40000100800 */
[----:B------:R-:W2:Y:S01]  /*1cd60*/  LDL R5, [R1+0x1710] ;  /* 0x0017100001057983 */ /* 0x000ea20000100800 */
[----:B------:R-:W-:Y:S02]  /*1cd70*/  PRMT R25, RZ, 0x7610, R25 ;  /* 0x00007610ff197816 */ /* 0x000fe40000000019 */
[----:B------:R-:W-:-:S02]  /*1cd80*/  ISETP.GT.AND P1, PT, R3, 0xf0, PT ;  /* 0x000000f00300780c */ /* 0x000fc40003f24270 */
[----:B------:R-:W-:Y:S02]  /*1cd90*/  PRMT R26, RZ, 0x7610, R26 ;  /* 0x00007610ff1a7816 */ /* 0x000fe4000000001a */
[----:B----4-:R-:W-:Y:S02]  /*1cda0*/  PRMT R9, RZ, 0x7610, R9 ;  /* 0x00007610ff097816 */ /* 0x010fe40000000009 */
[----:B------:R-:W-:Y:S02]  /*1cdb0*/  ISETP.GT.AND P2, PT, R3, 0xf8, PT ;  /* 0x000000f80300780c */ /* 0x000fe40003f44270 */
[----:B------:R-:W-:Y:S02]  /*1cdc0*/  PRMT R29, RZ, 0x7610, R29 ;  /* 0x00007610ff1d7816 */ /* 0x000fe4000000001d */
[----:B------:R-:W-:Y:S02]  /*1cdd0*/  PRMT R12, RZ, 0x7610, R12 ;  /* 0x00007610ff0c7816 */ /* 0x000fe4000000000c */
[----:B------:R-:W-:-:S02]  /*1cde0*/  PRMT R13, RZ, 0x7610, R13 ;  /* 0x00007610ff0d7816 */ /* 0x000fc4000000000d */
[----:B------:R-:W-:Y:S02]  /*1cdf0*/  PRMT R8, RZ, 0x7610, R8 ;  /* 0x00007610ff087816 */ /* 0x000fe40000000008 */
[----:B------:R-:W-:Y:S02]  /*1ce00*/  PRMT R28, RZ, 0x7610, R28 ;  /* 0x00007610ff1c7816 */ /* 0x000fe4000000001c */
[----:B0-----:R-:W-:Y:S02]  /*1ce10*/  PRMT R27, RZ, 0x7610, R27 ;  /* 0x00007610ff1b7816 */ /* 0x001fe4000000001b */
[----:B------:R-:W-:Y:S02]  /*1ce20*/  PRMT R24, RZ, 0x7610, R24 ;  /* 0x00007610ff187816 */ /* 0x000fe40000000018 */
[----:B------:R-:W-:Y:S02]  /*1ce30*/  PRMT R23, RZ, 0x7610, R23 ;  /* 0x00007610ff177816 */ /* 0x000fe40000000017 */
[----:B------:R-:W-:-:S02]  /*1ce40*/  PRMT R22, RZ, 0x7610, R22 ;  /* 0x00007610ff167816 */ /* 0x000fc40000000016 */
[----:B------:R-:W-:Y:S02]  /*1ce50*/  PRMT R21, RZ, 0x7610, R21 ;  /* 0x00007610ff157816 */ /* 0x000fe40000000015 */
[----:B------:R-:W-:Y:S02]  /*1ce60*/  PRMT R20, RZ, 0x7610, R20 ;  /* 0x00007610ff147816 */ /* 0x000fe40000000014 */
[----:B------:R-:W-:Y:S02]  /*1ce70*/  PRMT R19, RZ, 0x7610, R19 ;  /* 0x00007610ff137816 */ /* 0x000fe40000000013 */
        /* <DEDUP_REMOVED lines=8> */
[----:B------:R-:W-:Y:S01]  /*1cf00*/  PRMT R16, RZ, 0x7610, R16 ;  /* 0x00007610ff107816 */ /* 0x000fe20000000010 */
[----:B-1----:R-:W0:Y:S02]  /*1cf10*/  S2R R2, SR_TID.X ;  /* 0x0000000000027919 */ /* 0x002e240000002100 */
[----:B0-----:R-:W-:-:S05]  /*1cf20*/  LOP3.LUT R2, R2, 0x7f, RZ, 0xc0, !PT ;  /* 0x0000007f02027812 */ /* 0x001fca00078ec0ff */
[----:B------:R-:W-:Y:S01]  /*1cf30*/  IMAD.SHL.U32 R2, R2, 0x2, RZ ;  /* 0x0000000202027824 */ /* 0x000fe200078e00ff */
[----:B--2---:R-:W-:-:S04]  /*1cf40*/  @P0 LOP3.LUT R5, R5, R4, RZ, 0x3c, !PT ;  /* 0x0000000405050212 */ /* 0x004fc800078e3cff */
[----:B------:R-:W-:-:S04]  /*1cf50*/  @P0 LOP3.LUT R4, R5, R4, RZ, 0x3c, !PT ;  /* 0x0000000405040212 */ /* 0x000fc800078e3cff */
[----:B------:R-:W-:-:S05]  /*1cf60*/  @P0 LOP3.LUT R5, R5, R4, RZ, 0x3c, !PT ;  /* 0x0000000405050212 */ /* 0x000fca00078e3cff */
[----:B------:R0:W2:Y:S04]  /*1cf70*/  @P0 LDG.E.U16 R25, [R4.64] ;  /* 0x0000000804190981 */ /* 0x0000a8000c1e1500 */
[----:B0-----:R-:W3:Y:S01]  /*1cf80*/  LDL R5, [R1+0x1714] ;  /* 0x0017140001057983 */ /* 0x001ee20000100800 */
[----:B------:R-:W-:-:S03]  /*1cf90*/  @P1 IMAD.MOV.U32 R4, RZ, RZ, R14 ;  /* 0x000000ffff041224 */ /* 0x000fc600078e000e */
[----:B--2---:R-:W-:Y:S01]  /*1cfa0*/  STL [R1+0x2444], R25 ;  /* 0x0024441901007387 */ /* 0x004fe20000100800 */
[----:B------:R-:W2:Y:S03]  /*1cfb0*/  LDL R14, [R1+0x171c] ;  /* 0x00171c00010e7983 */ /* 0x000ea60000100800 */
[----:B---3--:R0:W3:Y:S04]  /*1cfc0*/  @P1 LDG.E.U16 R26, [R4.64] ;  /* 0x00000008041a1981 */ /* 0x0080e8000c1e1500 */
[----:B0-----:R-:W4:Y:S04]  /*1cfd0*/  LDL R4, [R1+0x1738] ;  /* 0x0017380001047983 */ /* 0x001f280000100800 */
[----:B------:R-:W4:Y:S02]  /*1cfe0*/  LDL R5, [R1+0x1744] ;  /* 0x0017440001057983 */ /* 0x000f240000100800 */
[----:B----4-:R-:W-:-:S04]  /*1cff0*/  @P1 LOP3.LUT R5, R5, R4, RZ, 0x3c, !PT ;  /* 0x0000000405051212 */ /* 0x010fc800078e3cff */
[----:B------:R-:W-:-:S04]  /*1d000*/  @P1 LOP3.LUT R4, R5, R4, RZ, 0x3c, !PT ;  /* 0x0000000405041212 */ /* 0x000fc800078e3cff */
[----:B------:R-:W-:Y:S01]  /*1d010*/  @P1 LOP3.LUT R5, R5, R4, RZ, 0x3c, !PT ;  /* 0x0000000405051212 */ /* 0x000fe200078e3cff */
[----:B---3--:R0:W-:Y:S04]  /*1d020*/  STL [R1+0x2510], R26 ;  /* 0x0025101a01007387 */ /* 0x0081e80000100800 */
[----:B------:R1:W3:Y:S04]  /*1d030*/  @P1 LDG.E.U16 R9, [R4.64] ;  /* 0x0000000804091981 */ /* 0x0002e8000c1e1500 */
[----:B0-----:R-:W4:Y:S04]  /*1d040*/  LDL R26, [R1+0x17c4] ;  /* 0x0017c400011a7983 */ /* 0x001f280000100800 */
[----:B-1----:R-:W2:Y:S04]  /*1d050*/  LDL R4, [R1+0x1794] ;  /* 0x0017940001047983 */ /* 0x002ea80000100800 */
[----:B------:R-:W2:Y:S02]  /*1d060*/  LDL R5, [R1+0x17bc] ;  /* 0x0017bc0001057983 */ /* 0x000ea40000100800 */
[----:B--2---:R-:W-:-:S04]  /*1d070*/  @P2 LOP3.LUT R5, R5, R4, RZ, 0x3c, !PT ;  /* 0x0000000405052212 */ /* 0x004fc800078e3cff */
[----:B------:R-:W-:-:S04]  /*1d080*/  @P2 LOP3.LUT R4, R5, R4, RZ, 0x3c, !PT ;  /* 0x0000000405042212 */ /* 0x000fc800078e3cff */
[----:B------:R-:W-:Y:S01]  /*1d090*/  @P2 LOP3.LUT R5, R5, R4, RZ, 0x3c, !PT ;  /* 0x0000000405052212 */ /* 0x000fe200078e3cff */
[----:B---3--:R0:W-:Y:S04]  /*1d0a0*/  STL [R1+0x10], R9 ;  /* 0x0000100901007387 */ /* 0x0081e80000100800 */
[----:B------:R1:W2:Y:S04]  /*1d0b0*/  @P2 LDG.E.U16 R29, [R4.64] ;  /* 0x00000008041d2981 */ /* 0x0002a8000c1e1500 */
[----:B0-----:R-:W3:Y:S04]  /*1d0c0*/  LDL R9, [R1+0x1724] ;  /* 0x0017240001097983 */ /* 0x001ee80000100800 */
[----:B-1----:R-:W3:Y:S01]  /*1d0d0*/  LDL R5, [R1+0x17b8] ;  /* 0x0017b80001057983 */ /* 0x002ee20000100800 */
[----:B----4-:R-:W-:Y:S01]  /*1d0e0*/  @P2 IMAD.MOV.U32 R4, RZ, RZ, R26 ;  /* 0x000000ffff042224 */ /* 0x010fe200078e001a */
[----:B------:R-:W-:-:S02]  /*1d0f0*/  ISETP.GT.AND P0, PT, R3, 0xee, PT ;  /* 0x000000ee0300780c */ /* 0x000fc40003f04270 */
[----:B--2---:R0:W-:Y:S01]  /*1d100*/  STL [R1+0xc], R29 ;  /* 0x00000c1d01007387 */ /* 0x0041e20000100800 */
[----:B------:R-:W2:Y:S03]  /*1d110*/  LDL R26, [R1+0x1728] ;  /* 0x00172800011a7983 */ /* 0x000ea60000100800 */
[----:B---3--:R1:W3:Y:S04]  /*1d120*/  @P2 LDG.E.U16 R12, [R4.64] ;  /* 0x00000008040c2981 */ /* 0x0082e8000c1e1500 */
[----:B0-----:R-:W4:Y:S04]  /*1d130*/  LDL R29, [R1+0x172c] ;  /* 0x00172c00011d7983 */ /* 0x001f280000100800 */
[----:B-1----:R-:W2:Y:S01]  /*1d140*/  LDL R5, [R1+0x16f4] ;  /* 0x0016f40001057983 */ /* 0x002ea20000100800 */
[----:B------:R-:W-:-:S03]  /*1d150*/  @P0 IMAD.MOV.U32 R4, RZ, RZ, R14 ;  /* 0x000000ffff040224 */ /* 0x000fc600078e000e */
[----:B---3--:R0:W-:Y:S01]  /*1d160*/  STL [R1+0x8], R12 ;  /* 0x0000080c01007387 */ /* 0x0081e20000100800 */
[----:B------:R-:W3:Y:S03]  /*1d170*/  LDL R14, [R1+0x1740] ;  /* 0x00174000010e7983 */ /* 0x000ee60000100800 */
[----:B--2---:R1:W2:Y:S04]  /*1d180*/  @P0 LDG.E.U16 R13, [R4.64] ;  /* 0x00000008040d0981 */ /* 0x0042a8000c1e1500 */
[----:B0-----:R-:W2:Y:S04]  /*1d190*/  LDL R12, [R1+0x1730] ;  /* 0x00173000010c7983 */ /* 0x001ea80000100800 */
[----:B-1----:R-:W2:Y:S01]  /*1d1a0*/  LDL R5, [R1+0x1718] ;  /* 0x0017180001057983 */ /* 0x002ea20000100800 */
[----:B------:R-:W-:Y:S01]  /*1d1b0*/  @P0 IMAD.MOV.U32 R4, RZ, RZ, R9 ;  /* 0x000000ffff040224 */ /* 0x000fe200078e0009 */
[----:B------:R-:W-:-:S04]  /*1d1c0*/  ISETP.GT.AND P1, PT, R3, 0xef, PT ;  /* 0x000000ef0300780c */ /* 0x000fc80003f24270 */
[----:B--2---:R0:W2:Y:S04]  /*1d1d0*/  @P0 LDG.E.U16 R8, [R4.64] ;  /* 0x0000000804080981 */ /* 0x0040a8000c1e1500 */
[----:B------:R1:W-:Y:S01]  /*1d1e0*/  STL [R1+0xf0], R13 ;  /* 0x0000f00d01007387 */ /* 0x0003e20000100800 */
[----:B------:R-:W3:Y:S03]  /*1d1f0*/  LDL R9, [R1+0x1748] ;  /* 0x0017480001097983 */ /* 0x000ee60000100800 */
[----:B0-----:R-:W3:Y:S04]  /*1d200*/  LDL R5, [R1+0x1720] ;  /* 0x0017200001057983 */ /* 0x001ee80000100800 */
[----:B-1----:R-:W3:Y:S01]  /*1d210*/  LDL R13, [R1+0x174c] ;  /* 0x00174c00010d7983 */ /* 0x002ee20000100800 */
[----:B------:R-:W-:Y:S01]  /*1d220*/  ISETP.GT.AND P0, PT, R3, 0xf1, PT ;  /* 0x000000f10300780c */ /* 0x000fe20003f04270 */
[----:B----4-:R-:W-:Y:S01]  /*1d230*/  @P1 IMAD.MOV.U32 R4, RZ, RZ, R29 ;  /* 0x000000ffff041224 */ /* 0x010fe200078e001d */
[----:B------:R-:W-:Y:S01]  /*1d240*/  PRMT R25, RZ, 0x7610, R25 ;  /* 0x00007610ff197816 */ /* 0x000fe20000000019 */
[----:B--2---:R0:W-:Y:S04]  /*1d250*/  STL [R1+0xe8], R8 ;  /* 0x0000e80801007387 */ /* 0x0041e80000100800 */
[----:B0-----:R-:W2:Y:S04]  /*1d260*/  LDL R8, [R1+0x1750] ;  /* 0x0017500001087983 */ /* 0x001ea80000100800 */
[----:B---3--:R0:W3:Y:S02]  /*1d270*/  @P1 LDG.E.U16 R28, [R4.64] ;  /* 0x00000008041c1981 */ /* 0x0080e4000c1e1500 */
[----:B0-----:R-:W-:-:S02]  /*1d280*/  @P1 IMAD.MOV.U32 R4, RZ, RZ, R12 ;  /* 0x000000ffff041224 */ /* 0x001fc400078e000c */
[----:B------:R-:W-:Y:S01]  /*1d290*/  @P1 IMAD.MOV.U32 R5, RZ, RZ, R26 ;  /* 0x000000ffff051224 */ /* 0x000fe200078e001a */
[----:B------:R-:W4:Y:S04]  /*1d2a0*/  LDL R12, [R1+0x175c] ;  /* 0x00175c00010c7983 */ /* 0x000f280000100800 */
[----:B------:R-:W3:Y:S04]  /*1d2b0*/  LDL R26, [R1+0x1734] ;  /* 0x00173400011a7983 */ /* 0x000ee80000100800 */
[----:B------:R0:W3:Y:S02]  /*1d2c0*/  @P1 LDG.E.U16 R27, [R4.64] ;  /* 0x00000008041b1981 */ /* 0x0000e4000c1e1500 */
[----:B0-----:R-:W-:-:S02]  /*1d2d0*/  @P0 IMAD.MOV.U32 R4, RZ, RZ, R13 ;  /* 0x000000ffff040224 */ /* 0x001fc400078e000d */
[----:B------:R-:W-:Y:S01]  /*1d2e0*/  @P0 IMAD.MOV.U32 R5, RZ, RZ, R14 ;  /* 0x000000ffff050224 */ /* 0x000fe200078e000e */
[----:B------:R-:W-:Y:S01]  /*1d2f0*/  ISETP.GT.AND P1, PT, R3, 0xf2, PT ;  /* 0x000000f20300780c */ /* 0x000fe20003f24270 */
[----:B------:R-:W3:Y:S04]  /*1d300*/  LDL R14, [R1+0x17c0] ;  /* 0x0017c000010e7983 */ /* 0x000ee80000100800 */
[----:B------:R0:W3:Y:S04]  /*1d310*/  @P0 LDG.E.U16 R25, [R4.64] ;  /* 0x0000000804190981 */ /* 0x0000e8000c1e1500 */
[----:B------:R-:W3:Y:S01]  /*1d320*/  LDL R13, [R1+0x17cc] ;  /* 0x0017cc00010d7983 */ /* 0x000ee20000100800 */
[----:B0-----:R-:W-:-:S02]  /*1d330*/  @P0 IMAD.MOV.U32 R5, RZ, RZ, R9 ;  /* 0x000000ffff050224 */ /* 0x001fc400078e0009 */
[----:B--2---:R-:W-:-:S05]  /*1d340*/  @P0 IMAD.MOV.U32 R4, RZ, RZ, R8 ;  /* 0x000000ffff040224 */ /* 0x004fca00078e0008 */
[----:B------:R4:W2:Y:S02]  /*1d350*/  @P0 LDG.E.U16 R24, [R4.64] ;  /* 0x0000000804180981 */ /* 0x0008a4000c1e1500 */
[----:B----4-:R-:W-:Y:S02]  /*1d360*/  @P1 IMAD.MOV.U32 R4, RZ, RZ, R12 ;  /* 0x000000ffff041224 */ /* 0x010fe400078e000c */
[----:B---3--:R-:W-:-:S05]  /*1d370*/  @P1 IMAD.MOV.U32 R5, RZ, RZ, R26 ;  /* 0x000000ffff051224 */ /* 0x008fca00078e001a */
[----:B------:R0:W3:Y:S04]  /*1d380*/  @P1 LDG.E.U16 R23, [R4.64] ;  /* 0x0000000804171981 */ /* 0x0000e8000c1e1500 */
[----:B------:R-:W-:Y:S01]  /*1d390*/  STL [R1+0x24e8], R25 ;  /* 0x0024e81901007387 */ /* 0x000fe20000100800 */
[----:B------:R-:W4:Y:S02]  /*1d3a0*/  LDL R9, [R1+0x17c8] ;  /* 0x0017c80001097983 */ /* 0x000f240000100800 */
[----:B------:R-:W4:Y:S01]  /*1d3b0*/  LDL R8, [R1+0x17d0] ;  /* 0x0017d00001087983 */ /* 0x000f220000100800 */
[----:B------:R-:W-:-:S13]  /*1d3c0*/  ISETP.GT.AND P0, PT, R3, 0xf9, PT ;  /* 0x000000f90300780c */ /* 0x000fda0003f04270 */
[----:B0-----:R-:W-:Y:S02]  /*1d3d0*/  @P0 IMAD.MOV.U32 R4, RZ, RZ, R13 ;  /* 0x000000ffff040224 */ /* 0x001fe400078e000d */
[----:B------:R-:W-:-:S05]  /*1d3e0*/  @P0 IMAD.MOV.U32 R5, RZ, RZ, R14 ;  /* 0x000000ffff050224 */ /* 0x000fca00078e000e */
[----:B------:R4:W4:Y:S04]  /*1d3f0*/  @P0 LDG.E.U16 R22, [R4.64] ;  /* 0x0000000804160981 */ /* 0x000928000c1e1500 */
[----:B--2---:R0:W-:Y:S01]  /*1d400*/  STL [R1+0x24ec], R24 ;  /* 0x0024ec1801007387 */ /* 0x0041e20000100800 */
[----:B------:R-:W2:Y:S03]  /*1d410*/  LDL R12, [R1+0x1764] ;  /* 0x00176400010c7983 */ /* 0x000ea60000100800 */
[----:B0-----:R-:W2:Y:S04]  /*1d420*/  LDL R24, [R1+0x1758] ;  /* 0x0017580001187983 */ /* 0x001ea80000100800 */
[----:B---3--:R-:W-:Y:S01]  /*1d430*/  STL [R1+0x24bc], R23 ;  /* 0x0024bc1701007387 */ /* 0x008fe20000100800 */
[----:B------:R-:W3:Y:S02]  /*1d440*/  LDL R14, [R1+0x1760] ;  /* 0x00176000010e7983 */ /* 0x000ee40000100800 */
[----:B------:R-:W3:Y:S02]  /*1d450*/  LDL R13, [R1+0x176c] ;  /* 0x00176c00010d7983 */ /* 0x000ee40000100800 */
[----:B----4-:R-:W-:-:S02]  /*1d460*/  @P0 IMAD.MOV.U32 R5, RZ, RZ, R9 ;  /* 0x000000ffff050224 */ /* 0x010fc400078e0009 */
[----:B------:R-:W-:-:S05]  /*1d470*/  @P0 IMAD.MOV.U32 R4, RZ, RZ, R8 ;  /* 0x000000ffff040224 */ /* 0x000fca00078e0008 */
[----:B------:R2:W4:Y:S01]  /*1d480*/  @P0 LDG.E.U16 R21, [R4.64] ;  /* 0x0000000804150981 */ /* 0x000522000c1e1500 */
[----:B------:R-:W-:-:S03]  /*1d490*/  ISETP.GT.AND P0, PT, R3, 0xf3, PT ;  /* 0x000000f30300780c */ /* 0x000fc60003f04270 */
[----:B------:R-:W-:Y:S04]  /*1d4a0*/  STL [R1+0xe0], R28 ;  /* 0x0000e01c01007387 */ /* 0x000fe80000100800 */
[----:B------:R-:W-:Y:S01]  /*1d4b0*/  STL [R1+0x24f0], R22 ;  /* 0x0024f01601007387 */ /* 0x000fe20000100800 */
[----:B------:R-:W4:Y:S02]  /*1d4c0*/  LDL R9, [R1+0x1768] ;  /* 0x0017680001097983 */ /* 0x000f240000100800 */
[----:B------:R-:W4:Y:S02]  /*1d4d0*/  LDL R8, [R1+0x1770] ;  /* 0x0017700001087983 */ /* 0x000f240000100800 */
[----:B------:R-:W-:Y:S02]  /*1d4e0*/  STL [R1+0xd8], R27 ;  /* 0x0000d81b01007387 */ /* 0x000fe40000100800 */
[----:B--2---:R-:W-:-:S02]  /*1d4f0*/  @P1 IMAD.MOV.U32 R4, RZ, RZ, R12 ;  /* 0x000000ffff041224 */ /* 0x004fc400078e000c */
[----:B------:R-:W-:-:S05]  /*1d500*/  @P1 IMAD.MOV.U32 R5, RZ, RZ, R24 ;  /* 0x000000ffff051224 */ /* 0x000fca00078e0018 */
[----:B------:R3:W2:Y:S02]  /*1d510*/  @P1 LDG.E.U16 R20, [R4.64] ;  /* 0x0000000804141981 */ /* 0x0006a4000c1e1500 */
[----:B---3--:R-:W-:Y:S02]  /*1d520*/  @P0 IMAD.MOV.U32 R4, RZ, RZ, R13 ;  /* 0x000000ffff040224 */ /* 0x008fe400078e000d */
[----:B------:R-:W-:Y:S01]  /*1d530*/  @P0 IMAD.MOV.U32 R5, RZ, RZ, R14 ;  /* 0x000000ffff050224 */ /* 0x000fe200078e000e */
[----:B----4-:R0:W-:Y:S04]  /*1d540*/  STL [R1+0x24f4], R21 ;  /* 0x0024f41501007387 */ /* 0x0101e80000100800 */
[----:B------:R1:W3:Y:S01]  /*1d550*/  @P0 LDG.E.U16 R19, [R4.64] ;  /* 0x0000000804130981 */ /* 0x0002e2000c1e1500 */
[----:B------:R-:W4:Y:S03]  /*1d560*/  LDL R12, [R1+0x177c] ;  /* 0x00177c00010c7983 */ /* 0x000f260000100800 */
[----:B0-----:R-:W4:Y:S01]  /*1d570*/  LDL R21, [R1+0x1754] ;  /* 0x0017540001157983 */ /* 0x001f220000100800 */
[----:B------:R-:W-:Y:S01]  /*1d580*/  ISETP.GT.AND P1, PT, R3, 0xf4, PT ;  /* 0x000000f40300780c */ /* 0x000fe20003f24270 */
[----:B-1----:R-:W-:-:S02]  /*1d590*/  @P0 IMAD.MOV.U32 R5, RZ, RZ, R9 ;  /* 0x000000ffff050224 */ /* 0x002fc400078e0009 */
[----:B------:R-:W-:-:S05]  /*1d5a0*/  @P0 IMAD.MOV.U32 R4, RZ, RZ, R8 ;  /* 0x000000ffff040224 */ /* 0x000fca00078e0008 */
[----:B------:R4:W4:Y:S04]  /*1d5b0*/  @P0 LDG.E.U16 R18, [R4.64] ;  /* 0x0000000804120981 */ /* 0x000928000c1e1500 */
[----:B--2---:R0:W-:Y:S01]  /*1d5c0*/  STL [R1+0x24c0], R20 ;  /* 0x0024c01401007387 */ /* 0x0041e20000100800 */
[----:B------:R-:W2:Y:S02]  /*1d5d0*/  LDL R14, [R1+0x1778] ;  /* 0x00177800010e7983 */ /* 0x000ea40000100800 */
[----:B------:R-:W2:Y:S01]  /*1d5e0*/  LDL R13, [R1+0x1784] ;  /* 0x00178400010d7983 */ /* 0x000ea20000100800 */
[----:B---3--:R1:W-:Y:S01]  /*1d5f0*/  STL [R1+0x24a4], R19 ;  /* 0x0024a41301007387 */ /* 0x0083e20000100800 */
[----:B------:R-:W3:Y:S02]  /*1d600*/  LDL R9, [R1+0x1780] ;  /* 0x0017800001097983 */ /* 0x000ee40000100800 */
[----:B------:R-:W3:Y:S02]  /*1d610*/  LDL R8, [R1+0x178c] ;  /* 0x00178c0001087983 */ /* 0x000ee40000100800 */
[----:B----4-:R-:W-:-:S02]  /*1d620*/  @P1 IMAD.MOV.U32 R4, RZ, RZ, R12 ;  /* 0x000000ffff041224 */ /* 0x010fc400078e000c */
[----:B------:R-:W-:-:S05]  /*1d630*/  @P1 IMAD.MOV.U32 R5, RZ, RZ, R21 ;  /* 0x000000ffff051224 */ /* 0x000fca00078e0015 */
[----:B------:R2:W2:Y:S01]  /*1d640*/  @P1 LDG.E.U16 R17, [R4.64] ;  /* 0x0000000804111981 */ /* 0x0004a2000c1e1500 */
[----:B------:R-:W-:-:S03]  /*1d650*/  ISETP.GT.AND P0, PT, R3, 0xf5, PT ;  /* 0x000000f50300780c */ /* 0x000fc60003f04270 */
[----:B------:R-:W-:Y:S01]  /*1d660*/  STL [R1+0x24a8], R18 ;  /* 0x0024a81201007387 */ /* 0x000fe20000100800 */
[----:B------:R-:W2:Y:S02]  /*1d670*/  LDL R21, [R1+0x17b4] ;  /* 0x0017b40001157983 */ /* 0x000ea40000100800 */
[----:B------:R-:W2:Y:S02]  /*1d680*/  LDL R12, [R1+0x17dc] ;  /* 0x0017dc00010c7983 */ /* 0x000ea40000100800 */
[----:B--2---:R-:W-:Y:S02]  /*1d690*/  @P1 IMAD.MOV.U32 R5, RZ, RZ, R14 ;  /* 0x000000ffff051224 */ /* 0x004fe400078e000e */
[----:B------:R-:W-:-:S05]  /*1d6a0*/  @P1 IMAD.MOV.U32 R4, RZ, RZ, R13 ;  /* 0x000000ffff041224 */ /* 0x000fca00078e000d */
[----:B------:R2:W4:Y:S02]  /*1d6b0*/  @P1 LDG.E.U16 R7, [R4.64] ;  /* 0x0000000804071981 */ /* 0x000524000c1e1500 */
[----:B--2---:R-:W-:-:S06]  /*1d6c0*/  PRMT R5, RZ, 0x7610, R5 ;  /* 0x00007610ff057816 */ /* 0x004fcc0000000005 */
[----:B---3--:R2:W3:Y:S04]  /*1d6d0*/  @P0 LDG.E.U16 R5, [R8.64] ;  /* 0x0000000808050981 */ /* 0x0084e8000c1e1500 */
[----:B------:R-:W-:Y:S01]  /*1d6e0*/  STL [R1+0x2494], R17 ;  /* 0x0024941101007387 */ /* 0x000fe20000100800 */
[----:B0-----:R-:W3:Y:S02]  /*1d6f0*/  LDL R20, [R1+0x17d8] ;  /* 0x0017d80001147983 */ /* 0x001ee40000100800 */
[----:B-1----:R-:W3:Y:S01]  /*1d700*/  LDL R19, [R1+0x17e4] ;  /* 0x0017e40001137983 */ /* 0x002ee20000100800 */
[----:B------:R-:W-:-:S13]  /*1d710*/  ISETP.GT.AND P1, PT, R3, 0xfa, PT ;  /* 0x000000fa0300780c */ /* 0x000fda0003f24270 */
[----:B--2---:R-:W-:Y:S02]  /*1d720*/  @P1 IMAD.MOV.U32 R8, RZ, RZ, R12 ;  /* 0x000000ffff081224 */ /* 0x004fe400078e000c */
[----:B------:R-:W-:-:S05]  /*1d730*/  @P1 IMAD.MOV.U32 R9, RZ, RZ, R21 ;  /* 0x000000ffff091224 */ /* 0x000fca00078e0015 */
[----:B------:R0:W2:Y:S04]  /*1d740*/  @P1 LDG.E.U16 R11, [R8.64] ;  /* 0x00000008080b1981 */ /* 0x0000a8000c1e1500 */
[----:B----4-:R1:W-:Y:S01]  /*1d750*/  STL [R1+0x2498], R7 ;  /* 0x0024980701007387 */ /* 0x0103e20000100800 */
[----:B------:R-:W4:Y:S02]  /*1d760*/  LDL R14, [R1+0x1788] ;  /* 0x00178800010e7983 */ /* 0x000f240000100800 */
[----:B------:R-:W4:Y:S01]  /*1d770*/  LDL R13, [R1+0x1790] ;  /* 0x00179000010d7983 */ /* 0x000f220000100800 */
[----:B---3--:R-:W-:Y:S01]  /*1d780*/  STL [R1+0x2448], R5 ;  /* 0x0024480501007387 */ /* 0x008fe20000100800 */
[----:B------:R-:W3:Y:S02]  /*1d790*/  LDL R12, [R1+0x1774] ;  /* 0x00177400010c7983 */ /* 0x000ee40000100800 */
[----:B-1----:R-:W3:Y:S02]  /*1d7a0*/  LDL R7, [R1+0x179c] ;  /* 0x00179c0001077983 */ /* 0x002ee40000100800 */
[----:B0-----:R-:W-:-:S02]  /*1d7b0*/  @P1 IMAD.MOV.U32 R9, RZ, RZ, R20 ;  /* 0x000000ffff091224 */ /* 0x001fc400078e0014 */
[----:B------:R-:W-:-:S05]  /*1d7c0*/  @P1 IMAD.MOV.U32 R8, RZ, RZ, R19 ;  /* 0x000000ffff081224 */ /* 0x000fca00078e0013 */
[----:B------:R4:W3:Y:S01]  /*1d7d0*/  @P1 LDG.E.U16 R10, [R8.64] ;  /* 0x00000008080a1981 */ /* 0x0008e2000c1e1500 */
[----:B------:R-:W-:Y:S02]  /*1d7e0*/  PRMT R4, RZ, 0x7610, R4 ;  /* 0x00007610ff047816 */ /* 0x000fe40000000004 */
[----:B------:R-:W-:Y:S01]  /*1d7f0*/  ISETP.GT.AND P1, PT, R3, 0xf6, PT ;  /* 0x000000f60300780c */ /* 0x000fe20003f24270 */
[----:B--2---:R0:W-:Y:S01]  /*1d800*/  STL [R1+0x24c4], R11 ;  /* 0x0024c40b01007387 */ /* 0x0041e20000100800 */
[----:B------:R-:W2:Y:S02]  /*1d810*/  LDL R20, [R1+0x1798] ;  /* 0x0017980001147983 */ /* 0x000ea40000100800 */
[----:B------:R-:W2:Y:S02]  /*1d820*/  LDL R19, [R1+0x17a4] ;  /* 0x0017a40001137983 */ /* 0x000ea40000100800 */
[----:B----4-:R-:W-:Y:S02]  /*1d830*/  @P0 IMAD.MOV.U32 R9, RZ, RZ, R14 ;  /* 0x000000ffff090224 */ /* 0x010fe400078e000e */
[----:B------:R-:W-:-:S05]  /*1d840*/  @P0 IMAD.MOV.U32 R8, RZ, RZ, R13 ;  /* 0x000000ffff080224 */ /* 0x000fca00078e000d */
[----:B------:R3:W4:Y:S02]  /*1d850*/  @P0 LDG.E.U16 R4, [R8.64] ;  /* 0x0000000808040981 */ /* 0x000724000c1e1500 */
[----:B---3--:R-:W-:Y:S02]  /*1d860*/  @P1 IMAD.MOV.U32 R9, RZ, RZ, R12 ;  /* 0x000000ffff091224 */ /* 0x008fe400078e000c */
[----:B------:R-:W-:-:S05]  /*1d870*/  @P1 IMAD.MOV.U32 R8, RZ, RZ, R7 ;  /* 0x000000ffff081224 */ /* 0x000fca00078e0007 */
[----:B------:R2:W3:Y:S04]  /*1d880*/  @P1 LDG.E.U16 R0, [R8.64] ;  /* 0x0000000808001981 */ /* 0x0004e8000c1e1500 */
[----:B------:R1:W-:Y:S01]  /*1d890*/  STL [R1+0x24c8], R10 ;  /* 0x0024c80a01007387 */ /* 0x0003e20000100800 */
[----:B------:R-:W3:Y:S02]  /*1d8a0*/  LDL R14, [R1+0x17a0] ;  /* 0x0017a000010e7983 */ /* 0x000ee40000100800 */
[----:B0-----:R-:W3:Y:S01]  /*1d8b0*/  LDL R11, [R1+0x17ac] ;  /* 0x0017ac00010b7983 */ /* 0x001ee20000100800 */
[----:B------:R-:W-:Y:S02]  /*1d8c0*/  ISETP.GT.AND P0, PT, R3, 0xf7, PT ;  /* 0x000000f70300780c */ /* 0x000fe40003f04270 */
[----:B------:R-:W-:Y:S01]  /*1d8d0*/  PRMT R18, RZ, 0x7610, R18 ;  /* 0x00007610ff127816 */ /* 0x000fe20000000012 */
[----:B--2---:R-:W-:-:S02]  /*1d8e0*/  @P1 IMAD.MOV.U32 R9, RZ, RZ, R20 ;  /* 0x000000ffff091224 */ /* 0x004fc400078e0014 */
[----:B------:R-:W-:-:S05]  /*1d8f0*/  @P1 IMAD.MOV.U32 R8, RZ, RZ, R19 ;  /* 0x000000ffff081224 */ /* 0x000fca00078e0013 */
[----:B------:R0:W2:Y:S04]  /*1d900*/  @P1 LDG.E.U16 R18, [R8.64] ;  /* 0x0000000808121981 */ /* 0x0000a8000c1e1500 */
[----:B----4-:R4:W-:Y:S01]  /*1d910*/  STL [R1+0x244c], R4 ;  /* 0x00244c0401007387 */ /* 0x0109e20000100800 */
[----:B-1----:R-:W2:Y:S02]  /*1d920*/  LDL R10, [R1+0x17a8] ;  /* 0x0017a800010a7983 */ /* 0x002ea40000100800 */
[----:B------:R-:W2:Y:S02]  /*1d930*/  LDL R7, [R1+0x17b0] ;  /* 0x0017b00001077983 */ /* 0x000ea40000100800 */
[----:B------:R-:W2:Y:S01]  /*1d940*/  LDL R13, [R1+0x17e0] ;  /* 0x0017e000010d7983 */ /* 0x000ea20000100800 */
[----:B------:R-:W2:Y:S04]  /*1d950*/  LDL R12, [R1+0x17ec] ;  /* 0x0017ec00010c7983 */ /* 0x000ea80000100800 */
[----:B---3--:R1:W-:Y:S01]  /*1d960*/  STL [R1+0x243c], R0 ;  /* 0x00243c0001007387 */ /* 0x0083e20000100800 */
[----:B----4-:R-:W3:Y:S03]  /*1d970*/  LDL R4, [R1+0x17e8] ;  /* 0x0017e80001047983 */ /* 0x010ee60000100800 */
[----:B-1----:R-:W4:Y:S01]  /*1d980*/  LDL R0, [R1+0x17f0] ;  /* 0x0017f00001007983 */ /* 0x002f220000100800 */
[----:B0-----:R-:W-:-:S02]  /*1d990*/  @P0 IMAD.MOV.U32 R8, RZ, RZ, R11 ;  /* 0x000000ffff080224 */ /* 0x001fc400078e000b */
[----:B------:R-:W-:Y:S02]  /*1d9a0*/  @P0 IMAD.MOV.U32 R9, RZ, RZ, R14 ;  /* 0x000000ffff090224 */ /* 0x000fe400078e000e */
[----:B------:R-:W3:Y:S01]  /*1d9b0*/  LDL R11, [R1+0x17fc] ;  /* 0x0017fc00010b7983 */ /* 0x000ee20000100800 */
[----:B------:R-:W3:Y:S01]  /*1d9c0*/  LDL R14, [R1+0x17d4] ;  /* 0x0017d400010e7983 */ /* 0x000ee20000100800 */
[----:B------:R-:W-:Y:S02]  /*1d9d0*/  PRMT R17, RZ, 0x7610, R17 ;  /* 0x00007610ff117816 */ /* 0x000fe40000000011 */
[----:B------:R-:W-:-:S04]  /*1d9e0*/  ISETP.GT.AND P1, PT, R3, 0xfb, PT ;  /* 0x000000fb0300780c */ /* 0x000fc80003f24270 */
[----:B------:R2:W3:Y:S02]  /*1d9f0*/  @P0 LDG.E.U16 R17, [R8.64] ;  /* 0x0000000808110981 */ /* 0x0004e4000c1e1500 */
[----:B--2---:R-:W-:Y:S02]  /*1da00*/  @P0 IMAD.MOV.U32 R9, RZ, RZ, R10 ;  /* 0x000000ffff090224 */ /* 0x004fe400078e000a */
[----:B------:R-:W-:Y:S01]  /*1da10*/  @P0 IMAD.MOV.U32 R8, RZ, RZ, R7 ;  /* 0x000000ffff080224 */ /* 0x000fe200078e0007 */
[----:B------:R-:W2:Y:S04]  /*1da20*/  LDL R10, [R1+0x17f8] ;  /* 0x0017f800010a7983 */ /* 0x000ea80000100800 */
[----:B------:R-:W2:Y:S04]  /*1da30*/  LDL R7, [R1+0x1804] ;  /* 0x0018040001077983 */ /* 0x000ea80000100800 */
[----:B------:R0:W2:Y:S01]  /*1da40*/  @P0 LDG.E.U16 R15, [R8.64] ;  /* 0x00000008080f0981 */ /* 0x0000a2000c1e1500 */
[----:B------:R-:W-:-:S02]  /*1da50*/  ISETP.GT.AND P0, PT, R3, 0xfc, PT ;  /* 0x000000fc0300780c */ /* 0x000fc40003f04270 */
[----:B0-----:R-:W-:Y:S02]  /*1da60*/  PRMT R9, RZ, 0x7610, R9 ;  /* 0x00007610ff097816 */ /* 0x001fe40000000009 */
[----:B------:R-:W-:-:S04]  /*1da70*/  PRMT R8, RZ, 0x7610, R8 ;  /* 0x00007610ff087816 */ /* 0x000fc80000000008 */
[----:B------:R4:W2:Y:S02]  /*1da80*/  @P1 LDG.E.U16 R9, [R12.64] ;  /* 0x000000080c091981 */ /* 0x0008a4000c1e1500 */
[----:B----4-:R-:W-:Y:S02]  /*1da90*/  @P1 IMAD.MOV.U32 R12, RZ, RZ, R0 ;  /* 0x000000ffff0c1224 */ /* 0x010fe400078e0000 */
[----:B---3--:R-:W-:-:S05]  /*1daa0*/  @P1 IMAD.MOV.U32 R13, RZ, RZ, R4 ;  /* 0x000000ffff0d1224 */ /* 0x008fca00078e0004 */
[----:B------:R0:W3:Y:S02]  /*1dab0*/  @P1 LDG.E.U16 R8, [R12.64] ;  /* 0x000000080c081981 */ /* 0x0000e4000c1e1500 */
[----:B0-----:R-:W-:Y:S02]  /*1dac0*/  @P0 IMAD.MOV.U32 R12, RZ, RZ, R11 ;  /* 0x000000ffff0c0224 */ /* 0x001fe400078e000b */
[----:B------:R-:W-:-:S05]  /*1dad0*/  @P0 IMAD.MOV.U32 R13, RZ, RZ, R14 ;  /* 0x000000ffff0d0224 */ /* 0x000fca00078e000e */
[----:B------:R0:W4:Y:S02]  /*1dae0*/  @P0 LDG.E.U16 R6, [R12.64] ;  /* 0x000000080c060981 */ /* 0x000124000c1e1500 */
[----:B0-----:R-:W-:Y:S01]  /*1daf0*/  PRMT R12, RZ, 0x7610, R12 ;  /* 0x00007610ff0c7816 */ /* 0x001fe2000000000c */
[----:B--2---:R-:W-:Y:S01]  /*1db00*/  @P0 IMAD.MOV.U32 R14, RZ, RZ, R7 ;  /* 0x000000ffff0e0224 */ /* 0x004fe200078e0007 */
[----:B------:R-:W-:Y:S01]  /*1db10*/  STL [R1+0x24ac], R9 ;  /* 0x0024ac0901007387 */ /* 0x000fe20000100800 */
[----:B------:R-:W2:Y:S02]  /*1db20*/  LDL R4, [R1+0x1800] ;  /* 0x0018000001047983 */ /* 0x000ea40000100800 */
[----:B------:R-:W2:Y:S01]  /*1db30*/  LDL R0, [R1+0x180c] ;  /* 0x00180c0001007983 */ /* 0x000ea20000100800 */
[----:B---3--:R-:W-:Y:S01]  /*1db40*/  STL [R1+0x24cc], R8 ;  /* 0x0024cc0801007387 */ /* 0x008fe20000100800 */
[----:B------:R-:W3:Y:S02]  /*1db50*/  LDL R20, [R1+0x1808] ;  /* 0x0018080001147983 */ /* 0x000ee40000100800 */
[----:B------:R-:W3:Y:S02]  /*1db60*/  LDL R19, [R1+0x1810] ;  /* 0x0018100001137983 */ /* 0x000ee40000100800 */
[----:B------:R0:W-:Y:S02]  /*1db70*/  STL [R1+0x98], R17 ;  /* 0x0000981101007387 */ /* 0x0001e40000100800 */
[----:B0-----:R-:W3:Y:S01]  /*1db80*/  LDL R17, [R1+0x17f4] ;  /* 0x0017f40001117983 */ /* 0x001ee20000100800 */
[----:B----4-:R-:W-:Y:S03]  /*1db90*/  STL [R1+0x24d0], R6 ;  /* 0x0024d00601007387 */ /* 0x010fe60000100800 */
[----:B------:R0:W-:Y:S01]  /*1dba0*/  STL [R1+0xa0], R18 ;  /* 0x0000a01201007387 */ /* 0x0001e20000100800 */
[----:B------:R1:W-:Y:S01]  /*1dbb0*/  STL [R1+0x90], R15 ;  /* 0x0000900f01007387 */ /* 0x0003e20000100800 */
[----:B------:R-:W-:-:S02]  /*1dbc0*/  ISETP.GT.AND P1, PT, R3, 0xfd, PT ;  /* 0x000000fd0300780c */ /* 0x000fc40003f24270 */
[----:B------:R-:W4:Y:S04]  /*1dbd0*/  LDL R11, [R1+0x834] ;  /* 0x00083400010b7983 */ /* 0x000f280000100800 */
[----:B0-----:R-:W4:Y:S01]  /*1dbe0*/  LDL R18, [R1+0x83c] ;  /* 0x00083c0001127983 */ /* 0x001f220000100800 */
[----:B-1----:R-:W-:Y:S02]  /*1dbf0*/  @P0 IMAD.MOV.U32 R15, RZ, RZ, R10 ;  /* 0x000000ffff0f0224 */ /* 0x002fe400078e000a */
[----:B------:R-:W4:Y:S03]  /*1dc00*/  LDL R10, [R1+0x838] ;  /* 0x00083800010a7983 */ /* 0x000f260000100800 */
[----:B------:R2:W4:Y:S01]  /*1dc10*/  @P0 LDG.E.U16 R12, [R14.64] ;  /* 0x000000080e0c0981 */ /* 0x000522000c1e1500 */
[----:B------:R-:W-:Y:S01]  /*1dc20*/  PRMT R13, RZ, 0x7610, R13 ;  /* 0x00007610ff0d7816 */ /* 0x000fe2000000000d */
[----:B--2---:R-:W-:-:S02]  /*1dc30*/  @P1 IMAD.MOV.U32 R15, RZ, RZ, R4 ;  /* 0x000000ffff0f1224 */ /* 0x004fc400078e0004 */
[----:B------:R-:W-:-:S05]  /*1dc40*/  @P1 IMAD.MOV.U32 R14, RZ, RZ, R0 ;  /* 0x000000ffff0e1224 */ /* 0x000fca00078e0000 */
[----:B------:R3:W2:Y:S02]  /*1dc50*/  @P1 LDG.E.U16 R13, [R14.64] ;  /* 0x000000080e0d1981 */ /* 0x0006a4000c1e1500 */
[----:B---3--:R-:W-:Y:S02]  /*1dc60*/  @P1 IMAD.MOV.U32 R15, RZ, RZ, R20 ;  /* 0x000000ffff0f1224 */ /* 0x008fe400078e0014 */
[----:B------:R-:W-:-:S05]  /*1dc70*/  @P1 IMAD.MOV.U32 R14, RZ, RZ, R19 ;  /* 0x000000ffff0e1224 */ /* 0x000fca00078e0013 */
[----:B------:R0:W3:Y:S04]  /*1dc80*/  @P1 LDG.E.U16 R16, [R14.64] ;  /* 0x000000080e101981 */ /* 0x0000e8000c1e1500 */
[----:B----4-:R1:W-:Y:S01]  /*1dc90*/  STL [R1+0x24d4], R12 ;  /* 0x0024d40c01007387 */ /* 0x0103e20000100800 */
[----:B------:R-:W4:Y:S02]  /*1dca0*/  LDL R8, [R1+0x82c] ;  /* 0x00082c0001087983 */ /* 0x000f240000100800 */
[----:B------:R-:W4:Y:S02]  /*1dcb0*/  LDL R7, [R1+0x830] ;  /* 0x0008300001077983 */ /* 0x000f240000100800 */
[----:B------:R-:W4:Y:S01]  /*1dcc0*/  LDL R4, [R1+0x824] ;  /* 0x0008240001047983 */ /* 0x000f220000100800 */
[----:B------:R-:W4:Y:S01]  /*1dcd0*/  LDL R0, [R1+0x828] ;  /* 0x0008280001007983 */ /* 0x000f220000100800 */
[----:B------:R-:W-:-:S02]  /*1dce0*/  ISETP.GT.AND P0, PT, R3, 0xfe, PT ;  /* 0x000000fe0300780c */ /* 0x000fc40003f04270 */
[----:B------:R-:W-:Y:S02]  /*1dcf0*/  ISETP.GT.AND P1, PT, R3, 0xff, PT ;  /* 0x000000ff0300780c */ /* 0x000fe40003f24270 */
[----:B-1----:R-:W-:Y:S02]  /*1dd00*/  PRMT R12, RZ, 0x7610, R12 ;  /* 0x00007610ff0c7816 */ /* 0x002fe4000000000c */
[----:B------:R-:W-:-:S07]  /*1dd10*/  PRMT R9, RZ, 0x7610, R9 ;  /* 0x00007610ff097816 */ /* 0x000fce0000000009 */
[----:B0-----:R-:W-:Y:S02]  /*1dd20*/  @P0 IMAD.MOV.U32 R14, RZ, RZ, R17 ;  /* 0x000000ffff0e0224 */ /* 0x001fe400078e0011 */
[----:B------:R-:W-:-:S05]  /*1dd30*/  @P0 IMAD.MOV.U32 R15, RZ, RZ, R18 ;  /* 0x000000ffff0f0224 */ /* 0x000fca00078e0012 */
[----:B------:R0:W4:Y:S01]  /*1dd40*/  @P0 LDG.E.U16 R12, [R14.64] ;  /* 0x000000080e0c0981 */ /* 0x000122000c1e1500 */
[----:B------:R-:W-:Y:S01]  /*1dd50*/  PRMT R6, RZ, 0x7610, R6 ;  /* 0x00007610ff067816 */ /* 0x000fe20000000006 */
[----:B0-----:R-:W-:Y:S02]  /*1dd60*/  @P0 IMAD.MOV.U32 R14, RZ, RZ, R10 ;  /* 0x000000ffff0e0224 */ /* 0x001fe400078e000a */
[----:B------:R-:W-:-:S05]  /*1dd70*/  @P0 IMAD.MOV.U32 R15, RZ, RZ, R11 ;  /* 0x000000ffff0f0224 */ /* 0x000fca00078e000b */
[----:B------:R4:W4:Y:S01]  /*1dd80*/  @P0 LDG.E.U16 R9, [R14.64] ;  /* 0x000000080e090981 */ /* 0x000922000c1e1500 */
[----:B------:R-:W-:-:S03]  /*1dd90*/  PRMT R5, RZ, 0x7610, R5 ;  /* 0x00007610ff057816 */ /* 0x000fc60000000005 */
[----:B--2---:R-:W-:Y:S04]  /*1dda0*/  STL [R1+0x2450], R13 ;  /* 0x0024500d01007387 */ /* 0x004fe80000100800 */
[----:B---3--:R-:W-:Y:S01]  /*1ddb0*/  STL [R1+0x2454], R16 ;  /* 0x0024541001007387 */ /* 0x008fe20000100800 */
[----:B----4-:R-:W-:Y:S02]  /*1ddc0*/  @P1 IMAD.MOV.U32 R15, RZ, RZ, R8 ;  /* 0x000000ffff0f1224 */ /* 0x010fe400078e0008 */
[----:B------:R-:W-:-:S05]  /*1ddd0*/  @P1 IMAD.MOV.U32 R14, RZ, RZ, R7 ;  /* 0x000000ffff0e1224 */ /* 0x000fca00078e0007 */
[----:B------:R0:W2:Y:S02]  /*1dde0*/  @P1 LDG.E.U16 R6, [R14.64] ;  /* 0x000000080e061981 */ /* 0x0000a4000c1e1500 */
[----:B0-----:R-:W-:Y:S02]  /*1ddf0*/  @P1 IMAD.MOV.U32 R14, RZ, RZ, R0 ;  /* 0x000000ffff0e1224 */ /* 0x001fe400078e0000 */
[----:B------:R-:W-:-:S03]  /*1de00*/  @P1 IMAD.MOV.U32 R15, RZ, RZ, R4 ;  /* 0x000000ffff0f1224 */ /* 0x000fc600078e0004 */
[----:B------:R0:W-:Y:S04]  /*1de10*/  STL [R1+0x2440], R14 ;  /* 0x0024400e01007387 */ /* 0x0001e80000100800 */
[----:B------:R0:W3:Y:S04]  /*1de20*/  @P1 LDG.E.U16 R5, [R14.64] ;  /* 0x000000080e051981 */ /* 0x0000e8000c1e1500 */
[----:B------:R-:W1:Y:S01]  /*1de30*/  S2R R29, SR_TID.X ;  /* 0x00000000001d7919 */ /* 0x000e620000002100 */
[----:B------:R-:W-:Y:S06]  /*1de40*/  BAR.SYNC.DEFER_BLOCKING 0x0 ;  /* 0x0000000000007b1d */ /* 0x000fec0000010000 */
[----:B0-----:R-:W4:Y:S01]  /*1de50*/  LDL.LU R14, [R1+0x7c0] ;  /* 0x0007c000010e7983 */ /* 0x001f220000300800 */
[----:B-1----:R-:W-:-:S02]  /*1de60*/  LOP3.LUT R28, R29, 0x7f, RZ, 0xc0, !PT ;  /* 0x0000007f1d1c7812 */ /* 0x002fc400078ec0ff */
[----:B------:R-:W-:Y:S02]  /*1de70*/  LOP3.LUT R0, R29, 0x7f, RZ, 0xc0, !PT ;  /* 0x0000007f1d007812 */ /* 0x000fe400078ec0ff */
[----:B------:R-:W-:Y:S02]  /*1de80*/  LOP3.LUT R4, R28, 0x80, RZ, 0xfc, !PT ;  /* 0x000000801c047812 */ /* 0x000fe400078efcff */
[-C--:B------:R-:W-:Y:S02]  /*1de90*/  ISETP.GE.AND P0, PT, R0, R3.reuse, PT ;  /* 0x000000030000720c */ /* 0x080fe40003f06270 */
[----:B------:R-:W-:Y:S01]  /*1dea0*/  ISETP.GE.AND P1, PT, R4, R3, PT ;  /* 0x000000030400720c */ /* 0x000fe20003f26270 */
[----:B----4-:R0:W-:Y:S04]  /*1deb0*/  STL [R1+0x2520], R14 ;  /* 0x0025200e01007387 */ /* 0x0101e80000100800 */
[----:B0-----:R-:W4:Y:S01]  /*1dec0*/  LDL.LU R14, [R1+0x800] ;  /* 0x00080000010e7983 */ /* 0x001f220000300800 */
[----:B------:R-:W4:Y:S02]  /*1ded0*/  LDL.LU R15, [R1+0x7bc] ;  /* 0x0007bc00010f7983 */ /* 0x000f240000300800 */
[----:B------:R-:W4:Y:S02]  /*1dee0*/  LDL.LU R16, [R1+0x780] ;  /* 0x0007800001107983 */ /* 0x000f240000300800 */
[----:B------:R-:W4:Y:S01]  /*1def0*/  LDL.LU R13, [R1+0x77c] ;  /* 0x00077c00010d7983 */ /* 0x000f220000300800 */
[----:B------:R0:W-:Y:S04]  /*1df00*/  STL [R1+0x74], R12 ;  /* 0x0000740c01007387 */ /* 0x0001e80000100800 */
[----:B0-----:R-:W4:Y:S01]  /*1df10*/  LDL.LU R12, [R1+0x740] ;  /* 0x00074000010c7983 */ /* 0x001f220000300800 */
[----:B--2---:R0:W-:Y:S03]  /*1df20*/  STL [R1+0x6c], R6 ;  /* 0x00006c0601007387 */ /* 0x0041e60000100800 */
[----:B0-----:R-:W2:Y:S01]  /*1df30*/  LDL.LU R6, [R1+0x73c] ;  /* 0x00073c0001067983 */ /* 0x001ea20000300800 */
[----:B------:R-:W2:Y:S02]  /*1df40*/  LDL.LU R8, [R1+0x700] ;  /* 0x0007000001087983 */ /* 0x000ea40000300800 */
[----:B------:R0:W-:Y:S02]  /*1df50*/  STL [R1+0x70], R9 ;  /* 0x0000700901007387 */ /* 0x0001e40000100800 */
[----:B0-----:R-:W2:Y:S01]  /*1df60*/  LDL.LU R9, [R1+0x6fc] ;  /* 0x0006fc0001097983 */ /* 0x001ea20000300800 */
[----:B------:R-:W2:Y:S02]  /*1df70*/  LDL.LU R0, [R1+0x6c0] ;  /* 0x0006c00001007983 */ /* 0x000ea40000300800 */
[----:B------:R-:W2:Y:S02]  /*1df80*/  LDL.LU R4, [R1+0x6bc] ;  /* 0x0006bc0001047983 */ /* 0x000ea40000300800 */
[----:B------:R-:W2:Y:S01]  /*1df90*/  LDL.LU R10, [R1+0x67c] ;  /* 0x00067c00010a7983 */ /* 0x000ea20000300800 */
[----:B------:R-:W2:Y:S01]  /*1dfa0*/  LDL.LU R11, [R1+0x678] ;  /* 0x00067800010b7983 */ /* 0x000ea20000300800 */
[----:B---3--:R0:W-:Y:S03]  /*1dfb0*/  STL [R1+0x68], R5 ;  /* 0x0000680501007387 */ /* 0x0081e60000100800 */
[----:B0-----:R-:W3:Y:S01]  /*1dfc0*/  LDL.LU R5, [R1+0x634] ;  /* 0x0006340001057983 */ /* 0x001ee20000300800 */
[----:B------:R-:W2:Y:S02]  /*1dfd0*/  LDL.LU R7, [R1+0x630] ;  /* 0x0006300001077983 */ /* 0x000ea40000300800 */
[----:B------:R-:W2:Y:S02]  /*1dfe0*/  LDL.LU R17, [R1+0x5ec] ;  /* 0x0005ec0001117983 */ /* 0x000ea40000300800 */
[----:B------:R-:W2:Y:S01]  /*1dff0*/  LDL.LU R18, [R1+0x5e8] ;  /* 0x0005e80001127983 */ /* 0x000ea20000300800 */
[----:B------:R-:W2:Y:S01]  /*1e000*/  LDL.LU R19, [R1+0x5a8] ;  /* 0x0005a80001137983 */ /* 0x000ea20000300800 */
[----:B------:R-:W2:Y:S02]  /*1e010*/  LDL.LU R20, [R1+0x5a4] ;  /* 0x0005a40001147983 */ /* 0x000ea40000300800 */
[----:B------:R-:W2:Y:S02]  /*1e020*/  LDL.LU R21, [R1+0x568] ;  /* 0x0005680001157983 */ /* 0x000ea40000300800 */
[----:B------:R-:W2:Y:S01]  /*1e030*/  LDL.LU R22, [R1+0x564] ;  /* 0x0005640001167983 */ /* 0x000ea20000300800 */
[----:B------:R-:W2:Y:S01]  /*1e040*/  LDL.LU R23, [R1+0x528] ;  /* 0x0005280001177983 */ /* 0x000ea20000300800 */
[----:B------:R-:W2:Y:S02]  /*1e050*/  LDL.LU R24, [R1+0x524] ;  /* 0x0005240001187983 */ /* 0x000ea40000300800 */
[----:B------:R-:W2:Y:S02]  /*1e060*/  LDL.LU R25, [R1+0x4e8] ;  /* 0x0004e80001197983 */ /* 0x000ea40000300800 */
[----:B------:R-:W2:Y:S01]  /*1e070*/  LDL.LU R26, [R1+0x4e4] ;  /* 0x0004e400011a7983 */ /* 0x000ea20000300800 */
[----:B------:R-:W3:Y:S01]  /*1e080*/  LDL.LU R27, [R1+0x4a8] ;  /* 0x0004a800011b7983 */ /* 0x000ee20000300800 */
[----:B------:R-:W3:Y:S02]  /*1e090*/  LDL.LU R28, [R1+0x4a4] ;  /* 0x0004a400011c7983 */ /* 0x000ee40000300800 */
[----:B------:R-:W3:Y:S02]  /*1e0a0*/  LDL.LU R29, [R1+0x468] ;  /* 0x00046800011d7983 */ /* 0x000ee40000300800 */
[----:B------:R0:W-:Y:S02]  /*1e0b0*/  STL [R1+0x2458], R3 ;  /* 0x0024580301007387 */ /* 0x0001e40000100800 */
[----:B0-----:R-:W3:Y:S04]  /*1e0c0*/  LDL.LU R3, [R1+0x7fc] ;  /* 0x0007fc0001037983 */ /* 0x001ee80000300800 */
[----:B----4-:R0:W-:Y:S04]  /*1e0d0*/  STS.U16 [R2], R14 ;  /* 0x0000000e02007388 */ /* 0x0101e80000000400 */
[----:B0-----:R-:W4:Y:S04]  /*1e0e0*/  LDL.LU R14, [R1+0x2520] ;  /* 0x00252000010e7983 */ /* 0x001f280000300800 */
[----:B--2---:R0:W-:Y:S04]  /*1e0f0*/  STS.U16 [R2+0xc100], R26 ;  /* 0x00c1001a02007388 */ /* 0x0041e80000000400 */
[----:B0-----:R-:W2:Y:S04]  /*1e100*/  LDL.LU R26, [R1+0x3e8] ;  /* 0x0003e800011a7983 */ /* 0x001ea80000300800 */
[----:B--2---:R0:W-:Y:S04]  /*1e110*/  STL [R1+0x2514], R26 ;  /* 0x0025141a01007387 */ /* 0x0041e80000100800 */
[----:B0-----:R-:W2:Y:S04]  /*1e120*/  LDL.LU R26, [R1+0x424] ;  /* 0x00042400011a7983 */ /* 0x001ea80000300800 */
[----:B--2---:R0:W-:Y:S04]  /*1e130*/  STL [R1+0x2518], R26 ;  /* 0x0025181a01007387 */ /* 0x0041e80000100800 */
[----:B0-----:R-:W2:Y:S04]  /*1e140*/  LDL.LU R26, [R1+0x428] ;  /* 0x00042800011a7983 */ /* 0x001ea80000300800 */
[----:B---3--:R-:W-:Y:S04]  /*1e150*/  STS.U16 [R2+0x100], R3 ;  /* 0x0001000302007388 */ /* 0x008fe80000000400 */
[----:B----4-:R-:W-:Y:S04]  /*1e160*/  STS.U16 [R2+0x1000], R14 ;  /* 0x0010000e02007388 */ /* 0x010fe80000000400 */
[----:B------:R-:W-:Y:S04]  /*1e170*/  STS.U16 [R2+0x1100], R15 ;  /* 0x0011000f02007388 */ /* 0x000fe80000000400 */
        /* <DEDUP_REMOVED lines=10> */
[----:B--2---:R0:W-:Y:S04]  /*1e220*/  STL [R1+0x251c], R26 ;  /* 0x00251c1a01007387 */ /* 0x0041e80000100800 */
[----:B0-----:R-:W2:Y:S01]  /*1e230*/  LDL.LU R26, [R1+0x464] ;  /* 0x00046400011a7983 */ /* 0x001ea20000300800 */
[----:B------:R-:W3:Y:S02]  /*1e240*/  LDL.LU R3, [R1+0x3e4] ;  /* 0x0003e40001037983 */ /* 0x000ee40000300800 */
[----:B------:R-:W4:Y:S02]  /*1e250*/  LDL.LU R14, [R1+0x3a8] ;  /* 0x0003a800010e7983 */ /* 0x000f240000300800 */
[----:B------:R-:W3:Y:S01]  /*1e260*/  LDL.LU R15, [R1+0x3a4] ;  /* 0x0003a400010f7983 */ /* 0x000ee20000300800 */
[----:B------:R-:W3:Y:S01]  /*1e270*/  LDL.LU R16, [R1+0x368] ;  /* 0x0003680001107983 */ /* 0x000ee20000300800 */
[----:B------:R-:W3:Y:S02]  /*1e280*/  LDL.LU R13, [R1+0x364] ;  /* 0x00036400010d7983 */ /* 0x000ee40000300800 */
[----:B------:R-:W3:Y:S02]  /*1e290*/  LDL.LU R12, [R1+0x324] ;  /* 0x00032400010c7983 */ /* 0x000ee40000300800 */
[----:B------:R-:W3:Y:S01]  /*1e2a0*/  LDL.LU R6, [R1+0x320] ;  /* 0x0003200001067983 */ /* 0x000ee20000300800 */
[----:B------:R-:W3:Y:S01]  /*1e2b0*/  LDL.LU R8, [R1+0x2e4] ;  /* 0x0002e40001087983 */ /* 0x000ee20000300800 */
[----:B------:R-:W3:Y:S02]  /*1e2c0*/  LDL.LU R9, [R1+0x2e0] ;  /* 0x0002e00001097983 */ /* 0x000ee40000300800 */
[----:B------:R-:W3:Y:S02]  /*1e2d0*/  LDL.LU R0, [R1+0x2a4] ;  /* 0x0002a40001007983 */ /* 0x000ee40000300800 */
[----:B------:R-:W3:Y:S01]  /*1e2e0*/  LDL.LU R4, [R1+0x2a0] ;  /* 0x0002a00001047983 */ /* 0x000ee20000300800 */
[----:B------:R-:W3:Y:S04]  /*1e2f0*/  LDL.LU R10, [R1+0x214] ;  /* 0x00021400010a7983 */ /* 0x000ee80000300800 */
[----:B------:R0:W-:Y:S01]  /*1e300*/  STS.U16 [R2+0x7000], R5 ;  /* 0x0070000502007388 */ /* 0x0001e20000000400 */
[----:B------:R-:W3:Y:S03]  /*1e310*/  LDL.LU R11, [R1+0x210] ;  /* 0x00021000010b7983 */ /* 0x000ee60000300800 */
[----:B------:R1:W-:Y:S04]  /*1e320*/  STS.U16 [R2+0x7100], R7 ;  /* 0x0071000702007388 */ /* 0x0003e80000000400 */
[----:B------:R1:W-:Y:S04]  /*1e330*/  STS.U16 [R2+0x8000], R17 ;  /* 0x0080001102007388 */ /* 0x0003e80000000400 */
[----:B------:R1:W-:Y:S04]  /*1e340*/  STS.U16 [R2+0x8100], R18 ;  /* 0x0081001202007388 */ /* 0x0003e80000000400 */
[----:B------:R1:W-:Y:S04]  /*1e350*/  STS.U16 [R2+0x9000], R19 ;  /* 0x0090001302007388 */ /* 0x0003e80000000400 */
[----:B------:R1:W-:Y:S04]  /*1e360*/  STS.U16 [R2+0x9100], R20 ;  /* 0x0091001402007388 */ /* 0x0003e80000000400 */
[----:B0-----:R-:W3:Y:S01]  /*1e370*/  LDL.LU R5, [R1+0x1dc] ;  /* 0x0001dc0001057983 */ /* 0x001ee20000300800 */
[----:B-1----:R-:W3:Y:S02]  /*1e380*/  LDL.LU R7, [R1+0x1d8] ;  /* 0x0001d80001077983 */ /* 0x002ee40000300800 */
[----:B------:R-:W3:Y:S01]  /*1e390*/  LDL.LU R17, [R1+0x1ac] ;  /* 0x0001ac0001117983 */ /* 0x000ee20000300800 */
[----:B------:R-:W3:Y:S01]  /*1e3a0*/  LDL.LU R18, [R1+0x1a4] ;  /* 0x0001a40001127983 */ /* 0x000ee20000300800 */
[----:B------:R-:W3:Y:S03]  /*1e3b0*/  LDL.LU R19, [R1+0x178] ;  /* 0x0001780001137983 */ /* 0x000ee60000300800 */
        /* <DEDUP_REMOVED lines=15> */
[----:B0-----:R-:W3:Y:S01]  /*1e4b0*/  LDL.LU R28, [R1+0x64] ;  /* 0x00006400011c7983 */ /* 0x001ee20000300800 */
[----:B-1----:R-:W3:Y:S03]  /*1e4c0*/  LDL.LU R29, [R1+0x60] ;  /* 0x00006000011d7983 */ /* 0x002ee60000300800 */
[----:B--2---:R0:W-:Y:S04]  /*1e4d0*/  STS.U16 [R2+0xe100], R26 ;  /* 0x00e1001a02007388 */ /* 0x0041e80000000400 */
[----:B0-----:R-:W2:Y:S04]  /*1e4e0*/  LDL.LU R26, [R1+0x251c] ;  /* 0x00251c00011a7983 */ /* 0x001ea80000300800 */
[----:B--2---:R0:W-:Y:S04]  /*1e4f0*/  STS.U16 [R2+0xf000], R26 ;  /* 0x00f0001a02007388 */ /* 0x0041e80000000400 */
[----:B0-----:R-:W2:Y:S04]  /*1e500*/  LDL.LU R26, [R1+0x2518] ;  /* 0x00251800011a7983 */ /* 0x001ea80000300800 */
[----:B--2---:R0:W-:Y:S04]  /*1e510*/  STS.U16 [R2+0xf100], R26 ;  /* 0x00f1001a02007388 */ /* 0x0041e80000000400 */
[----:B0-----:R-:W2:Y:S04]  /*1e520*/  LDL.LU R26, [R1+0x2514] ;  /* 0x00251400011a7983 */ /* 0x001ea80000300800 */
[----:B---3--:R-:W-:Y:S04]  /*1e530*/  STS.U16 [R2+0x10100], R3 ;  /* 0x0101000302007388 */ /* 0x008fe80000000400 */
[----:B--2---:R0:W-:Y:S04]  /*1e540*/  STS.U16 [R2+0x10000], R26 ;  /* 0x0100001a02007388 */ /* 0x0041e80000000400 */
[----:B0-----:R-:W2:Y:S01]  /*1e550*/  LDL.LU R26, [R1+0x2510] ;  /* 0x00251000011a7983 */ /* 0x001ea20000300800 */
[----:B------:R-:W3:Y:S03]  /*1e560*/  LDL.LU R3, [R1+0x7f4] ;  /* 0x0007f40001037983 */ /* 0x000ee60000300800 */
[----:B---3--:R0:W-:Y:S04]  /*1e570*/  STL [R1+0x2504], R3 ;  /* 0x0025040301007387 */ /* 0x0081e80000100800 */
[----:B0-----:R-:W3:Y:S04]  /*1e580*/  LDL.LU R3, [R1+0x8] ;  /* 0x0000080001037983 */ /* 0x001ee80000300800 */
[----:B---3--:R0:W-:Y:S04]  /*1e590*/  STL [R1+0x2508], R3 ;  /* 0x0025080301007387 */ /* 0x0081e80000100800 */
[----:B0-----:R-:W3:Y:S04]  /*1e5a0*/  LDL.LU R3, [R1+0xc] ;  /* 0x00000c0001037983 */ /* 0x001ee80000300800 */
        /* <DEDUP_REMOVED lines=13> */
[----:B---3--:R0:W-:Y:S04]  /*1e680*/  STL [R1+0x250c], R3 ;  /* 0x00250c0301007387 */ /* 0x0081e80000100800 */
[----:B0-----:R-:W3:Y:S01]  /*1e690*/  LDL.LU R3, [R1+0x10] ;  /* 0x0000100001037983 */ /* 0x001ee20000300800 */
[----:B------:R-:W4:Y:S02]  /*1e6a0*/  LDL.LU R14, [R1+0x7b8] ;  /* 0x0007b800010e7983 */ /* 0x000f240000300800 */
[----:B------:R-:W4:Y:S02]  /*1e6b0*/  LDL.LU R15, [R1+0x7b4] ;  /* 0x0007b400010f7983 */ /* 0x000f240000300800 */
[----:B------:R-:W4:Y:S01]  /*1e6c0*/  LDL.LU R16, [R1+0x778] ;  /* 0x0007780001107983 */ /* 0x000f220000300800 */
[----:B------:R-:W4:Y:S01]  /*1e6d0*/  LDL.LU R13, [R1+0x774] ;  /* 0x00077400010d7983 */ /* 0x000f220000300800 */
[----:B------:R-:W4:Y:S02]  /*1e6e0*/  LDL.LU R12, [R1+0x738] ;  /* 0x00073800010c7983 */ /* 0x000f240000300800 */
[----:B------:R-:W4:Y:S02]  /*1e6f0*/  LDL.LU R6, [R1+0x734] ;  /* 0x0007340001067983 */ /* 0x000f240000300800 */
[----:B------:R-:W4:Y:S01]  /*1e700*/  LDL.LU R8, [R1+0x6f8] ;  /* 0x0006f80001087983 */ /* 0x000f220000300800 */
[----:B------:R-:W4:Y:S01]  /*1e710*/  LDL.LU R9, [R1+0x6f4] ;  /* 0x0006f40001097983 */ /* 0x000f220000300800 */
[----:B------:R-:W4:Y:S02]  /*1e720*/  LDL.LU R0, [R1+0x6b8] ;  /* 0x0006b80001007983 */ /* 0x000f240000300800 */
[----:B------:R-:W4:Y:S02]  /*1e730*/  LDL.LU R4, [R1+0x6b4] ;  /* 0x0006b40001047983 */ /* 0x000f240000300800 */
[----:B------:R-:W4:Y:S01]  /*1e740*/  LDL.LU R10, [R1+0x674] ;  /* 0x00067400010a7983 */ /* 0x000f220000300800 */
[----:B------:R-:W4:Y:S04]  /*1e750*/  LDL.LU R11, [R1+0x670] ;  /* 0x00067000010b7983 */ /* 0x000f280000300800 */
[----:B------:R0:W-:Y:S01]  /*1e760*/  STS.U16 [R2+0x18000], R17 ;  /* 0x0180001102007388 */ /* 0x0001e20000000400 */
[----:B------:R-:W4:Y:S03]  /*1e770*/  LDL.LU R7, [R1+0x62c] ;  /* 0x00062c0001077983 */ /* 0x000f260000300800 */
[----:B------:R1:W-:Y:S04]  /*1e780*/  STS.U16 [R2+0x18100], R18 ;  /* 0x0181001202007388 */ /* 0x0003e80000000400 */
[----:B------:R1:W-:Y:S04]  /*1e790*/  STS.U16 [R2+0x19000], R19 ;  /* 0x0190001302007388 */ /* 0x0003e80000000400 */
[----:B------:R2:W-:Y:S04]  /*1e7a0*/  STS.U16 [R2+0x19100], R20 ;  /* 0x0191001402007388 */ /* 0x0005e80000000400 */
[----:B------:R2:W-:Y:S04]  /*1e7b0*/  STS.U16 [R2+0x1a000], R21 ;  /* 0x01a0001502007388 */ /* 0x0005e80000000400 */
[----:B------:R2:W-:Y:S04]  /*1e7c0*/  STS.U16 [R2+0x1a100], R22 ;  /* 0x01a1001602007388 */ /* 0x0005e80000000400 */
[----:B0-----:R-:W4:Y:S01]  /*1e7d0*/  LDL.LU R17, [R1+0x628] ;  /* 0x0006280001117983 */ /* 0x001f220000300800 */
[----:B-1----:R-:W4:Y:S02]  /*1e7e0*/  LDL.LU R18, [R1+0x5e4] ;  /* 0x0005e40001127983 */ /* 0x002f240000300800 */
[----:B------:R-:W4:Y:S01]  /*1e7f0*/  LDL.LU R19, [R1+0x5e0] ;  /* 0x0005e00001137983 */ /* 0x000f220000300800 */
[----:B--2---:R-:W2:Y:S01]  /*1e800*/  LDL.LU R20, [R1+0x5a0] ;  /* 0x0005a00001147983 */ /* 0x004ea20000300800 */
[----:B------:R-:W2:Y:S03]  /*1e810*/  LDL.LU R21, [R1+0x59c] ;  /* 0x00059c0001157983 */ /* 0x000ea60000300800 */
[----:B------:R0:W-:Y:S01]  /*1e820*/  STS.U16 [R2+0x1b000], R23 ;  /* 0x01b0001702007388 */ /* 0x0001e20000000400 */
[----:B------:R-:W2:Y:S03]  /*1e830*/  LDL.LU R22, [R1+0x560] ;  /* 0x0005600001167983 */ /* 0x000ea60000300800 */
[----:B------:R1:W-:Y:S04]  /*1e840*/  STS.U16 [R2+0x1b100], R24 ;  /* 0x01b1001802007388 */ /* 0x0003e80000000400 */
[----:B------:R1:W-:Y:S04]  /*1e850*/  STS.U16 [R2+0x1c000], R25 ;  /* 0x01c0001902007388 */ /* 0x0003e80000000400 */
[----:B------:R1:W-:Y:S04]  /*1e860*/  STS.U16 [R2+0x1c100], R27 ;  /* 0x01c1001b02007388 */ /* 0x0003e80000000400 */
[----:B------:R1:W-:Y:S04]  /*1e870*/  STS.U16 [R2+0x1e000], R26 ;  /* 0x01e0001a02007388 */ /* 0x0003e80000000400 */
[----:B------:R1:W-:Y:S04]  /*1e880*/  STS.U16 [R2+0x1d000], R28 ;  /* 0x01d0001c02007388 */ /* 0x0003e80000000400 */
[----:B0-----:R-:W2:Y:S01]  /*1e890*/  LDL.LU R23, [R1+0x55c] ;  /* 0x00055c0001177983 */ /* 0x001ea20000300800 */
[----:B-1----:R-:W2:Y:S02]  /*1e8a0*/  LDL.LU R24, [R1+0x520] ;  /* 0x0005200001187983 */ /* 0x002ea40000300800 */
[----:B------:R-:W2:Y:S01]  /*1e8b0*/  LDL.LU R25, [R1+0x51c] ;  /* 0x00051c0001197983 */ /* 0x000ea20000300800 */
[----:B------:R-:W2:Y:S01]  /*1e8c0*/  LDL.LU R27, [R1+0x4e0] ;  /* 0x0004e000011b7983 */ /* 0x000ea20000300800 */
[----:B------:R-:W2:Y:S03]  /*1e8d0*/  LDL.LU R26, [R1+0x4dc] ;  /* 0x0004dc00011a7983 */ /* 0x000ea60000300800 */
[----:B------:R0:W-:Y:S01]  /*1e8e0*/  STS.U16 [R2+0x1d100], R29 ;  /* 0x01d1001d02007388 */ /* 0x0001e20000000400 */
[----:B------:R-:W2:Y:S03]  /*1e8f0*/  LDL.LU R28, [R1+0x4a0] ;  /* 0x0004a000011c7983 */ /* 0x000ea60000300800 */
[----:B0-----:R-:W2:Y:S04]  /*1e900*/  LDL.LU R29, [R1+0x49c] ;  /* 0x00049c00011d7983 */ /* 0x001ea80000300800 */
[----:B---3--:R0:W-:Y:S04]  /*1e910*/  STS.U16 [R2+0x1e100], R3 ;  /* 0x01e1000302007388 */ /* 0x0081e80000000400 */
[----:B0-----:R-:W3:Y:S04]  /*1e920*/  LDL.LU R3, [R1+0x250c] ;  /* 0x00250c0001037983 */ /* 0x001ee80000300800 */
[----:B---3--:R0:W-:Y:S04]  /*1e930*/  STS.U16 [R2+0x1f000], R3 ;  /* 0x01f0000302007388 */ /* 0x0081e80000000400 */
[----:B0-----:R-:W3:Y:S04]  /*1e940*/  LDL.LU R3, [R1+0x2508] ;  /* 0x0025080001037983 */ /* 0x001ee80000300800 */
[----:B------:R0:W-:Y:S02]  /*1e950*/  STS.U16 [R2+0x17000], R5 ;  /* 0x0170000502007388 */ /* 0x0001e40000000400 */
[----:B0-----:R-:W-:-:S02]  /*1e960*/  LOP3.LUT R5, R2, 0x10, RZ, 0x3c, !PT ;  /* 0x0000001002057812 */ /* 0x001fc400078e3cff */
[----:B---3--:R0:W-:Y:S04]  /*1e970*/  STS.U16 [R2+0x1f100], R3 ;  /* 0x01f1000302007388 */ /* 0x0081e80000000400 */
[----:B0-----:R-:W3:Y:S01]  /*1e980*/  LDL.LU R3, [R1+0x2504] ;  /* 0x0025040001037983 */ /* 0x001ee20000300800 */
[----:B------:R-:W2:Y:S03]  /*1e990*/  LDL.LU R2, [R1+0x7f8] ;  /* 0x0007f80001027983 */ /* 0x000ea60000300800 */
[----:B--2---:R-:W-:Y:S01]  /*1e9a0*/  STS.U16 [R5+0x200], R2 ;  /* 0x0002000205007388 */ /* 0x004fe20000000400 */
[----:B---3--:R-:W-:Y:S02]  /*1e9b0*/  STS.U16 [R5+0x300], R3 ;  /* 0x0003000305007388 */ /* 0x008fe40000000400 */
[----:B----4-:R-:W-:Y:S02]  /*1e9c0*/  STS.U16 [R5+0x1200], R14 ;  /* 0x0012000e05007388 */ /* 0x010fe40000000400 */
[----:B------:R-:W-:Y:S01]  /*1e9d0*/  STS.U16 [R5+0x1300], R15 ;  /* 0x0013000f05007388 */ /* 0x000fe20000000400 */
[----:B------:R-:W-:Y:S01]  /*1e9e0*/  STS.U16 [R5+0x2200], R16 ;  /* 0x0022001005007388 */ /* 0x000fe20000000400 */
[----:B------:R-:W-:Y:S02]  /*1e9f0*/  STS.U16 [R5+0x2300], R13 ;  /* 0x0023000d05007388 */ /* 0x000fe40000000400 */
[----:B------:R-:W-:Y:S02]  /*1ea00*/  STS.U16 [R5+0x3200], R12 ;  /* 0x0032000c05007388 */ /* 0x000fe40000000400 */
        /* <DEDUP_REMOVED lines=12> */
[----:B------:R0:W-:Y:S02]  /*1ead0*/  STS.U16 [R5+0x9300], R21 ;  /* 0x0093001505007388 */ /* 0x0001e40000000400 */
[----:B0-----:R-:W2:Y:S04]  /*1eae0*/  LDL.LU R21, [R1+0x41c] ;  /* 0x00041c0001157983 */ /* 0x001ea80000300800 */
[----:B--2---:R0:W-:Y:S04]  /*1eaf0*/  STL [R1+0x24f8], R21 ;  /* 0x0024f81501007387 */ /* 0x0041e80000100800 */
[----:B0-----:R-:W2:Y:S04]  /*1eb00*/  LDL.LU R21, [R1+0x420] ;  /* 0x0004200001157983 */ /* 0x001ea80000300800 */
[----:B--2---:R0:W-:Y:S04]  /*1eb10*/  STL [R1+0x24fc], R21 ;  /* 0x0024fc1501007387 */ /* 0x0041e80000100800 */
[----:B0-----:R-:W2:Y:S04]  /*1eb20*/  LDL.LU R21, [R1+0x45c] ;  /* 0x00045c0001157983 */ /* 0x001ea80000300800 */
        /* <DEDUP_REMOVED lines=37> */
[----:B--2---:R0:W-:Y:S04]  /*1ed80*/  STS.U16 [R5+0xe200], R21 ;  /* 0x00e2001505007388 */ /* 0x0041e80000000400 */
[----:B0-----:R-:W2:Y:S04]  /*1ed90*/  LDL.LU R21, [R1+0x2500] ;  /* 0x0025000001157983 */ /* 0x001ea80000300800 */
[----:B--2---:R0:W-:Y:S04]  /*1eda0*/  STS.U16 [R5+0xe300], R21 ;  /* 0x00e3001505007388 */ /* 0x0041e80000000400 */
[----:B0-----:R-:W2:Y:S04]  /*1edb0*/  LDL.LU R21, [R1+0x24fc] ;  /* 0x0024fc0001157983 */ /* 0x001ea80000300800 */
[----:B--2---:R0:W-:Y:S04]  /*1edc0*/  STS.U16 [R5+0xf200], R21 ;  /* 0x00f2001505007388 */ /* 0x0041e80000000400 */
[----:B0-----:R-:W2:Y:S04]  /*1edd0*/  LDL.LU R21, [R1+0x24f8] ;  /* 0x0024f80001157983 */ /* 0x001ea80000300800 */
[----:B--2---:R0:W-:Y:S01]  /*1ede0*/  STS.U16 [R5+0xf300], R21 ;  /* 0x00f3001505007388 */ /* 0x0041e20000000400 */
[----:B---3--:R1:W-:Y:S02]  /*1edf0*/  STS.U16 [R5+0x10200], R22 ;  /* 0x0102001605007388 */ /* 0x0083e40000000400 */
[----:B----4-:R2:W-:Y:S02]  /*1ee00*/  STS.U16 [R5+0x10300], R24 ;  /* 0x0103001805007388 */ /* 0x0105e40000000400 */
[----:B------:R3:W-:Y:S01]  /*1ee10*/  STS.U16 [R5+0x11200], R25 ;  /* 0x0112001905007388 */ /* 0x0007e20000000400 */
[----:B------:R3:W-:Y:S04]  /*1ee20*/  STS.U16 [R5+0x11300], R29 ;  /* 0x0113001d05007388 */ /* 0x0007e80000000400 */
[----:B0-----:R-:W4:Y:S01]  /*1ee30*/  LDL.LU R21, [R1+0x24f4] ;  /* 0x0024f40001157983 */ /* 0x001f220000300800 */
[----:B-1----:R-:W4:Y:S02]  /*1ee40*/  LDL.LU R22, [R1+0x24f0] ;  /* 0x0024f00001167983 */ /* 0x002f240000300800 */
[----:B--2---:R-:W2:Y:S02]  /*1ee50*/  LDL.LU R24, [R1+0x24ec] ;  /* 0x0024ec0001187983 */ /* 0x004ea40000300800 */
[----:B---3--:R-:W3:Y:S01]  /*1ee60*/  LDL.LU R25, [R1+0x24e8] ;  /* 0x0024e80001197983 */ /* 0x008ee20000300800 */
[----:B------:R-:W2:Y:S04]  /*1ee70*/  LDL.LU R29, [R1+0x24e4] ;  /* 0x0024e400011d7983 */ /* 0x000ea80000300800 */
[----:B------:R0:W-:Y:S01]  /*1ee80*/  STS.U16 [R5+0x12200], R2 ;  /* 0x0122000205007388 */ /* 0x0001e20000000400 */
[----:B------:R1:W-:Y:S02]  /*1ee90*/  STS.U16 [R5+0x12300], R3 ;  /* 0x0123000305007388 */ /* 0x0003e40000000400 */
[----:B------:R1:W-:Y:S02]  /*1eea0*/  STS.U16 [R5+0x13200], R14 ;  /* 0x0132000e05007388 */ /* 0x0003e40000000400 */
[----:B------:R1:W-:Y:S01]  /*1eeb0*/  STS.U16 [R5+0x13300], R15 ;  /* 0x0133000f05007388 */ /* 0x0003e20000000400 */
[----:B0-----:R-:W0:Y:S04]  /*1eec0*/  S2R R2, SR_TID.X ;  /* 0x0000000000027919 */ /* 0x001e280000002100 */
[----:B------:R1:W-:Y:S01]  /*1eed0*/  STS.U16 [R5+0x14200], R16 ;  /* 0x0142001005007388 */ /* 0x0003e20000000400 */
[----:B------:R1:W-:Y:S02]  /*1eee0*/  STS.U16 [R5+0x14300], R13 ;  /* 0x0143000d05007388 */ /* 0x0003e40000000400 */
[----:B------:R1:W-:Y:S02]  /*1eef0*/  STS.U16 [R5+0x15200], R12 ;  /* 0x0152000c05007388 */ /* 0x0003e40000000400 */
[----:B-1----:R-:W4:Y:S01]  /*1ef00*/  LDL.LU R3, [R1+0x7ec] ;  /* 0x0007ec0001037983 */ /* 0x002f220000300800 */
[----:B------:R1:W-:Y:S02]  /*1ef10*/  STS.U16 [R5+0x15300], R6 ;  /* 0x0153000605007388 */ /* 0x0003e40000000400 */
[----:B------:R-:W4:Y:S02]  /*1ef20*/  LDL.LU R14, [R1+0x7b0] ;  /* 0x0007b000010e7983 */ /* 0x000f240000300800 */
[----:B------:R1:W-:Y:S01]  /*1ef30*/  STS.U16 [R5+0x16200], R8 ;  /* 0x0162000805007388 */ /* 0x0003e20000000400 */
[----:B------:R-:W4:Y:S04]  /*1ef40*/  LDL.LU R15, [R1+0x7ac] ;  /* 0x0007ac00010f7983 */ /* 0x000f280000300800 */
[----:B------:R1:W-:Y:S01]  /*1ef50*/  STS.U16 [R5+0x16300], R9 ;  /* 0x0163000905007388 */ /* 0x0003e20000000400 */
[----:B------:R-:W4:Y:S02]  /*1ef60*/  LDL.LU R16, [R1+0x770] ;  /* 0x0007700001107983 */ /* 0x000f240000300800 */
[----:B------:R0:W-:Y:S02]  /*1ef70*/  STS.U16 [R5+0x17200], R0 ;  /* 0x0172000005007388 */ /* 0x0001e40000000400 */
[----:B------:R-:W4:Y:S01]  /*1ef80*/  LDL.LU R13, [R1+0x76c] ;  /* 0x00076c00010d7983 */ /* 0x000f220000300800 */
[----:B------:R0:W-:Y:S04]  /*1ef90*/  STS.U16 [R5+0x17300], R4 ;  /* 0x0173000405007388 */ /* 0x0001e80000000400 */
[----:B------:R-:W4:Y:S01]  /*1efa0*/  LDL.LU R12, [R1+0x730] ;  /* 0x00073000010c7983 */ /* 0x000f220000300800 */
[----:B------:R0:W-:Y:S02]  /*1efb0*/  STS.U16 [R5+0x18200], R10 ;  /* 0x0182000a05007388 */ /* 0x0001e40000000400 */
[----:B-1----:R-:W4:Y:S02]  /*1efc0*/  LDL.LU R6, [R1+0x72c] ;  /* 0x00072c0001067983 */ /* 0x002f240000300800 */
[----:B------:R1:W-:Y:S01]  /*1efd0*/  STS.U16 [R5+0x18300], R11 ;  /* 0x0183000b05007388 */ /* 0x0003e20000000400 */
[----:B------:R-:W4:Y:S04]  /*1efe0*/  LDL.LU R8, [R1+0x6f0] ;  /* 0x0006f00001087983 */ /* 0x000f280000300800 */
[----:B------:R1:W-:Y:S01]  /*1eff0*/  STS.U16 [R5+0x19200], R7 ;  /* 0x0192000705007388 */ /* 0x0003e20000000400 */
[----:B------:R-:W4:Y:S02]  /*1f000*/  LDL.LU R9, [R1+0x6ec] ;  /* 0x0006ec0001097983 */ /* 0x000f240000300800 */
[----:B------:R1:W-:Y:S02]  /*1f010*/  STS.U16 [R5+0x19300], R17 ;  /* 0x0193001105007388 */ /* 0x0003e40000000400 */
[----:B0-----:R-:W4:Y:S01]  /*1f020*/  LDL.LU R0, [R1+0x6b0] ;  /* 0x0006b00001007983 */ /* 0x001f220000300800 */
[----:B------:R0:W-:Y:S04]  /*1f030*/  STS.U16 [R5+0x1a200], R18 ;  /* 0x01a2001205007388 */ /* 0x0001e80000000400 */
[----:B------:R-:W4:Y:S01]  /*1f040*/  LDL.LU R4, [R1+0x6ac] ;  /* 0x0006ac0001047983 */ /* 0x000f220000300800 */
[----:B------:R0:W-:Y:S02]  /*1f050*/  STS.U16 [R5+0x1a300], R19 ;  /* 0x01a3001305007388 */ /* 0x0001e40000000400 */
[----:B------:R-:W4:Y:S02]  /*1f060*/  LDL.LU R10, [R1+0x66c] ;  /* 0x00066c00010a7983 */ /* 0x000f240000300800 */
[----:B------:R0:W-:Y:S01]  /*1f070*/  STS.U16 [R5+0x1b200], R20 ;  /* 0x01b2001405007388 */ /* 0x0001e20000000400 */
[----:B-1----:R-:W4:Y:S04]  /*1f080*/  LDL.LU R11, [R1+0x668] ;  /* 0x00066800010b7983 */ /* 0x002f280000300800 */
[----:B------:R1:W-:Y:S01]  /*1f090*/  STS.U16 [R5+0x1b300], R23 ;  /* 0x01b3001705007388 */ /* 0x0003e20000000400 */
[----:B------:R-:W4:Y:S01]  /*1f0a0*/  LDL.LU R7, [R1+0x624] ;  /* 0x0006240001077983 */ /* 0x000f220000300800 */
[----:B------:R-:W-:Y:S01]  /*1f0b0*/  LOP3.LUT R2, R2, 0x7f, RZ, 0xc0, !PT ;  /* 0x0000007f02027812 */ /* 0x000fe200078ec0ff */
[----:B------:R-:W-:Y:S01]  /*1f0c0*/  STS.U16 [R5+0x1c200], R27 ;  /* 0x01c2001b05007388 */ /* 0x000fe20000000400 */
[----:B------:R-:W4:Y:S04]  /*1f0d0*/  LDL.LU R17, [R1+0x620] ;  /* 0x0006200001117983 */ /* 0x000f280000300800 */
[----:B------:R-:W-:Y:S01]  /*1f0e0*/  STS.U16 [R5+0x1c300], R26 ;  /* 0x01c3001a05007388 */ /* 0x000fe20000000400 */
[----:B0-----:R-:W4:Y:S02]  /*1f0f0*/  LDL.LU R18, [R1+0x5dc] ;  /* 0x0005dc0001127983 */ /* 0x001f240000300800 */
[----:B------:R-:W-:Y:S02]  /*1f100*/  STS.U16 [R5+0x1d200], R28 ;  /* 0x01d2001c05007388 */ /* 0x000fe40000000400 */
[----:B------:R-:W4:Y:S01]  /*1f110*/  LDL.LU R19, [R1+0x5d8] ;  /* 0x0005d80001137983 */ /* 0x000f220000300800 */
[----:B------:R-:W4:Y:S01]  /*1f120*/  LDL.LU R20, [R1+0x598] ;  /* 0x0005980001147983 */ /* 0x000f220000300800 */
[----:B-1----:R-:W4:Y:S02]  /*1f130*/  LDL.LU R23, [R1+0x594] ;  /* 0x0005940001177983 */ /* 0x002f240000300800 */
[----:B------:R-:W-:Y:S01]  /*1f140*/  IMAD.SHL.U32 R2, R2, 0x2, RZ ;  /* 0x0000000202027824 */ /* 0x000fe200078e00ff */
[----:B--2---:R-:W-:Y:S01]  /*1f150*/  STS.U16 [R5+0x1d300], R29 ;  /* 0x01d3001d05007388 */ /* 0x004fe20000000400 */
[----:B---3--:R0:W-:Y:S02]  /*1f160*/  STS.U16 [R5+0x1e200], R25 ;  /* 0x01e2001905007388 */ /* 0x0081e40000000400 */
[----:B------:R1:W-:Y:S02]  /*1f170*/  STS.U16 [R5+0x1e300], R24 ;  /* 0x01e3001805007388 */ /* 0x0003e40000000400 */
[----:B----4-:R2:W-:Y:S01]  /*1f180*/  STS.U16 [R5+0x1f200], R22 ;  /* 0x01f2001605007388 */ /* 0x0105e20000000400 */
[----:B0-----:R-:W3:Y:S01]  /*1f190*/  LDL.LU R25, [R1+0x558] ;  /* 0x0005580001197983 */ /* 0x001ee20000300800 */
[----:B------:R-:W4:Y:S02]  /*1f1a0*/  LDL.LU R27, [R1+0x554] ;  /* 0x00055400011b7983 */ /* 0x000f240000300800 */
[----:B-1----:R-:W3:Y:S02]  /*1f1b0*/  LDL.LU R24, [R1+0x518] ;  /* 0x0005180001187983 */ /* 0x002ee40000300800 */
[----:B------:R-:W3:Y:S01]  /*1f1c0*/  LDL.LU R26, [R1+0x514] ;  /* 0x00051400011a7983 */ /* 0x000ee20000300800 */
[----:B------:R-:W3:Y:S01]  /*1f1d0*/  LDL.LU R28, [R1+0x4d8] ;  /* 0x0004d800011c7983 */ /* 0x000ee20000300800 */
[----:B------:R-:W3:Y:S01]  /*1f1e0*/  LDL.LU R29, [R1+0x4d4] ;  /* 0x0004d400011d7983 */ /* 0x000ee20000300800 */
[----:B--2---:R-:W-:-:S02]  /*1f1f0*/  LOP3.LUT R5, R2, 0x20, RZ, 0x3c, !PT ;  /* 0x0000002002057812 */ /* 0x004fc400078e3cff */
[----:B------:R-:W2:Y:S01]  /*1f200*/  LDL.LU R2, [R1+0x7f0] ;  /* 0x0007f00001027983 */ /* 0x000ea20000300800 */
[----:B------:R0:W-:Y:S03]  /*1f210*/  STL [R1+0x245c], R22 ;  /* 0x00245c1601007387 */ /* 0x0001e60000100800 */
[----:B0-----:R-:W0:Y:S01]  /*1f220*/  S2R R22, SR_TID.X ;  /* 0x0000000000167919 */ /* 0x001e220000002100 */
[----:B------:R-:W-:Y:S01]  /*1f230*/  STL [R1+0x2470], R21 ;  /* 0x0024701501007387 */ /* 0x000fe20000100800 */
[----:B0-----:R-:W-:-:S05]  /*1f240*/  LOP3.LUT R22, R22, 0x7f, RZ, 0xc0, !PT ;  /* 0x0000007f16167812 */ /* 0x001fca00078ec0ff */
[----:B------:R-:W-:-:S05]  /*1f250*/  IMAD.SHL.U32 R22, R22, 0x2, RZ ;  /* 0x0000000216167824 */ /* 0x000fca00078e00ff */
[----:B------:R-:W-:-:S05]  /*1f260*/  LOP3.LUT R22, R22, 0x10, RZ, 0x3c, !PT ;  /* 0x0000001016167812 */ /* 0x000fca00078e3cff */
[----:B------:R-:W-:Y:S04]  /*1f270*/  STS.U16 [R22+0x1f300], R21 ;  /* 0x01f3001516007388 */ /* 0x000fe80000000400 */
[----:B--2---:R-:W-:Y:S01]  /*1f280*/  STS.U16 [R5+0x400], R2 ;  /* 0x0004000205007388 */ /* 0x004fe20000000400 */
[----:B------:R-:W-:Y:S02]  /*1f290*/  STS.U16 [R5+0x500], R3 ;  /* 0x0005000305007388 */ /* 0x000fe40000000400 */
[----:B------:R-:W-:Y:S02]  /*1f2a0*/  STS.U16 [R5+0x1400], R14 ;  /* 0x0014000e05007388 */ /* 0x000fe40000000400 */
[----:B------:R-:W-:Y:S01]  /*1f2b0*/  STS.U16 [R5+0x1500], R15 ;  /* 0x0015000f05007388 */ /* 0x000fe20000000400 */
[----:B------:R-:W-:Y:S01]  /*1f2c0*/  STS.U16 [R5+0x2400], R16 ;  /* 0x0024001005007388 */ /* 0x000fe20000000400 */
[----:B------:R-:W-:Y:S02]  /*1f2d0*/  STS.U16 [R5+0x2500], R13 ;  /* 0x0025000d05007388 */ /* 0x000fe40000000400 */
[----:B------:R0:W-:Y:S02]  /*1f2e0*/  STS.U16 [R5+0x3400], R12 ;  /* 0x0034000c05007388 */ /* 0x0001e40000000400 */
[----:B0-----:R-:W2:Y:S04]  /*1f2f0*/  LDL.LU R12, [R1+0x454] ;  /* 0x00045400010c7983 */ /* 0x001ea80000300800 */
[----:B--2---:R0:W-:Y:S04]  /*1f300*/  STL [R1+0x24d8], R12 ;  /* 0x0024d80c01007387 */ /* 0x0041e80000100800 */
[----:B0-----:R-:W2:Y:S04]  /*1f310*/  LDL.LU R12, [R1+0x458] ;  /* 0x00045800010c7983 */ /* 0x001ea80000300800 */
[----:B--2---:R0:W-:Y:S04]  /*1f320*/  STL [R1+0x24dc], R12 ;  /* 0x0024dc0c01007387 */ /* 0x0041e80000100800 */
[----:B0-----:R-:W2:Y:S01]  /*1f330*/  LDL.LU R12, [R1+0x494] ;  /* 0x00049400010c7983 */ /* 0x001ea20000300800 */
        /* <DEDUP_REMOVED lines=13> */
[----:B---3--:R-:W-:Y:S02]  /*1f410*/  STS.U16 [R5+0xa400], R25 ;  /* 0x00a4001905007388 */ /* 0x008fe40000000400 */
[----:B----4-:R-:W-:Y:S01]  /*1f420*/  STS.U16 [R5+0xa500], R27 ;  /* 0x00a5001b05007388 */ /* 0x010fe20000000400 */
[----:B------:R-:W-:Y:S01]  /*1f430*/  STS.U16 [R5+0xb400], R24 ;  /* 0x00b4001805007388 */ /* 0x000fe20000000400 */
        /* <DEDUP_REMOVED lines=11> */
[----:B------:R0:W-:Y:S04]  /*1f4f0*/  STS.U16 [R5+0xc500], R29 ;  /* 0x00c5001d05007388 */ /* 0x0001e80000000400 */
[----:B------:R-:W3:Y:S04]  /*1f500*/  LDL.LU R28, [R1+0x354] ;  /* 0x00035400011c7983 */ /* 0x000ee80000300800 */
[----:B0-----:R-:W3:Y:S01]  /*1f510*/  LDL.LU R29, [R1+0x314] ;  /* 0x00031400011d7983 */ /* 0x001ee20000300800 */
        /* <DEDUP_REMOVED lines=28> */
[----:B------:R3:W-:Y:S01]  /*1f6e0*/  STS.U16 [R5+0x10500], R11 ;  /* 0x0105000b05007388 */ /* 0x0007e20000000400 */
[----:B------:R3:W-:Y:S03]  /*1f6f0*/  STS.U16 [R5+0x11400], R20 ;  /* 0x0114001405007388 */ /* 0x0007e60000000400 */
[----:B0-----:R-:W4:Y:S01]  /*1f700*/  LDL.LU R12, [R1+0x24d4] ;  /* 0x0024d400010c7983 */ /* 0x001f220000300800 */
[----:B-1----:R-:W4:Y:S02]  /*1f710*/  LDL.LU R6, [R1+0x24d0] ;  /* 0x0024d00001067983 */ /* 0x002f240000300800 */
[----:B--2---:R-:W2:Y:S02]  /*1f720*/  LDL.LU R8, [R1+0x24cc] ;  /* 0x0024cc0001087983 */ /* 0x004ea40000300800 */
[----:B---3--:R-:W3:Y:S01]  /*1f730*/  LDL.LU R10, [R1+0x24c8] ;  /* 0x0024c800010a7983 */ /* 0x008ee20000300800 */
[----:B------:R-:W2:Y:S01]  /*1f740*/  LDL.LU R11, [R1+0x24c4] ;  /* 0x0024c400010b7983 */ /* 0x000ea20000300800 */
[----:B------:R-:W2:Y:S03]  /*1f750*/  LDL.LU R20, [R1+0x24c0] ;  /* 0x0024c00001147983 */ /* 0x000ea60000300800 */
[----:B------:R0:W-:Y:S01]  /*1f760*/  STS.U16 [R5+0x11500], R23 ;  /* 0x0115001705007388 */ /* 0x0001e20000000400 */
[----:B------:R1:W-:Y:S02]  /*1f770*/  STS.U16 [R5+0x12400], R26 ;  /* 0x0124001a05007388 */ /* 0x0003e40000000400 */
[----:B------:R1:W-:Y:S02]  /*1f780*/  STS.U16 [R5+0x12500], R28 ;  /* 0x0125001c05007388 */ /* 0x0003e40000000400 */
[----:B------:R1:W-:Y:S01]  /*1f790*/  STS.U16 [R5+0x13400], R29 ;  /* 0x0134001d05007388 */ /* 0x0003e20000000400 */
[----:B0-----:R-:W2:Y:S01]  /*1f7a0*/  LDL.LU R23, [R1+0x24bc] ;  /* 0x0024bc0001177983 */ /* 0x001ea20000300800 */
[----:B-1----:R-:W2:Y:S02]  /*1f7b0*/  LDL.LU R26, [R1+0x24b8] ;  /* 0x0024b800011a7983 */ /* 0x002ea40000300800 */
[----:B------:R-:W2:Y:S02]  /*1f7c0*/  LDL.LU R28, [R1+0x24b4] ;  /* 0x0024b400011c7983 */ /* 0x000ea40000300800 */
[----:B------:R-:W2:Y:S01]  /*1f7d0*/  LDL.LU R29, [R1+0x24b0] ;  /* 0x0024b000011d7983 */ /* 0x000ea20000300800 */
[----:B------:R0:W-:Y:S01]  /*1f7e0*/  STS.U16 [R5+0x13500], R2 ;  /* 0x0135000205007388 */ /* 0x0001e20000000400 */
[----:B------:R1:W-:Y:S02]  /*1f7f0*/  STS.U16 [R5+0x14400], R21 ;  /* 0x0144001505007388 */ /* 0x0003e40000000400 */
[----:B------:R-:W-:Y:S02]  /*1f800*/  STS.U16 [R5+0x14500], R22 ;  /* 0x0145001605007388 */ /* 0x000fe40000000400 */
[----:B------:R-:W-:Y:S01]  /*1f810*/  STS.U16 [R5+0x15400], R3 ;  /* 0x0154000305007388 */ /* 0x000fe20000000400 */
[----:B------:R-:W-:Y:S01]  /*1f820*/  STS.U16 [R5+0x15500], R14 ;  /* 0x0155000e05007388 */ /* 0x000fe20000000400 */
[----:B------:R-:W-:Y:S02]  /*1f830*/  STS.U16 [R5+0x16400], R15 ;  /* 0x0164000f05007388 */ /* 0x000fe40000000400 */
[----:B------:R-:W-:Y:S01]  /*1f840*/  STS.U16 [R5+0x16500], R16 ;  /* 0x0165001005007388 */ /* 0x000fe20000000400 */
[----:B0-----:R-:W0:Y:S01]  /*1f850*/  S2R R2, SR_TID.X ;  /* 0x0000000000027919 */ /* 0x001e220000002100 */
[----:B------:R-:W-:Y:S02]  /*1f860*/  STS.U16 [R5+0x17400], R13 ;  /* 0x0174000d05007388 */ /* 0x000fe40000000400 */
[----:B------:R-:W-:Y:S02]  /*1f870*/  STS.U16 [R5+0x17500], R9 ;  /* 0x0175000905007388 */ /* 0x000fe40000000400 */
[----:B------:R0:W-:Y:S01]  /*1f880*/  STS.U16 [R5+0x18400], R0 ;  /* 0x0184000005007388 */ /* 0x0001e20000000400 */
        /* <DEDUP_REMOVED lines=8> */
[----:B-1----:R-:W3:Y:S01]  /*1f910*/  LDL.LU R21, [R1+0x764] ;  /* 0x0007640001157983 */ /* 0x002ee20000300800 */
[----:B0-----:R-:W-:-:S05]  /*1f920*/  LOP3.LUT R2, R2, 0x7f, RZ, 0xc0, !PT ;  /* 0x0000007f02027812 */ /* 0x001fca00078ec0ff */
[----:B------:R-:W-:-:S05]  /*1f930*/  IMAD.SHL.U32 R2, R2, 0x2, RZ ;  /* 0x0000000202027824 */ /* 0x000fca00078e00ff */
[----:B------:R-:W-:Y:S01]  /*1f940*/  LOP3.LUT R0, R2, 0x30, RZ, 0x3c, !PT ;  /* 0x0000003002007812 */ /* 0x000fe200078e3cff */
[----:B--2---:R-:W-:Y:S01]  /*1f950*/  STS.U16 [R5+0x1c500], R29 ;  /* 0x01c5001d05007388 */ /* 0x004fe20000000400 */
[----:B------:R-:W-:Y:S02]  /*1f960*/  STS.U16 [R5+0x1d400], R28 ;  /* 0x01d4001c05007388 */ /* 0x000fe40000000400 */
[----:B------:R0:W-:Y:S02]  /*1f970*/  STS.U16 [R5+0x1d500], R26 ;  /* 0x01d5001a05007388 */ /* 0x0001e40000000400 */
[----:B0-----:R-:W2:Y:S01]  /*1f980*/  LDL.LU R26, [R1+0x728] ;  /* 0x00072800011a7983 */ /* 0x001ea20000300800 */
        /* <DEDUP_REMOVED lines=11> */
[----:B------:R-:W-:Y:S04]  /*1fa40*/  STS.U16 [R5+0x1e400], R23 ;  /* 0x01e4001705007388 */ /* 0x000fe80000000400 */
[----:B------:R0:W-:Y:S01]  /*1fa50*/  STL [R1+0x2474], R23 ;  /* 0x0024741701007387 */ /* 0x0001e20000100800 */
[----:B------:R-:W-:Y:S02]  /*1fa60*/  STS.U16 [R5+0x1e500], R20 ;  /* 0x01e5001405007388 */ /* 0x000fe40000000400 */
[----:B------:R-:W-:Y:S02]  /*1fa70*/  STS.U16 [R5+0x1f400], R11 ;  /* 0x01f4000b05007388 */ /* 0x000fe40000000400 */
[----:B---3--:R-:W-:Y:S01]  /*1fa80*/  STS.U16 [R5+0x1f500], R10 ;  /* 0x01f5000a05007388 */ /* 0x008fe20000000400 */
[----:B0-----:R-:W3:Y:S01]  /*1fa90*/  LDL.LU R23, [R1+0x768] ;  /* 0x0007680001177983 */ /* 0x001ee20000300800 */
[----:B------:R0:W-:Y:S03]  /*1faa0*/  STL [R1+0x2478], R20 ;  /* 0x0024781401007387 */ /* 0x0001e60000100800 */
        /* <DEDUP_REMOVED lines=10> */
[----:B------:R0:W-:Y:S02]  /*1fb50*/  STL [R1+0x247c], R10 ;  /* 0x00247c0a01007387 */ /* 0x0001e40000100800 */
[----:B0-----:R-:W2:Y:S04]  /*1fb60*/  LDL.LU R10, [R1+0x7e8] ;  /* 0x0007e800010a7983 */ /* 0x001ea80000300800 */
[----:B--2---:R-:W-:Y:S01]  /*1fb70*/  STS.U16 [R0+0x600], R10 ;  /* 0x0006000a00007388 */ /* 0x004fe20000000400 */
[----:B------:R-:W-:Y:S02]  /*1fb80*/  STS.U16 [R0+0x700], R11 ;  /* 0x0007000b00007388 */ /* 0x000fe40000000400 */
[----:B------:R-:W-:Y:S02]  /*1fb90*/  STS.U16 [R0+0x1600], R2 ;  /* 0x0016000200007388 */ /* 0x000fe40000000400 */
[----:B------:R-:W-:Y:S01]  /*1fba0*/  STS.U16 [R0+0x1700], R20 ;  /* 0x0017001400007388 */ /* 0x000fe20000000400 */
[----:B---3--:R-:W-:Y:S01]  /*1fbb0*/  STS.U16 [R0+0x2600], R23 ;  /* 0x0026001700007388 */ /* 0x008fe20000000400 */
[----:B------:R-:W-:Y:S02]  /*1fbc0*/  STS.U16 [R0+0x2700], R21 ;  /* 0x0027001500007388 */ /* 0x000fe40000000400 */
[----:B------:R0:W-:Y:S02]  /*1fbd0*/  STS.U16 [R0+0x3600], R26 ;  /* 0x0036001a00007388 */ /* 0x0001e40000000400 */
[----:B------:R-:W-:Y:S01]  /*1fbe0*/  STS.U16 [R0+0x3700], R22 ;  /* 0x0037001600007388 */ /* 0x000fe20000000400 */
[----:B------:R-:W-:Y:S01]  /*1fbf0*/  STS.U16 [R0+0x4600], R3 ;  /* 0x0046000300007388 */ /* 0x000fe20000000400 */
[----:B------:R-:W-:Y:S02]  /*1fc00*/  STS.U16 [R0+0x4700], R14 ;  /* 0x0047000e00007388 */ /* 0x000fe40000000400 */
[----:B------:R-:W-:Y:S02]  /*1fc10*/  STS.U16 [R0+0x5600], R15 ;  /* 0x0056000f00007388 */ /* 0x000fe40000000400 */
[----:B------:R-:W-:Y:S01]  /*1fc20*/  STS.U16 [R0+0x5700], R16 ;  /* 0x0057001000007388 */ /* 0x000fe20000000400 */
[----:B------:R1:W-:Y:S01]  /*1fc30*/  STS.U16 [R0+0x6600], R28 ;  /* 0x0066001c00007388 */ /* 0x0003e20000000400 */
[----:B------:R-:W-:Y:S02]  /*1fc40*/  STS.U16 [R0+0x6700], R13 ;  /* 0x0067000d00007388 */ /* 0x000fe40000000400 */
[----:B------:R2:W-:Y:S01]  /*1fc50*/  STS.U16 [R0+0x7600], R4 ;  /* 0x0076000400007388 */ /* 0x0005e20000000400 */
[----:B0-----:R-:W3:Y:S01]  /*1fc60*/  LDL.LU R26, [R1+0x4cc] ;  /* 0x0004cc00011a7983 */ /* 0x001ee20000300800 */
[----:B------:R0:W-:Y:S02]  /*1fc70*/  STS.U16 [R0+0x7700], R7 ;  /* 0x0077000700007388 */ /* 0x0001e40000000400 */
[----:B------:R4:W-:Y:S01]  /*1fc80*/  STS.U16 [R0+0x8600], R17 ;  /* 0x0086001100007388 */ /* 0x0009e20000000400 */
[----:B-1----:R-:W3:Y:S01]  /*1fc90*/  LDL.LU R28, [R1+0x490] ;  /* 0x00049000011c7983 */ /* 0x002ee20000300800 */
[----:B------:R1:W-:Y:S02]  /*1fca0*/  STS.U16 [R0+0x8700], R25 ;  /* 0x0087001900007388 */ /* 0x0003e40000000400 */
[----:B--2---:R-:W2:Y:S02]  /*1fcb0*/  LDL.LU R4, [R1+0x48c] ;  /* 0x00048c0001047983 */ /* 0x004ea40000300800 */
[----:B------:R1:W-:Y:S01]  /*1fcc0*/  STS.U16 [R0+0x9600], R9 ;  /* 0x0096000900007388 */ /* 0x0003e20000000400 */
[----:B------:R-:W-:Y:S04]  /*1fcd0*/  STS.U16 [R0+0x9700], R5 ;  /* 0x0097000500007388 */ /* 0x000fe80000000400 */
[----:B0-----:R-:W2:Y:S01]  /*1fce0*/  LDL.LU R7, [R1+0x450] ;  /* 0x0004500001077983 */ /* 0x001ea20000300800 */
[----:B----4-:R-:W4:Y:S02]  /*1fcf0*/  LDL.LU R17, [R1+0x44c] ;  /* 0x00044c0001117983 */ /* 0x010f240000300800 */
[----:B------:R0:W-:Y:S02]  /*1fd00*/  STS.U16 [R0+0xa600], R18 ;  /* 0x00a6001200007388 */ /* 0x0001e40000000400 */
[----:B------:R0:W-:Y:S01]  /*1fd10*/  STS.U16 [R0+0xa700], R19 ;  /* 0x00a7001300007388 */ /* 0x0001e20000000400 */
[----:B------:R-:W-:Y:S04]  /*1fd20*/  STS.U16 [R0+0xb600], R27 ;  /* 0x00b6001b00007388 */ /* 0x000fe80000000400 */
[----:B-1----:R-:W4:Y:S01]  /*1fd30*/  LDL.LU R25, [R1+0x410] ;  /* 0x0004100001197983 */ /* 0x002f220000300800 */
[----:B------:R-:W4:Y:S02]  /*1fd40*/  LDL.LU R9, [R1+0x40c] ;  /* 0x00040c0001097983 */ /* 0x000f240000300800 */
[----:B------:R1:W-:Y:S02]  /*1fd50*/  STS.U16 [R0+0xb700], R24 ;  /* 0x00b7001800007388 */ /* 0x0003e40000000400 */
[----:B------:R1:W-:Y:S01]  /*1fd60*/  STS.U16 [R0+0xc600], R29 ;  /* 0x00c6001d00007388 */ /* 0x0003e20000000400 */
[----:B0-----:R-:W4:Y:S01]  /*1fd70*/  LDL.LU R18, [R1+0x3d0] ;  /* 0x0003d00001127983 */ /* 0x001f220000300800 */
[----:B------:R-:W4:Y:S03]  /*1fd80*/  LDL.LU R19, [R1+0x3cc] ;  /* 0x0003cc0001137983 */ /* 0x000f260000300800 */
[----:B-1----:R-:W4:Y:S01]  /*1fd90*/  LDL.LU R24, [R1+0x390] ;  /* 0x0003900001187983 */ /* 0x002f220000300800 */
        /* <DEDUP_REMOVED lines=12> */
[----:B---3--:R0:W-:Y:S04]  /*1fe60*/  STS.U16 [R0+0xc700], R26 ;  /* 0x00c7001a00007388 */ /* 0x0081e80000000400 */
[----:B------:R1:W-:Y:S04]  /*1fe70*/  STS.U16 [R0+0xd600], R28 ;  /* 0x00d6001c00007388 */ /* 0x0003e80000000400 */
[----:B0-----:R-:W3:Y:S01]  /*1fe80*/  LDL.LU R26, [R1+0x1c0] ;  /* 0x0001c000011a7983 */ /* 0x001ee20000300800 */
[----:B--2---:R0:W-:Y:S02]  /*1fe90*/  STS.U16 [R0+0xd700], R4 ;  /* 0x00d7000400007388 */ /* 0x0041e40000000400 */
[----:B------:R2:W-:Y:S01]  /*1fea0*/  STS.U16 [R0+0xe600], R7 ;  /* 0x00e6000700007388 */ /* 0x0005e20000000400 */
[----:B-1----:R-:W3:Y:S01]  /*1feb0*/  LDL.LU R28, [R1+0x190] ;  /* 0x00019000011c7983 */ /* 0x002ee20000300800 */
[----:B------:R-:W3:Y:S02]  /*1fec0*/  LDL.LU R15, [R1+0x15c] ;  /* 0x00015c00010f7983 */ /* 0x000ee40000300800 */
[----:B------:R-:W3:Y:S02]  /*1fed0*/  LDL.LU R16, [R1+0x158] ;  /* 0x0001580001107983 */ /* 0x000ee40000300800 */
[----:B------:R-:W3:Y:S01]  /*1fee0*/  LDL.LU R13, [R1+0x11c] ;  /* 0x00011c00010d7983 */ /* 0x000ee20000300800 */
[----:B----4-:R1:W-:Y:S04]  /*1fef0*/  STS.U16 [R0+0xe700], R17 ;  /* 0x00e7001100007388 */ /* 0x0103e80000000400 */
[----:B0-----:R-:W4:Y:S01]  /*1ff00*/  LDL.LU R4, [R1+0x118] ;  /* 0x0001180001047983 */ /* 0x001f220000300800 */
[----:B--2---:R-:W2:Y:S02]  /*1ff10*/  LDL.LU R7, [R1+0xcc] ;  /* 0x0000cc0001077983 */ /* 0x004ea40000300800 */
[----:B------:R0:W-:Y:S02]  /*1ff20*/  STS.U16 [R0+0xf600], R25 ;  /* 0x00f6001900007388 */ /* 0x0001e40000000400 */
[----:B------:R0:W-:Y:S01]  /*1ff30*/  STS.U16 [R0+0xf700], R9 ;  /* 0x00f7000900007388 */ /* 0x0001e20000000400 */
[----:B------:R0:W-:Y:S01]  /*1ff40*/  STS.U16 [R0+0x10600], R18 ;  /* 0x0106001200007388 */ /* 0x0001e20000000400 */
[----:B------:R0:W-:Y:S03]  /*1ff50*/  STS.U16 [R0+0x10700], R19 ;  /* 0x0107001300007388 */ /* 0x0001e60000000400 */
[----:B-1----:R-:W2:Y:S01]  /*1ff60*/  LDL.LU R17, [R1+0xc8] ;  /* 0x0000c80001117983 */ /* 0x002ea20000300800 */
[----:B0-----:R-:W2:Y:S03]  /*1ff70*/  LDL.LU R25, [R1+0x8c] ;  /* 0x00008c0001197983 */ /* 0x001ea60000300800 */
[----:B------:R0:W-:Y:S04]  /*1ff80*/  STS.U16 [R0+0x11600], R24 ;  /* 0x0116001800007388 */ /* 0x0001e80000000400 */
[----:B------:R-:W2:Y:S01]  /*1ff90*/  LDL.LU R9, [R1+0x24ac] ;  /* 0x0024ac0001097983 */ /* 0x000ea20000300800 */
[----:B------:R-:W2:Y:S02]  /*1ffa0*/  LDL.LU R18, [R1+0x24a8] ;  /* 0x0024a80001127983 */ /* 0x000ea40000300800 */
[----:B------:R-:W2:Y:S02]  /*1ffb0*/  LDL.LU R19, [R1+0x24a4] ;  /* 0x0024a40001137983 */ /* 0x000ea40000300800 */
[----:B------:R1:W-:Y:S01]  /*1ffc0*/  STS.U16 [R0+0x11700], R29 ;  /* 0x0117001d00007388 */ /* 0x0003e20000000400 */
[----:B0-----:R-:W2:Y:S04]  /*1ffd0*/  LDL.LU R24, [R1+0x24a0] ;  /* 0x0024a00001187983 */ /* 0x001ea80000300800 */
[----:B-1----:R-:W2:Y:S04]  /*1ffe0*/  LDL.LU R29, [R1+0x249c] ;  /* 0x00249c00011d7983 */ /* 0x002ea80000300800 */
[----:B------:R-:W-:Y:S01]  /*1fff0*/  STS.U16 [R0+0x12600], R2 ;  /* 0x0126000200007388 */ /* 0x000fe20000000400 */
[----:B------:R0:W-:Y:S02]  /*20000*/  STS.U16 [R0+0x12700], R27 ;  /* 0x0127001b00007388 */ /* 0x0001e40000000400 */
[----:B------:R-:W-:Y:S02]  /*20010*/  STS.U16 [R0+0x13600], R10 ;  /* 0x0136000a00007388 */ /* 0x000fe40000000400 */
[----:B------:R-:W-:Y:S01]  /*20020*/  STS.U16 [R0+0x13700], R11 ;  /* 0x0137000b00007388 */ /* 0x000fe20000000400 */
[----:B------:R-:W-:Y:S01]  /*20030*/  STS.U16 [R0+0x14600], R20 ;  /* 0x0146001400007388 */ /* 0x000fe20000000400 */
[----:B------:R-:W-:Y:S02]  /*20040*/  STS.U16 [R0+0x14700], R23 ;  /* 0x0147001700007388 */ /* 0x000fe40000000400 */
[----:B------:R-:W-:Y:S02]  /*20050*/  STS.U16 [R0+0x15600], R21 ;  /* 0x0156001500007388 */ /* 0x000fe40000000400 */
[----:B------:R1:W-:Y:S01]  /*20060*/  STS.U16 [R0+0x15700], R5 ;  /* 0x0157000500007388 */ /* 0x0003e20000000400 */
[----:B0-----:R-:W4:Y:S04]  /*20070*/  LDL.LU R27, [R1+0x88] ;  /* 0x00008800011b7983 */ /* 0x001f280000300800 */
[----:B------:R-:W-:Y:S04]  /*20080*/  STS.U16 [R0+0x16600], R22 ;  /* 0x0166001600007388 */ /* 0x000fe80000000400 */
[----:B-1----:R-:W4:Y:S01]  /*20090*/  LDL.LU R5, [R1+0x2c] ;  /* 0x00002c0001057983 */ /* 0x002f220000300800 */
[----:B------:R-:W-:Y:S02]  /*200a0*/  STS.U16 [R0+0x16700], R3 ;  /* 0x0167000300007388 */ /* 0x000fe40000000400 */
[----:B------:R-:W-:Y:S01]  /*200b0*/  STS.U16 [R0+0x17600], R14 ;  /* 0x0176000e00007388 */ /* 0x000fe20000000400 */
[----:B---3--:R0:W-:Y:S04]  /*200c0*/  STS.U16 [R0+0x17700], R26 ;  /* 0x0177001a00007388 */ /* 0x0081e80000000400 */
[----:B------:R1:W-:Y:S04]  /*200d0*/  STS.U16 [R0+0x18600], R28 ;  /* 0x0186001c00007388 */ /* 0x0003e80000000400 */
[----:B0-----:R-:W3:Y:S04]  /*200e0*/  LDL.LU R26, [R1+0x7e0] ;  /* 0x0007e000011a7983 */ /* 0x001ee80000300800 */
[----:B-1----:R-:W3:Y:S04]  /*200f0*/  LDL.LU R28, [R1+0x7dc] ;  /* 0x0007dc00011c7983 */ /* 0x002ee80000300800 */
[----:B--2---:R0:W-:Y:S04]  /*20100*/  STS.U16 [R0+0x18700], R29 ;  /* 0x0187001d00007388 */ /* 0x0041e80000000400 */
[----:B0-----:R-:W2:Y:S04]  /*20110*/  LDL.LU R29, [R1+0x7a0] ;  /* 0x0007a000011d7983 */ /* 0x001ea80000300800 */
[----:B------:R-:W0:Y:S01]  /*20120*/  S2R R2, SR_TID.X ;  /* 0x0000000000027919 */ /* 0x000e220000002100 */
[----:B------:R-:W-:Y:S02]  /*20130*/  STS.U16 [R0+0x19600], R15 ;  /* 0x0196000f00007388 */ /* 0x000fe40000000400 */
[----:B------:R-:W-:Y:S02]  /*20140*/  STS.U16 [R0+0x19700], R16 ;  /* 0x0197001000007388 */ /* 0x000fe40000000400 */
[----:B------:R-:W2:Y:S01]  /*20150*/  LDL.LU R20, [R1+0x79c] ;  /* 0x00079c0001147983 */ /* 0x000ea20000300800 */
[----:B------:R-:W-:Y:S04]  /*20160*/  STS.U16 [R0+0x1a600], R13 ;  /* 0x01a6000d00007388 */ /* 0x000fe80000000400 */
[----:B------:R-:W2:Y:S01]  /*20170*/  LDL.LU R23, [R1+0x760] ;  /* 0x0007600001177983 */ /* 0x000ea20000300800 */
[----:B----4-:R-:W-:Y:S02]  /*20180*/  STS.U16 [R0+0x1a700], R4 ;  /* 0x01a7000400007388 */ /* 0x010fe40000000400 */
[----:B------:R-:W4:Y:S01]  /*20190*/  LDL.LU R21, [R1+0x75c] ;  /* 0x00075c0001157983 */ /* 0x000f220000300800 */
[----:B------:R-:W-:Y:S04]  /*201a0*/  STS.U16 [R0+0x1b600], R7 ;  /* 0x01b6000700007388 */ /* 0x000fe80000000400 */
[----:B------:R-:W4:Y:S04]  /*201b0*/  LDL.LU R22, [R1+0x720] ;  /* 0x0007200001167983 */ /* 0x000f280000300800 */
[----:B------:R-:W-:Y:S01]  /*201c0*/  STS.U16 [R0+0x1b700], R17 ;  /* 0x01b7001100007388 */ /* 0x000fe20000000400 */
[----:B------:R-:W4:Y:S02]  /*201d0*/  LDL.LU R3, [R1+0x71c] ;  /* 0x00071c0001037983 */ /* 0x000f240000300800 */
[----:B------:R1:W-:Y:S02]  /*201e0*/  STS.U16 [R0+0x1c600], R25 ;  /* 0x01c6001900007388 */ /* 0x0003e40000000400 */
[----:B------:R-:W4:Y:S01]  /*201f0*/  LDL.LU R14, [R1+0x6e0] ;  /* 0x0006e000010e7983 */ /* 0x000f220000300800 */
[----:B------:R0:W-:Y:S01]  /*20200*/  STS.U16 [R0+0x1c700], R27 ;  /* 0x01c7001b00007388 */ /* 0x0001e20000000400 */
[----:B------:R-:W-:Y:S02]  /*20210*/  STS.U16 [R0+0x1d600], R5 ;  /* 0x01d6000500007388 */ /* 0x000fe40000000400 */
[----:B------:R-:W-:Y:S01]  /*20220*/  STS.U16 [R0+0x1d700], R24 ;  /* 0x01d7001800007388 */ /* 0x000fe20000000400 */
[----:B-1----:R-:W4:Y:S01]  /*20230*/  LDL.LU R25, [R1+0x6dc] ;  /* 0x0006dc0001197983 */ /* 0x002f220000300800 */
[----:B------:R-:W4:Y:S01]  /*20240*/  LDL.LU R15, [R1+0x6a0] ;  /* 0x0006a000010f7983 */ /* 0x000f220000300800 */
[----:B0-----:R-:W-:Y:S01]  /*20250*/  LOP3.LUT R2, R2, 0x7f, RZ, 0xc0, !PT ;  /* 0x0000007f02027812 */ /* 0x001fe200078ec0ff */
[----:B------:R-:W4:Y:S01]  /*20260*/  LDL.LU R16, [R1+0x69c] ;  /* 0x00069c0001107983 */ /* 0x000f220000300800 */
[----:B------:R-:W4:Y:S01]  /*20270*/  LDL.LU R13, [R1+0x65c] ;  /* 0x00065c00010d7983 */ /* 0x000f220000300800 */
[----:B------:R-:W4:Y:S02]  /*20280*/  LDL.LU R7, [R1+0x658] ;  /* 0x0006580001077983 */ /* 0x000f240000300800 */
[----:B------:R-:W4:Y:S02]  /*20290*/  LDL.LU R17, [R1+0x614] ;  /* 0x0006140001117983 */ /* 0x000f240000300800 */
[----:B------:R-:W-:Y:S01]  /*202a0*/  IMAD.SHL.U32 R2, R2, 0x2, RZ ;  /* 0x0000000202027824 */ /* 0x000fe200078e00ff */
[----:B------:R-:W4:Y:S04]  /*202b0*/  LDL.LU R27, [R1+0x610] ;  /* 0x00061000011b7983 */ /* 0x000f280000300800 */
[----:B------:R-:W-:Y:S01]  /*202c0*/  STS.U16 [R0+0x1e600], R19 ;  /* 0x01e6001300007388 */ /* 0x000fe20000000400 */
[----:B------:R-:W-:Y:S02]  /*202d0*/  STS.U16 [R0+0x1e700], R18 ;  /* 0x01e7001200007388 */ /* 0x000fe40000000400 */
[----:B------:R-:W-:Y:S01]  /*202e0*/  STS.U16 [R0+0x1f600], R9 ;  /* 0x01f6000900007388 */ /* 0x000fe20000000400 */
[----:B------:R-:W-:Y:S01]  /*202f0*/  LOP3.LUT R10, R2, 0x40, RZ, 0x3c, !PT ;  /* 0x00000040020a7812 */ /* 0x000fe200078e3cff */
[----:B------:R0:W-:Y:S04]  /*20300*/  STS.U16 [R0+0x1f700], R8 ;  /* 0x01f7000800007388 */ /* 0x0001e80000000400 */
[----:B0-----:R-:W4:Y:S01]  /*20310*/  LDL.LU R0, [R1+0x5cc] ;  /* 0x0005cc0001007983 */ /* 0x001f220000300800 */
[----:B------:R-:W4:Y:S02]  /*20320*/  LDL.LU R4, [R1+0x5c8] ;  /* 0x0005c80001047983 */ /* 0x000f240000300800 */
[----:B------:R-:W4:Y:S02]  /*20330*/  LDL.LU R5, [R1+0x588] ;  /* 0x0005880001057983 */ /* 0x000f240000300800 */
[----:B------:R-:W4:Y:S01]  /*20340*/  LDL.LU R24, [R1+0x584] ;  /* 0x0005840001187983 */ /* 0x000f220000300800 */
[----:B---3--:R0:W-:Y:S04]  /*20350*/  STS.U16 [R10+0x800], R26 ;  /* 0x0008001a0a007388 */ /* 0x0081e80000000400 */
[----:B------:R1:W-:Y:S04]  /*20360*/  STS.U16 [R10+0x900], R28 ;  /* 0x0009001c0a007388 */ /* 0x0003e80000000400 */
[----:B0-----:R-:W3:Y:S04]  /*20370*/  LDL.LU R26, [R1+0x548] ;  /* 0x00054800011a7983 */ /* 0x001ee80000300800 */
[----:B-1----:R-:W3:Y:S04]  /*20380*/  LDL.LU R28, [R1+0x544] ;  /* 0x00054400011c7983 */ /* 0x002ee80000300800 */
[----:B--2---:R0:W-:Y:S04]  /*20390*/  STS.U16 [R10+0x1800], R29 ;  /* 0x0018001d0a007388 */ /* 0x0041e80000000400 */
[----:B0-----:R-:W2:Y:S04]  /*203a0*/  LDL.LU R29, [R1+0x508] ;  /* 0x00050800011d7983 */ /* 0x001ea80000300800 */
[----:B------:R-:W-:Y:S01]  /*203b0*/  STS.U16 [R10+0x1900], R20 ;  /* 0x001900140a007388 */ /* 0x000fe20000000400 */
[----:B------:R-:W-:Y:S02]  /*203c0*/  STS.U16 [R10+0x2800], R23 ;  /* 0x002800170a007388 */ /* 0x000fe40000000400 */
[----:B----4-:R-:W-:Y:S01]  /*203d0*/  STS.U16 [R10+0x2900], R21 ;  /* 0x002900150a007388 */ /* 0x010fe20000000400 */
[----:B------:R-:W-:Y:S04]  /*203e0*/  STS.U16 [R10+0x3800], R22 ;  /* 0x003800160a007388 */ /* 0x000fe80000000400 */
[----:B------:R-:W-:Y:S01]  /*203f0*/  STS.U16 [R10+0x3900], R3 ;  /* 0x003900030a007388 */ /* 0x000fe20000000400 */
[----:B------:R-:W-:Y:S03]  /*20400*/  STS.U16 [R10+0x4800], R14 ;  /* 0x0048000e0a007388 */ /* 0x000fe60000000400 */
[----:B------:R0:W-:Y:S01]  /*20410*/  STS.U16 [R10+0x4900], R25 ;  /* 0x004900190a007388 */ /* 0x0001e20000000400 */
[----:B------:R-:W-:Y:S02]  /*20420*/  STS.U16 [R10+0x5800], R15 ;  /* 0x0058000f0a007388 */ /* 0x000fe40000000400 */
[----:B------:R-:W-:Y:S01]  /*20430*/  STS.U16 [R10+0x5900], R16 ;  /* 0x005900100a007388 */ /* 0x000fe20000000400 */
[----:B------:R-:W-:Y:S01]  /*20440*/  STS.U16 [R10+0x6800], R13 ;  /* 0x0068000d0a007388 */ /* 0x000fe20000000400 */
[----:B------:R1:W-:Y:S02]  /*20450*/  STS.U16 [R10+0x6900], R7 ;  /* 0x006900070a007388 */ /* 0x0003e40000000400 */
[----:B------:R4:W-:Y:S01]  /*20460*/  STS.U16 [R10+0x7800], R17 ;  /* 0x007800110a007388 */ /* 0x0009e20000000400 */
[----:B------:R4:W-:Y:S04]  /*20470*/  STS.U16 [R10+0x7900], R27 ;  /* 0x0079001b0a007388 */ /* 0x0009e80000000400 */
[----:B0-----:R-:W2:Y:S04]  /*20480*/  LDL.LU R25, [R1+0x504] ;  /* 0x0005040001197983 */ /* 0x001ea80000300800 */
[----:B-1----:R-:W2:Y:S01]  /*20490*/  LDL.LU R7, [R1+0x4c8] ;  /* 0x0004c80001077983 */ /* 0x002ea20000300800 */
[----:B----4-:R-:W4:Y:S02]  /*204a0*/  LDL.LU R17, [R1+0x4c4] ;  /* 0x0004c40001117983 */ /* 0x010f240000300800 */
[----:B------:R-:W4:Y:S02]  /*204b0*/  LDL.LU R27, [R1+0x488] ;  /* 0x00048800011b7983 */ /* 0x000f240000300800 */
[----:B------:R-:W4:Y:S01]  /*204c0*/  LDL.LU R23, [R1+0x484] ;  /* 0x0004840001177983 */ /* 0x000f220000300800 */
[----:B------:R-:W4:Y:S01]  /*204d0*/  LDL.LU R21, [R1+0x448] ;  /* 0x0004480001157983 */ /* 0x000f220000300800 */
[----:B------:R-:W4:Y:S02]  /*204e0*/  LDL.LU R22, [R1+0x444] ;  /* 0x0004440001167983 */ /* 0x000f240000300800 */
[----:B------:R-:W4:Y:S02]  /*204f0*/  LDL.LU R3, [R1+0x408] ;  /* 0x0004080001037983 */ /* 0x000f240000300800 */
[----:B------:R-:W4:Y:S01]  /*20500*/  LDL.LU R15, [R1+0x404] ;  /* 0x00040400010f7983 */ /* 0x000f220000300800 */
[----:B------:R-:W-:Y:S01]  /*20510*/  STS.U16 [R10+0x8800], R0 ;  /* 0x008800000a007388 */ /* 0x000fe20000000400 */
[----:B------:R-:W-:Y:S03]  /*20520*/  STS.U16 [R10+0x8900], R4 ;  /* 0x008900040a007388 */ /* 0x000fe60000000400 */
[----:B------:R-:W4:Y:S01]  /*20530*/  LDL.LU R16, [R1+0x3c8] ;  /* 0x0003c80001107983 */ /* 0x000f220000300800 */
[----:B------:R-:W-:Y:S02]  /*20540*/  STS.U16 [R10+0x9800], R5 ;  /* 0x009800050a007388 */ /* 0x000fe40000000400 */
[----:B------:R-:W4:Y:S02]  /*20550*/  LDL.LU R13, [R1+0x3c4] ;  /* 0x0003c400010d7983 */ /* 0x000f240000300800 */
[----:B------:R0:W-:Y:S02]  /*20560*/  STS.U16 [R10+0x9900], R24 ;  /* 0x009900180a007388 */ /* 0x0001e40000000400 */
[----:B0-----:R-:W4:Y:S04]  /*20570*/  LDL.LU R24, [R1+0x388] ;  /* 0x0003880001187983 */ /* 0x001f280000300800 */
[----:B---3--:R0:W-:Y:S04]  /*20580*/  STS.U16 [R10+0xa800], R26 ;  /* 0x00a8001a0a007388 */ /* 0x0081e80000000400 */
[----:B------:R1:W-:Y:S04]  /*20590*/  STS.U16 [R10+0xa900], R28 ;  /* 0x00a9001c0a007388 */ /* 0x0003e80000000400 */
[----:B0-----:R-:W3:Y:S04]  /*205a0*/  LDL.LU R26, [R1+0x384] ;  /* 0x00038400011a7983 */ /* 0x001ee80000300800 */
[----:B-1----:R-:W3:Y:S04]  /*205b0*/  LDL.LU R28, [R1+0x348] ;  /* 0x00034800011c7983 */ /* 0x002ee80000300800 */
[----:B--2---:R0:W-:Y:S04]  /*205c0*/  STS.U16 [R10+0xb800], R29 ;  /* 0x00b8001d0a007388 */ /* 0x0041e80000000400 */
        /* <DEDUP_REMOVED lines=8> */
[----:B------:R-:W2:Y:S04]  /*20650*/  LDL.LU R5, [R1+0x1f0] ;  /* 0x0001f00001057983 */ /* 0x000ea80000300800 */
[----:B------:R0:W-:Y:S04]  /*20660*/  STS.U16 [R10+0xb900], R25 ;  /* 0x00b900190a007388 */ /* 0x0001e80000000400 */
[----:B------:R1:W-:Y:S01]  /*20670*/  STS.U16 [R10+0xc800], R7 ;  /* 0x00c800070a007388 */ /* 0x0003e20000000400 */
[----:B----4-:R4:W-:Y:S03]  /*20680*/  STS.U16 [R10+0xc900], R17 ;  /* 0x00c900110a007388 */ /* 0x0109e60000000400 */
[----:B------:R4:W-:Y:S04]  /*20690*/  STS.U16 [R10+0xd800], R27 ;  /* 0x00d8001b0a007388 */ /* 0x0009e80000000400 */
[----:B0-----:R-:W2:Y:S01]  /*206a0*/  LDL.LU R25, [R1+0x1bc] ;  /* 0x0001bc0001197983 */ /* 0x001ea20000300800 */
[----:B------:R0:W-:Y:S02]  /*206b0*/  STS.U16 [R10+0xd900], R23 ;  /* 0x00d900170a007388 */ /* 0x0001e40000000400 */
[----:B------:R4:W-:Y:S01]  /*206c0*/  STS.U16 [R10+0xe800], R21 ;  /* 0x00e800150a007388 */ /* 0x0009e20000000400 */
[----:B-1----:R-:W2:Y:S01]  /*206d0*/  LDL.LU R7, [R1+0x2498] ;  /* 0x0024980001077983 */ /* 0x002ea20000300800 */
[----:B----4-:R-:W4:Y:S02]  /*206e0*/  LDL.LU R17, [R1+0x2494] ;  /* 0x0024940001117983 */ /* 0x010f240000300800 */
[----:B------:R-:W4:Y:S01]  /*206f0*/  LDL.LU R27, [R1+0x2490] ;  /* 0x00249000011b7983 */ /* 0x000f220000300800 */
[----:B------:R1:W-:Y:S04]  /*20700*/  STS.U16 [R10+0xe900], R22 ;  /* 0x00e900160a007388 */ /* 0x0003e80000000400 */
[----:B0-----:R-:W4:Y:S01]  /*20710*/  LDL.LU R23, [R1+0x154] ;  /* 0x0001540001177983 */ /* 0x001f220000300800 */
[----:B------:R-:W4:Y:S03]  /*20720*/  LDL.LU R21, [R1+0x150] ;  /* 0x0001500001157983 */ /* 0x000f260000300800 */
[----:B------:R0:W-:Y:S01]  /*20730*/  STS.U16 [R10+0xf800], R3 ;  /* 0x00f800030a007388 */ /* 0x0001e20000000400 */
[----:B------:R0:W-:Y:S02]  /*20740*/  STS.U16 [R10+0xf900], R15 ;  /* 0x00f9000f0a007388 */ /* 0x0001e40000000400 */
[----:B------:R0:W-:Y:S02]  /*20750*/  STS.U16 [R10+0x10800], R16 ;  /* 0x010800100a007388 */ /* 0x0001e40000000400 */
[----:B------:R0:W-:Y:S01]  /*20760*/  STS.U16 [R10+0x10900], R13 ;  /* 0x0109000d0a007388 */ /* 0x0001e20000000400 */
[----:B-1----:R-:W4:Y:S04]  /*20770*/  LDL.LU R22, [R1+0x114] ;  /* 0x0001140001167983 */ /* 0x002f280000300800 */
[----:B------:R1:W-:Y:S04]  /*20780*/  STS.U16 [R10+0x11800], R24 ;  /* 0x011800180a007388 */ /* 0x0003e80000000400 */
[----:B0-----:R-:W4:Y:S01]  /*20790*/  LDL.LU R3, [R1+0x110] ;  /* 0x0001100001037983 */ /* 0x001f220000300800 */
[----:B------:R-:W4:Y:S03]  /*207a0*/  LDL.LU R15, [R1+0xc4] ;  /* 0x0000c400010f7983 */ /* 0x000f260000300800 */
[----:B------:R-:W4:Y:S01]  /*207b0*/  LDL.LU R16, [R1+0xc0] ;  /* 0x0000c00001107983 */ /* 0x000f220000300800 */
[----:B------:R-:W4:Y:S03]  /*207c0*/  LDL.LU R13, [R1+0x84] ;  /* 0x00008400010d7983 */ /* 0x000f260000300800 */
[----:B-1----:R-:W4:Y:S04]  /*207d0*/  LDL.LU R24, [R1+0x248c] ;  /* 0x00248c0001187983 */ /* 0x002f280000300800 */
[----:B---3--:R0:W-:Y:S04]  /*207e0*/  STS.U16 [R10+0x11900], R26 ;  /* 0x0119001a0a007388 */ /* 0x0081e80000000400 */
[----:B------:R1:W-:Y:S04]  /*207f0*/  STS.U16 [R10+0x12800], R28 ;  /* 0x0128001c0a007388 */ /* 0x0003e80000000400 */
[----:B0-----:R-:W3:Y:S04]  /*20800*/  LDL.LU R26, [R1+0x2488] ;  /* 0x00248800011a7983 */ /* 0x001ee80000300800 */
[----:B-1----:R-:W3:Y:S04]  /*20810*/  LDL.LU R28, [R1+0x2484] ;  /* 0x00248400011c7983 */ /* 0x002ee80000300800 */
[----:B--2---:R0:W-:Y:S04]  /*20820*/  STS.U16 [R10+0x12900], R29 ;  /* 0x0129001d0a007388 */ /* 0x0041e80000000400 */
[----:B0-----:R-:W2:Y:S01]  /*20830*/  LDL.LU R29, [R1+0x2480] ;  /* 0x00248000011d7983 */ /* 0x001ea20000300800 */
[----:B------:R-:W-:Y:S02]  /*20840*/  STS.U16 [R10+0x13800], R2 ;  /* 0x013800020a007388 */ /* 0x000fe40000000400 */
[----:B------:R-:W-:Y:S02]  /*20850*/  STS.U16 [R10+0x13900], R9 ;  /* 0x013900090a007388 */ /* 0x000fe40000000400 */
[----:B------:R0:W-:Y:S01]  /*20860*/  STS.U16 [R10+0x14800], R14 ;  /* 0x0148000e0a007388 */ /* 0x0001e20000000400 */
[----:B------:R-:W-:Y:S01]  /*20870*/  STS.U16 [R10+0x14900], R11 ;  /* 0x0149000b0a007388 */ /* 0x000fe20000000400 */
[----:B------:R-:W-:Y:S02]  /*20880*/  STS.U16 [R10+0x15800], R20 ;  /* 0x015800140a007388 */ /* 0x000fe40000000400 */
[----:B------:R1:W-:Y:S01]  /*20890*/  STS.U16 [R10+0x15900], R0 ;  /* 0x015900000a007388 */ /* 0x0003e20000000400 */
[----:B0-----:R-:W4:Y:S01]  /*208a0*/  LDL.LU R14, [R1+0x24] ;  /* 0x00002400010e7983 */ /* 0x001f220000300800 */
[----:B------:R0:W-:Y:S02]  /*208b0*/  STS.U16 [R10+0x16800], R4 ;  /* 0x016800040a007388 */ /* 0x0001e40000000400 */
[----:B-1----:R-:W4:Y:S02]  /*208c0*/  LDL.LU R0, [R1+0x7d8] ;  /* 0x0007d80001007983 */ /* 0x002f240000300800 */
[----:B------:R1:W-:Y:S01]  /*208d0*/  STS.U16 [R10+0x16900], R5 ;  /* 0x016900050a007388 */ /* 0x0003e20000000400 */
[----:B------:R1:W-:Y:S04]  /*208e0*/  STS.U16 [R10+0x17800], R25 ;  /* 0x017800190a007388 */ /* 0x0003e80000000400 */
[----:B0-----:R-:W4:Y:S01]  /*208f0*/  LDL.LU R4, [R1+0x7d4] ;  /* 0x0007d40001047983 */ /* 0x001f220000300800 */
[----:B-1----:R-:W4:Y:S03]  /*20900*/  LDL.LU R5, [R1+0x798] ;  /* 0x0007980001057983 */ /* 0x002f260000300800 */
[----:B------:R-:W4:Y:S04]  /*20910*/  LDL.LU R25, [R1+0x794] ;  /* 0x0007940001197983 */ /* 0x000f280000300800 */
[----:B------:R-:W0:Y:S04]  /*20920*/  S2R R2, SR_TID.X ;  /* 0x0000000000027919 */ /* 0x000e280000002100 */
[----:B--2---:R-:W-:Y:S01]  /*20930*/  STS.U16 [R10+0x17900], R29 ;  /* 0x0179001d0a007388 */ /* 0x004fe20000000400 */
[----:B---3--:R-:W-:Y:S02]  /*20940*/  STS.U16 [R10+0x18800], R28 ;  /* 0x0188001c0a007388 */ /* 0x008fe40000000400 */
[----:B------:R1:W-:Y:S02]  /*20950*/  STS.U16 [R10+0x18900], R26 ;  /* 0x0189001a0a007388 */ /* 0x0003e40000000400 */
[----:B-1----:R-:W2:Y:S01]  /*20960*/  LDL.LU R26, [R1+0x758] ;  /* 0x00075800011a7983 */ /* 0x002ea20000300800 */
[----:B------:R-:W3:Y:S02]  /*20970*/  LDL.LU R28, [R1+0x754] ;  /* 0x00075400011c7983 */ /* 0x000ee40000300800 */
[----:B------:R-:W3:Y:S01]  /*20980*/  LDL.LU R29, [R1+0x718] ;  /* 0x00071800011d7983 */ /* 0x000ee20000300800 */
[----:B0-----:R-:W-:Y:S01]  /*20990*/  LOP3.LUT R2, R2, 0x7f, RZ, 0xc0, !PT ;  /* 0x0000007f02027812 */ /* 0x001fe200078ec0ff */
[----:B----4-:R-:W-:Y:S01]  /*209a0*/  STS.U16 [R10+0x19800], R23 ;  /* 0x019800170a007388 */ /* 0x010fe20000000400 */
[----:B------:R-:W-:Y:S02]  /*209b0*/  STS.U16 [R10+0x19900], R21 ;  /* 0x019900150a007388 */ /* 0x000fe40000000400 */
[----:B------:R0:W-:Y:S02]  /*209c0*/  STS.U16 [R10+0x1a800], R22 ;  /* 0x01a800160a007388 */ /* 0x0001e40000000400 */
[----:B------:R1:W-:Y:S01]  /*209d0*/  STS.U16 [R10+0x1a900], R3 ;  /* 0x01a900030a007388 */ /* 0x0003e20000000400 */
[----:B------:R4:W-:Y:S01]  /*209e0*/  STS.U16 [R10+0x1b800], R15 ;  /* 0x01b8000f0a007388 */ /* 0x0009e20000000400 */
[----:B------:R-:W-:-:S02]  /*209f0*/  IMAD.SHL.U32 R2, R2, 0x2, RZ ;  /* 0x0000000202027824 */ /* 0x000fc400078e00ff */
[----:B------:R4:W-:Y:S02]  /*20a00*/  STS.U16 [R10+0x1b900], R16 ;  /* 0x01b900100a007388 */ /* 0x0009e40000000400 */
[----:B------:R4:W-:Y:S01]  /*20a10*/  STS.U16 [R10+0x1c800], R13 ;  /* 0x01c8000d0a007388 */ /* 0x0009e20000000400 */
[----:B------:R4:W-:Y:S01]  /*20a20*/  STS.U16 [R10+0x1c900], R24 ;  /* 0x01c900180a007388 */ /* 0x0009e20000000400 */
[----:B------:R-:W-:Y:S03]  /*20a30*/  STS.U16 [R10+0x1d800], R14 ;  /* 0x01d8000e0a007388 */ /* 0x000fe60000000400 */
[----:B0-----:R-:W3:Y:S01]  /*20a40*/  LDL.LU R22, [R1+0x714] ;  /* 0x0007140001167983 */ /* 0x001ee20000300800 */
[----:B-1----:R-:W3:Y:S02]  /*20a50*/  LDL.LU R3, [R1+0x6d8] ;  /* 0x0006d80001037983 */ /* 0x002ee40000300800 */
[----:B----4-:R-:W4:Y:S01]  /*20a60*/  LDL.LU R15, [R1+0x6d4] ;  /* 0x0006d400010f7983 */ /* 0x010f220000300800 */
[----:B------:R0:W-:Y:S04]  /*20a70*/  STS.U16 [R10+0x1d900], R27 ;  /* 0x01d9001b0a007388 */ /* 0x0001e80000000400 */
[----:B------:R-:W4:Y:S01]  /*20a80*/  LDL.LU R16, [R1+0x698] ;  /* 0x0006980001107983 */ /* 0x000f220000300800 */
[----:B------:R-:W4:Y:S02]  /*20a90*/  LDL.LU R13, [R1+0x694] ;  /* 0x00069400010d7983 */ /* 0x000f240000300800 */
[----:B------:R-:W4:Y:S01]  /*20aa0*/  LDL.LU R24, [R1+0x654] ;  /* 0x0006540001187983 */ /* 0x000f220000300800 */
[----:B------:R-:W-:Y:S01]  /*20ab0*/  STS.U16 [R10+0x1e800], R17 ;  /* 0x01e800110a007388 */ /* 0x000fe20000000400 */
[----:B------:R-:W-:Y:S02]  /*20ac0*/  STS.U16 [R10+0x1e900], R7 ;  /* 0x01e900070a007388 */ /* 0x000fe40000000400 */
[----:B------:R-:W-:Y:S01]  /*20ad0*/  STS.U16 [R10+0x1f800], R6 ;  /* 0x01f800060a007388 */ /* 0x000fe20000000400 */
[----:B0-----:R-:W-:Y:S01]  /*20ae0*/  LOP3.LUT R27, R2, 0x50, RZ, 0x3c, !PT ;  /* 0x00000050021b7812 */ /* 0x001fe200078e3cff */
[----:B------:R-:W-:Y:S04]  /*20af0*/  STS.U16 [R10+0x1f900], R12 ;  /* 0x01f9000c0a007388 */ /* 0x000fe80000000400 */
[----:B------:R-:W-:Y:S01]  /*20b00*/  STS.U16 [R27+0xa00], R0 ;  /* 0x000a00001b007388 */ /* 0x000fe20000000400 */
[----:B------:R0:W-:Y:S02]  /*20b10*/  STS.U16 [R27+0xb00], R4 ;  /* 0x000b00041b007388 */ /* 0x0001e40000000400 */
[----:B------:R1:W-:Y:S02]  /*20b20*/  STS.U16 [R27+0x1a00], R5 ;  /* 0x001a00051b007388 */ /* 0x0003e40000000400 */
[----:B------:R1:W-:Y:S01]  /*20b30*/  STS.U16 [R27+0x1b00], R25 ;  /* 0x001b00191b007388 */ /* 0x0003e20000000400 */
[----:B0-----:R-:W4:Y:S01]  /*20b40*/  LDL.LU R4, [R1+0x650] ;  /* 0x0006500001047983 */ /* 0x001f220000300800 */
[----:B-1----:R-:W4:Y:S02]  /*20b50*/  LDL.LU R5, [R1+0x60c] ;  /* 0x00060c0001057983 */ /* 0x002f240000300800 */
[----:B------:R-:W4:Y:S02]  /*20b60*/  LDL.LU R25, [R1+0x608] ;  /* 0x0006080001197983 */ /* 0x000f240000300800 */
[----:B------:R-:W4:Y:S01]  /*20b70*/  LDL.LU R10, [R1+0x5c4] ;  /* 0x0005c400010a7983 */ /* 0x000f220000300800 */
[----:B------:R-:W4:Y:S01]  /*20b80*/  LDL.LU R20, [R1+0x5c0] ;  /* 0x0005c00001147983 */ /* 0x000f220000300800 */
[----:B------:R-:W4:Y:S02]  /*20b90*/  LDL.LU R7, [R1+0x580] ;  /* 0x0005800001077983 */ /* 0x000f240000300800 */
[----:B------:R-:W4:Y:S02]  /*20ba0*/  LDL.LU R14, [R1+0x57c] ;  /* 0x00057c00010e7983 */ /* 0x000f240000300800 */
[----:B------:R-:W4:Y:S01]  /*20bb0*/  LDL.LU R0, [R1+0x540] ;  /* 0x0005400001007983 */ /* 0x000f220000300800 */
[----:B--2---:R0:W-:Y:S01]  /*20bc0*/  STS.U16 [R27+0x2a00], R26 ;  /* 0x002a001a1b007388 */ /* 0x0041e20000000400 */
[----:B---3--:R1:W-:Y:S03]  /*20bd0*/  STS.U16 [R27+0x2b00], R28 ;  /* 0x002b001c1b007388 */ /* 0x0083e60000000400 */
[----:B------:R2:W-:Y:S04]  /*20be0*/  STS.U16 [R27+0x3a00], R29 ;  /* 0x003a001d1b007388 */ /* 0x0005e80000000400 */
[----:B0-----:R-:W3:Y:S04]  /*20bf0*/  LDL.LU R26, [R1+0x53c] ;  /* 0x00053c00011a7983 */ /* 0x001ee80000300800 */
[----:B-1----:R-:W3:Y:S01]  /*20c00*/  LDL.LU R28, [R1+0x500] ;  /* 0x00050000011c7983 */ /* 0x002ee20000300800 */
[----:B--2---:R-:W2:Y:S02]  /*20c10*/  LDL.LU R29, [R1+0x4fc] ;  /* 0x0004fc00011d7983 */ /* 0x004ea40000300800 */
[----:B------:R-:W2:Y:S01]  /*20c20*/  LDL.LU R23, [R1+0x4c0] ;  /* 0x0004c00001177983 */ /* 0x000ea20000300800 */
[----:B------:R-:W2:Y:S04]  /*20c30*/  LDL.LU R21, [R1+0x4bc] ;  /* 0x0004bc0001157983 */ /* 0x000ea80000300800 */
[----:B------:R-:W-:Y:S01]  /*20c40*/  STS.U16 [R27+0x3b00], R22 ;  /* 0x003b00161b007388 */ /* 0x000fe20000000400 */
[----:B------:R-:W-:Y:S02]  /*20c50*/  STS.U16 [R27+0x4a00], R3 ;  /* 0x004a00031b007388 */ /* 0x000fe40000000400 */
[----:B----4-:R-:W-:Y:S01]  /*20c60*/  STS.U16 [R27+0x4b00], R15 ;  /* 0x004b000f1b007388 */ /* 0x010fe20000000400 */
[----:B------:R-:W-:Y:S01]  /*20c70*/  STS.U16 [R27+0x5a00], R16 ;  /* 0x005a00101b007388 */ /* 0x000fe20000000400 */
[----:B------:R-:W-:Y:S02]  /*20c80*/  STS.U16 [R27+0x5b00], R13 ;  /* 0x005b000d1b007388 */ /* 0x000fe40000000400 */
[----:B------:R0:W-:Y:S02]  /*20c90*/  STS.U16 [R27+0x6a00], R24 ;  /* 0x006a00181b007388 */ /* 0x0001e40000000400 */
[----:B0-----:R-:W4:Y:S01]  /*20ca0*/  LDL.LU R24, [R1+0x480] ;  /* 0x0004800001187983 */ /* 0x001f220000300800 */
        /* <DEDUP_REMOVED lines=9> */
[----:B------:R1:W-:Y:S02]  /*20d40*/  STS.U16 [R27+0x7a00], R5 ;  /* 0x007a00051b007388 */ /* 0x0003e40000000400 */
[----:B------:R1:W-:Y:S02]  /*20d50*/  STS.U16 [R27+0x7b00], R25 ;  /* 0x007b00191b007388 */ /* 0x0003e40000000400 */
[----:B------:R1:W-:Y:S01]  /*20d60*/  STS.U16 [R27+0x8a00], R10 ;  /* 0x008a000a1b007388 */ /* 0x0003e20000000400 */
[----:B------:R1:W-:Y:S01]  /*20d70*/  STS.U16 [R27+0x8b00], R20 ;  /* 0x008b00141b007388 */ /* 0x0003e20000000400 */
[----:B------:R-:W-:Y:S02]  /*20d80*/  STS.U16 [R27+0x9a00], R7 ;  /* 0x009a00071b007388 */ /* 0x000fe40000000400 */
[----:B------:R-:W-:Y:S02]  /*20d90*/  STS.U16 [R27+0x9b00], R14 ;  /* 0x009b000e1b007388 */ /* 0x000fe40000000400 */
[----:B------:R-:W-:Y:S01]  /*20da0*/  STS.U16 [R27+0xaa00], R0 ;  /* 0x00aa00001b007388 */ /* 0x000fe20000000400 */
[----:B0-----:R-:W4:Y:S01]  /*20db0*/  LDL.LU R4, [R1+0x37c] ;  /* 0x00037c0001047983 */ /* 0x001f220000300800 */
[----:B-1----:R-:W4:Y:S03]  /*20dc0*/  LDL.LU R5, [R1+0x340] ;  /* 0x0003400001057983 */ /* 0x002f260000300800 */
[----:B------:R-:W4:Y:S01]  /*20dd0*/  LDL.LU R25, [R1+0x33c] ;  /* 0x00033c0001197983 */ /* 0x000f220000300800 */
[----:B------:R-:W4:Y:S03]  /*20de0*/  LDL.LU R10, [R1+0x247c] ;  /* 0x00247c00010a7983 */ /* 0x000f260000300800 */
[----:B------:R-:W4:Y:S04]  /*20df0*/  LDL.LU R20, [R1+0x2478] ;  /* 0x0024780001147983 */ /* 0x000f280000300800 */
[----:B---3--:R0:W-:Y:S01]  /*20e00*/  STS.U16 [R27+0xab00], R26 ;  /* 0x00ab001a1b007388 */ /* 0x0081e20000000400 */
[----:B------:R1:W-:Y:S02]  /*20e10*/  STS.U16 [R27+0xba00], R28 ;  /* 0x00ba001c1b007388 */ /* 0x0003e40000000400 */
[----:B--2---:R2:W-:Y:S01]  /*20e20*/  STS.U16 [R27+0xbb00], R29 ;  /* 0x00bb001d1b007388 */ /* 0x0045e20000000400 */
[----:B0-----:R-:W3:Y:S01]  /*20e30*/  LDL.LU R26, [R1+0x2fc] ;  /* 0x0002fc00011a7983 */ /* 0x001ee20000300800 */
[----:B-1----:R-:W3:Y:S02]  /*20e40*/  LDL.LU R28, [R1+0x2f8] ;  /* 0x0002f800011c7983 */ /* 0x002ee40000300800 */
[----:B--2---:R-:W2:Y:S02]  /*20e50*/  LDL.LU R29, [R1+0x2bc] ;  /* 0x0002bc00011d7983 */ /* 0x004ea40000300800 */
[----:B------:R0:W-:Y:S01]  /*20e60*/  STS.U16 [R27+0xca00], R23 ;  /* 0x00ca00171b007388 */ /* 0x0001e20000000400 */
[----:B------:R-:W2:Y:S04]  /*20e70*/  LDL.LU R7, [R1+0x2b8] ;  /* 0x0002b80001077983 */ /* 0x000ea80000300800 */
[----:B------:R1:W-:Y:S01]  /*20e80*/  STS.U16 [R27+0xcb00], R21 ;  /* 0x00cb00151b007388 */ /* 0x0003e20000000400 */
[----:B------:R-:W2:Y:S02]  /*20e90*/  LDL.LU R14, [R1+0x22c] ;  /* 0x00022c00010e7983 */ /* 0x000ea40000300800 */
[----:B------:R-:W2:Y:S01]  /*20ea0*/  LDL.LU R0, [R1+0x228] ;  /* 0x0002280001007983 */ /* 0x000ea20000300800 */
[----:B----4-:R4:W-:Y:S01]  /*20eb0*/  STS.U16 [R27+0xda00], R24 ;  /* 0x00da00181b007388 */ /* 0x0109e20000000400 */
[----:B------:R-:W-:Y:S03]  /*20ec0*/  STS.U16 [R27+0xdb00], R2 ;  /* 0x00db00021b007388 */ /* 0x000fe60000000400 */
[----:B0-----:R-:W2:Y:S01]  /*20ed0*/  LDL.LU R23, [R1+0x2474] ;  /* 0x0024740001177983 */ /* 0x001ea20000300800 */
[----:B------:R0:W-:Y:S02]  /*20ee0*/  STS.U16 [R27+0xea00], R9 ;  /* 0x00ea00091b007388 */ /* 0x0001e40000000400 */
[----:B-1----:R-:W2:Y:S02]  /*20ef0*/  LDL.LU R21, [R1+0x2470] ;  /* 0x0024700001157983 */ /* 0x002ea40000300800 */
[----:B------:R1:W-:Y:S01]  /*20f00*/  STS.U16 [R27+0xeb00], R11 ;  /* 0x00eb000b1b007388 */ /* 0x0003e20000000400 */
[----:B------:R-:W-:Y:S01]  /*20f10*/  STS.U16 [R27+0xfa00], R22 ;  /* 0x00fa00161b007388 */ /* 0x000fe20000000400 */
[----:B------:R-:W-:Y:S02]  /*20f20*/  STS.U16 [R27+0xfb00], R3 ;  /* 0x00fb00031b007388 */ /* 0x000fe40000000400 */
[----:B------:R4:W-:Y:S02]  /*20f30*/  STS.U16 [R27+0x10a00], R15 ;  /* 0x010a000f1b007388 */ /* 0x0009e40000000400 */
[----:B----4-:R-:W4:Y:S01]  /*20f40*/  LDL.LU R24, [R1+0x246c] ;  /* 0x00246c0001187983 */ /* 0x010f220000300800 */
[----:B0-----:R-:W4:Y:S02]  /*20f50*/  LDL.LU R9, [R1+0x18c] ;  /* 0x00018c0001097983 */ /* 0x001f240000300800 */
[----:B------:R0:W-:Y:S01]  /*20f60*/  STS.U16 [R27+0x10b00], R16 ;  /* 0x010b00101b007388 */ /* 0x0001e20000000400 */
[----:B-1----:R-:W4:Y:S01]  /*20f70*/  LDL.LU R11, [R1+0x188] ;  /* 0x00018800010b7983 */ /* 0x002f220000300800 */
[----:B------:R-:W4:Y:S02]  /*20f80*/  LDL.LU R15, [R1+0x14c] ;  /* 0x00014c00010f7983 */ /* 0x000f240000300800 */
[----:B------:R-:W4:Y:S02]  /*20f90*/  LDL.LU R22, [R1+0x148] ;  /* 0x0001480001167983 */ /* 0x000f240000300800 */
[----:B------:R-:W4:Y:S01]  /*20fa0*/  LDL.LU R3, [R1+0xfc] ;  /* 0x0000fc0001037983 */ /* 0x000f220000300800 */
[----:B------:R1:W-:Y:S04]  /*20fb0*/  STS.U16 [R27+0x11a00], R13 ;  /* 0x011a000d1b007388 */ /* 0x0003e80000000400 */
[----:B0-----:R-:W4:Y:S04]  /*20fc0*/  LDL.LU R16, [R1+0xf8] ;  /* 0x0000f80001107983 */ /* 0x001f280000300800 */
[----:B------:R0:W-:Y:S01]  /*20fd0*/  STS.U16 [R27+0x11b00], R4 ;  /* 0x011b00041b007388 */ /* 0x0001e20000000400 */
[----:B------:R0:W-:Y:S03]  /*20fe0*/  STS.U16 [R27+0x12a00], R5 ;  /* 0x012a00051b007388 */ /* 0x0001e60000000400 */
[----:B------:R0:W-:Y:S04]  /*20ff0*/  STS.U16 [R27+0x12b00], R25 ;  /* 0x012b00191b007388 */ /* 0x0001e80000000400 */
[----:B-1----:R-:W4:Y:S01]  /*21000*/  LDL.LU R13, [R1+0xbc] ;  /* 0x0000bc00010d7983 */ /* 0x002f220000300800 */
[----:B0-----:R-:W4:Y:S02]  /*21010*/  LDL.LU R4, [R1+0xb8] ;  /* 0x0000b80001047983 */ /* 0x001f240000300800 */
[----:B------:R-:W4:Y:S01]  /*21020*/  LDL.LU R5, [R1+0x7c] ;  /* 0x00007c0001057983 */ /* 0x000f220000300800 */
[----:B------:R-:W4:Y:S01]  /*21030*/  LDL.LU R25, [R1+0x78] ;  /* 0x0000780001197983 */ /* 0x000f220000300800 */
[----:B------:R-:W4:Y:S03]  /*21040*/  LDL.LU R2, [R1+0x1c] ;  /* 0x00001c0001027983 */ /* 0x000f260000300800 */
[----:B---3--:R0:W-:Y:S01]  /*21050*/  STS.U16 [R27+0x13a00], R26 ;  /* 0x013a001a1b007388 */ /* 0x0081e20000000400 */
[----:B------:R1:W-:Y:S02]  /*21060*/  STS.U16 [R27+0x13b00], R28 ;  /* 0x013b001c1b007388 */ /* 0x0003e40000000400 */
[----:B--2---:R2:W-:Y:S01]  /*21070*/  STS.U16 [R27+0x14a00], R29 ;  /* 0x014a001d1b007388 */ /* 0x0045e20000000400 */
[----:B0-----:R-:W3:Y:S01]  /*21080*/  LDL.LU R26, [R1+0x2468] ;  /* 0x00246800011a7983 */ /* 0x001ee20000300800 */
[----:B-1----:R-:W3:Y:S03]  /*21090*/  LDL.LU R28, [R1+0x2464] ;  /* 0x00246400011c7983 */ /* 0x002ee60000300800 */
[----:B--2---:R-:W2:Y:S04]  /*210a0*/  LDL.LU R29, [R1+0x2460] ;  /* 0x00246000011d7983 */ /* 0x004ea80000300800 */
[----:B------:R-:W-:Y:S01]  /*210b0*/  STS.U16 [R27+0x14b00], R7 ;  /* 0x014b00071b007388 */ /* 0x000fe20000000400 */
[----:B------:R0:W-:Y:S02]  /*210c0*/  STS.U16 [R27+0x15a00], R14 ;  /* 0x015a000e1b007388 */ /* 0x0001e40000000400 */
[----:B------:R1:W-:Y:S01]  /*210d0*/  STS.U16 [R27+0x15b00], R0 ;  /* 0x015b00001b007388 */ /* 0x0003e20000000400 */
[----:B0-----:R-:W4:Y:S01]  /*210e0*/  LDL.LU R14, [R1+0x7d0] ;  /* 0x0007d000010e7983 */ /* 0x001f220000300800 */
[----:B-1----:R-:W4:Y:S03]  /*210f0*/  LDL.LU R0, [R1+0x7cc] ;  /* 0x0007cc0001007983 */ /* 0x002f260000300800 */
[----:B--2---:R0:W-:Y:S01]  /*21100*/  STS.U16 [R27+0x16a00], R29 ;  /* 0x016a001d1b007388 */ /* 0x0041e20000000400 */
[----:B---3--:R1:W-:Y:S02]  /*21110*/  STS.U16 [R27+0x16b00], R28 ;  /* 0x016b001c1b007388 */ /* 0x0083e40000000400 */
[----:B------:R2:W-:Y:S02]  /*21120*/  STS.U16 [R27+0x17a00], R26 ;  /* 0x017a001a1b007388 */ /* 0x0005e40000000400 */
[----:B----4-:R3:W-:Y:S01]  /*21130*/  STS.U16 [R27+0x17b00], R24 ;  /* 0x017b00181b007388 */ /* 0x0107e20000000400 */
[----:B------:R-:W-:Y:S01]  /*21140*/  STS.U16 [R27+0x18a00], R9 ;  /* 0x018a00091b007388 */ /* 0x000fe20000000400 */
[----:B------:R3:W-:Y:S03]  /*21150*/  STS.U16 [R27+0x18b00], R11 ;  /* 0x018b000b1b007388 */ /* 0x0007e60000000400 */
[----:B0-----:R-:W4:Y:S01]  /*21160*/  LDL.LU R29, [R1+0x790] ;  /* 0x00079000011d7983 */ /* 0x001f220000300800 */
[----:B-1----:R-:W4:Y:S02]  /*21170*/  LDL.LU R28, [R1+0x78c] ;  /* 0x00078c00011c7983 */ /* 0x002f240000300800 */
[----:B--2---:R-:W2:Y:S01]  /*21180*/  LDL.LU R26, [R1+0x750] ;  /* 0x00075000011a7983 */ /* 0x004ea20000300800 */
[----:B---3--:R-:W2:Y:S04]  /*21190*/  LDL.LU R24, [R1+0x74c] ;  /* 0x00074c0001187983 */ /* 0x008ea80000300800 */
[----:B------:R-:W2:Y:S01]  /*211a0*/  LDL.LU R11, [R1+0x6cc] ;  /* 0x0006cc00010b7983 */ /* 0x000ea20000300800 */
[----:B------:R-:W2:Y:S03]  /*211b0*/  LDL.LU R7, [R1+0x690] ;  /* 0x0006900001077983 */ /* 0x000ea60000300800 */
[----:B------:R0:W-:Y:S01]  /*211c0*/  STS.U16 [R27+0x19a00], R15 ;  /* 0x019a000f1b007388 */ /* 0x0001e20000000400 */
[----:B------:R-:W2:Y:S02]  /*211d0*/  LDL.LU R9, [R1+0x68c] ;  /* 0x00068c0001097983 */ /* 0x000ea40000300800 */
[----:B------:R1:W-:Y:S02]  /*211e0*/  STS.U16 [R27+0x19b00], R22 ;  /* 0x019b00161b007388 */ /* 0x0003e40000000400 */
[----:B------:R1:W-:Y:S01]  /*211f0*/  STS.U16 [R27+0x1aa00], R3 ;  /* 0x01aa00031b007388 */ /* 0x0003e20000000400 */
[----:B------:R1:W-:Y:S01]  /*21200*/  STS.U16 [R27+0x1ab00], R16 ;  /* 0x01ab00101b007388 */ /* 0x0003e20000000400 */
[----:B------:R1:W-:Y:S02]  /*21210*/  STS.U16 [R27+0x1ba00], R13 ;  /* 0x01ba000d1b007388 */ /* 0x0003e40000000400 */
[----:B------:R1:W-:Y:S01]  /*21220*/  STS.U16 [R27+0x1bb00], R4 ;  /* 0x01bb00041b007388 */ /* 0x0003e20000000400 */
[----:B0-----:R-:W2:Y:S01]  /*21230*/  LDL.LU R15, [R1+0x64c] ;  /* 0x00064c00010f7983 */ /* 0x001ea20000300800 */
[----:B-1----:R-:W2:Y:S03]  /*21240*/  LDL.LU R22, [R1+0x245c] ;  /* 0x00245c0001167983 */ /* 0x002ea60000300800 */
[----:B------:R-:W2:Y:S04]  /*21250*/  LDL.LU R3, [R1+0x2458] ;  /* 0x0024580001037983 */ /* 0x000ea80000300800 */
[----:B------:R-:W2:Y:S01]  /*21260*/  LDL.LU R16, [R1+0x2454] ;  /* 0x0024540001107983 */ /* 0x000ea20000300800 */
[----:B------:R-:W2:Y:S02]  /*21270*/  LDL.LU R13, [R1+0x2450] ;  /* 0x00245000010d7983 */ /* 0x000ea40000300800 */
[----:B------:R-:W2:Y:S02]  /*21280*/  LDL.LU R4, [R1+0x244c] ;  /* 0x00244c0001047983 */ /* 0x000ea40000300800 */
[----:B------:R0:W-:Y:S01]  /*21290*/  STS.U16 [R27+0x1ca00], R5 ;  /* 0x01ca00051b007388 */ /* 0x0001e20000000400 */
[----:B------:R1:W-:Y:S04]  /*212a0*/  STS.U16 [R27+0x1cb00], R25 ;  /* 0x01cb00191b007388 */ /* 0x0003e80000000400 */
[----:B0-----:R-:W2:Y:S01]  /*212b0*/  LDL.LU R5, [R1+0x2448] ;  /* 0x0024480001057983 */ /* 0x001ea20000300800 */
[----:B-1----:R-:W2:Y:S02]  /*212c0*/  LDL.LU R25, [R1+0x2444] ;  /* 0x0024440001197983 */ /* 0x002ea40000300800 */
[----:B------:R0:W-:Y:S02]  /*212d0*/  STS.U16 [R27+0x1da00], R2 ;  /* 0x01da00021b007388 */ /* 0x0001e40000000400 */
[----:B0-----:R-:W0:Y:S04]  /*212e0*/  S2R R2, SR_TID.X ;  /* 0x0000000000027919 */ /* 0x001e280000002100 */
[----:B--2---:R-:W-:Y:S01]  /*212f0*/  STS.U16 [R27+0x1db00], R25 ;  /* 0x01db00191b007388 */ /* 0x004fe20000000400 */
[----:B------:R1:W-:Y:S02]  /*21300*/  STS.U16 [R27+0x1ea00], R5 ;  /* 0x01ea00051b007388 */ /* 0x0003e40000000400 */
[----:B------:R2:W-:Y:S01]  /*21310*/  STS.U16 [R27+0x1eb00], R4 ;  /* 0x01eb00041b007388 */ /* 0x0005e20000000400 */
[----:B-1----:R-:W3:Y:S01]  /*21320*/  LDL.LU R5, [R1+0x70c] ;  /* 0x00070c0001057983 */ /* 0x002ee20000300800 */
[----:B--2---:R-:W2:Y:S01]  /*21330*/  LDL.LU R4, [R1+0x710] ;  /* 0x0007100001047983 */ /* 0x004ea20000300800 */
[----:B0-----:R-:W-:-:S05]  /*21340*/  LOP3.LUT R2, R2, 0x7f, RZ, 0xc0, !PT ;  /* 0x0000007f02027812 */ /* 0x001fca00078ec0ff */
[----:B------:R-:W-:Y:S01]  /*21350*/  IMAD.SHL.U32 R2, R2, 0x2, RZ ;  /* 0x0000000202027824 */ /* 0x000fe200078e00ff */
[----:B------:R0:W-:Y:S04]  /*21360*/  STS.U16 [R27+0x1fa00], R13 ;  /* 0x01fa000d1b007388 */ /* 0x0001e80000000400 */
[----:B------:R-:W-:Y:S01]  /*21370*/  LOP3.LUT R25, R2, 0x60, RZ, 0x3c, !PT ;  /* 0x0000006002197812 */ /* 0x000fe200078e3cff */
[----:B------:R-:W-:Y:S04]  /*21380*/  STS.U16 [R27+0x1fb00], R16 ;  /* 0x01fb00101b007388 */ /* 0x000fe80000000400 */
[----:B------:R1:W-:Y:S04]  /*21390*/  STS.U16 [R25+0xc00], R14 ;  /* 0x000c000e19007388 */ /* 0x0003e80000000400 */
[----:B0-----:R-:W3:Y:S01]  /*213a0*/  LDL.LU R13, [R1+0x6d0] ;  /* 0x0006d000010d7983 */ /* 0x001ee20000300800 */
[----:B------:R-:W-:Y:S02]  /*213b0*/  STL [R1+0x23a8], R27 ;  /* 0x0023a81b01007387 */ /* 0x000fe40000100800 */
[----:B------:R0:W-:Y:S02]  /*213c0*/  STS.U16 [R25+0xd00], R0 ;  /* 0x000d000019007388 */ /* 0x0001e40000000400 */
[----:B----4-:R4:W-:Y:S01]  /*213d0*/  STS.U16 [R25+0x1c00], R29 ;  /* 0x001c001d19007388 */ /* 0x0109e20000000400 */
[----:B------:R4:W-:Y:S01]  /*213e0*/  STS.U16 [R25+0x1d00], R28 ;  /* 0x001d001c19007388 */ /* 0x0009e20000000400 */
[----:B------:R4:W-:Y:S02]  /*213f0*/  STS.U16 [R25+0x2c00], R26 ;  /* 0x002c001a19007388 */ /* 0x0009e40000000400 */
[----:B------:R4:W-:Y:S01]  /*21400*/  STS.U16 [R25+0x2d00], R24 ;  /* 0x002d001819007388 */ /* 0x0009e20000000400 */
[----:B-1----:R-:W3:Y:S01]  /*21410*/  LDL.LU R14, [R1+0x2440] ;  /* 0x00244000010e7983 */ /* 0x002ee20000300800 */
[----:B0-----:R-:W3:Y:S03]  /*21420*/  LDL.LU R0, [R1+0x243c] ;  /* 0x00243c0001007983 */ /* 0x001ee60000300800 */
[----:B----4-:R-:W4:Y:S01]  /*21430*/  LDL.LU R29, [R1+0x2438] ;  /* 0x00243800011d7983 */ /* 0x010f220000300800 */
[----:B------:R-:W4:Y:S02]  /*21440*/  LDL.LU R28, [R1+0x2434] ;  /* 0x00243400011c7983 */ /* 0x000f240000300800 */
[----:B------:R-:W4:Y:S02]  /*21450*/  LDL.LU R26, [R1+0x2430] ;  /* 0x00243000011a7983 */ /* 0x000f240000300800 */
[----:B------:R-:W4:Y:S01]  /*21460*/  LDL.LU R24, [R1+0x242c] ;  /* 0x00242c0001187983 */ /* 0x000f220000300800 */
[----:B--2---:R0:W-:Y:S01]  /*21470*/  STS.U16 [R25+0x3c00], R4 ;  /* 0x003c000419007388 */ /* 0x0041e20000000400 */
[----:B---3--:R1:W-:Y:S03]  /*21480*/  STS.U16 [R25+0x3d00], R5 ;  /* 0x003d000519007388 */ /* 0x0083e60000000400 */
[----:B0-----:R-:W2:Y:S04]  /*21490*/  LDL R4, [R1+0x1820] ;  /* 0x0018200001047983 */ /* 0x001ea80000100800 */
[----:B-1----:R-:W2:Y:S01]  /*214a0*/  LDL R5, [R1+0x1814] ;  /* 0x0018140001057983 */ /* 0x002ea20000100800 */
[----:B------:R-:W-:-:S03]  /*214b0*/  PRMT R2, RZ, 0x7610, R2 ;  /* 0x00007610ff027816 */ /* 0x000fc60000000002 */
[----:B------:R-:W-:Y:S01]  /*214c0*/  STS.U16 [R25+0x4c00], R13 ;  /* 0x004c000d19007388 */ /* 0x000fe20000000400 */
[----:B------:R0:W-:Y:S02]  /*214d0*/  STS.U16 [R25+0x4d00], R11 ;  /* 0x004d000b19007388 */ /* 0x0001e40000000400 */
[----:B------:R-:W-:Y:S02]  /*214e0*/  STS.U16 [R25+0x5c00], R7 ;  /* 0x005c000719007388 */ /* 0x000fe40000000400 */
[----:B------:R-:W-:Y:S01]  /*214f0*/  STS.U16 [R25+0x5d00], R9 ;  /* 0x005d000919007388 */ /* 0x000fe20000000400 */
[----:B--2---:R-:W2:Y:S04]  /*21500*/  @!P1 LDG.E.U16 R2, [R4.64] ;  /* 0x0000000804029981 */ /* 0x004ea8000c1e1500 */
[----:B------:R-:W-:Y:S04]  /*21510*/  STS.U16 [R25+0x6c00], R15 ;  /* 0x006c000f19007388 */ /* 0x000fe80000000400 */
[----:B0-----:R-:W3:Y:S01]  /*21520*/  LDL R11, [R1+0x1830] ;  /* 0x00183000010b7983 */ /* 0x001ee20000100800 */
[----:B----4-:R0:W-:Y:S02]  /*21530*/  STS.U16 [R25+0x6d00], R24 ;  /* 0x006d001819007388 */ /* 0x0101e40000000400 */
[----:B------:R1:W-:Y:S02]  /*21540*/  STS.U16 [R25+0x7c00], R26 ;  /* 0x007c001a19007388 */ /* 0x0003e40000000400 */
[----:B------:R4:W-:Y:S01]  /*21550*/  STS.U16 [R25+0x7d00], R28 ;  /* 0x007d001c19007388 */ /* 0x0009e20000000400 */
[----:B------:R4:W-:Y:S04]  /*21560*/  STS.U16 [R25+0x8c00], R29 ;  /* 0x008c001d19007388 */ /* 0x0009e80000000400 */
[----:B0-----:R-:W3:Y:S01]  /*21570*/  LDL.LU R24, [R1+0x2428] ;  /* 0x0024280001187983 */ /* 0x001ee20000300800 */
[----:B------:R-:W3:Y:S02]  /*21580*/  LDL R9, [R1+0x1840] ;  /* 0x0018400001097983 */ /* 0x000ee40000100800 */
[----:B-1----:R-:W3:Y:S02]  /*21590*/  LDL.LU R26, [R1+0x2424] ;  /* 0x00242400011a7983 */ /* 0x002ee40000300800 */
[----:B----4-:R-:W4:Y:S01]  /*215a0*/  LDL.LU R28, [R1+0x2420] ;  /* 0x00242000011c7983 */ /* 0x010f220000300800 */
[----:B------:R-:W4:Y:S01]  /*215b0*/  LDL.LU R29, [R1+0x241c] ;  /* 0x00241c00011d7983 */ /* 0x000f220000300800 */
[----:B------:R-:W4:Y:S02]  /*215c0*/  LDL R15, [R1+0x1850] ;  /* 0x00185000010f7983 */ /* 0x000f240000100800 */
[----:B------:R-:W4:Y:S02]  /*215d0*/  LDL R13, [R1+0x1854] ;  /* 0x00185400010d7983 */ /* 0x000f240000100800 */
[----:B------:R-:W4:Y:S01]  /*215e0*/  LDL R7, [R1+0x1860] ;  /* 0x0018600001077983 */ /* 0x000f220000100800 */
[----:B--2---:R-:W-:Y:S01]  /*215f0*/  STL [R1+0x30], R2 ;  /* 0x0000300201007387 */ /* 0x004fe20000100800 */
[----:B------:R-:W2:Y:S01]  /*21600*/  LDL R5, [R1+0x1828] ;  /* 0x0018280001057983 */ /* 0x000ea20000100800 */
[----:B------:R-:W-:Y:S01]  /*21610*/  PRMT R10, RZ, 0x7610, R10 ;  /* 0x00007610ff0a7816 */ /* 0x000fe2000000000a */
[----:B---3--:R-:W-:Y:S01]  /*21620*/  @!P1 IMAD.MOV.U32 R4, RZ, RZ, R11 ;  /* 0x000000ffff049224 */ /* 0x008fe200078e000b */
[----:B------:R-:W-:Y:S01]  /*21630*/  PRMT R8, RZ, 0x7610, R8 ;  /* 0x00007610ff087816 */ /* 0x000fe20000000008 */
[----:B------:R-:W3:Y:S04]  /*21640*/  LDL R11, [R1+0x1864] ;  /* 0x00186400010b7983 */ /* 0x000ee80000100800 */
[----:B--2---:R0:W2:Y:S04]  /*21650*/  @!P1 LDG.E.U16 R10, [R4.64] ;  /* 0x00000008040a9981 */ /* 0x0040a8000c1e1500 */
[----:B0-----:R-:W3:Y:S01]  /*21660*/  LDL R5, [R1+0x1838] ;  /* 0x0018380001057983 */ /* 0x001ee20000100800 */
[----:B------:R-:W-:-:S03]  /*21670*/  @!P1 IMAD.MOV.U32 R4, RZ, RZ, R9 ;  /* 0x000000ffff049224 */ /* 0x000fc600078e0009 */
[----:B--2---:R0:W-:Y:S01]  /*21680*/  STL [R1+0x2c], R10 ;  /* 0x00002c0a01007387 */ /* 0x0041e20000100800 */
[----:B------:R-:W-:Y:S02]  /*21690*/  PRMT R14, RZ, 0x7610, R14 ;  /* 0x00007610ff0e7816 */ /* 0x000fe4000000000e */
[----:B------:R-:W-:Y:S01]  /*216a0*/  PRMT R6, RZ, 0x7610, R6 ;  /* 0x00007610ff067816 */ /* 0x000fe20000000006 */
[----:B------:R-:W2:Y:S01]  /*216b0*/  LDL R9, [R1+0x1874] ;  /* 0x0018740001097983 */ /* 0x000ea20000100800 */
[----:B---3--:R1:W3:Y:S04]  /*216c0*/  @!P1 LDG.E.U16 R8, [R4.64] ;  /* 0x0000000804089981 */ /* 0x0082e8000c1e1500 */
[----:B0-----:R-:W2:Y:S04]  /*216d0*/  LDL R10, [R1+0x1870] ;  /* 0x00187000010a7983 */ /* 0x001ea80000100800 */
[----:B-1----:R-:W2:Y:S01]  /*216e0*/  LDL R5, [R1+0x1844] ;  /* 0x0018440001057983 */ /* 0x002ea20000100800 */
[----:B----4-:R-:W-:-:S05]  /*216f0*/  @!P1 IMAD.MOV.U32 R4, RZ, RZ, R15 ;  /* 0x000000ffff049224 */ /* 0x010fca00078e000f */
[----:B--2---:R0:W2:Y:S02]  /*21700*/  @!P1 LDG.E.U16 R14, [R4.64] ;  /* 0x00000008040e9981 */ /* 0x0040a4000c1e1500 */
[----:B0-----:R-:W-:Y:S02]  /*21710*/  @!P1 IMAD.MOV.U32 R4, RZ, RZ, R7 ;  /* 0x000000ffff049224 */ /* 0x001fe400078e0007 */
[----:B------:R-:W-:-:S05]  /*21720*/  @!P1 IMAD.MOV.U32 R5, RZ, RZ, R13 ;  /* 0x000000ffff059224 */ /* 0x000fca00078e000d */
[----:B------:R0:W4:Y:S04]  /*21730*/  @!P1 LDG.E.U16 R6, [R4.64] ;  /* 0x0000000804069981 */ /* 0x000128000c1e1500 */
[----:B---3--:R1:W-:Y:S01]  /*21740*/  STL [R1+0x28], R8 ;  /* 0x0000280801007387 */ /* 0x0083e20000100800 */
[----:B------:R-:W-:-:S03]  /*21750*/  PRMT R29, RZ, 0x7610, R29 ;  /* 0x00007610ff1d7816 */ /* 0x000fc6000000001d */
[----:B-1----:R-:W3:Y:S01]  /*21760*/  LDL R8, [R1+0x1880] ;  /* 0x0018800001087983 */ /* 0x002ee20000100800 */
[----:B0-----:R-:W-:Y:S02]  /*21770*/  @!P1 IMAD.MOV.U32 R4, RZ, RZ, R10 ;  /* 0x000000ffff049224 */ /* 0x001fe400078e000a */
[----:B------:R-:W-:-:S05]  /*21780*/  @!P1 IMAD.MOV.U32 R5, RZ, RZ, R11 ;  /* 0x000000ffff059224 */ /* 0x000fca00078e000b */
[----:B------:R3:W3:Y:S04]  /*21790*/  @!P1 LDG.E.U16 R29, [R4.64] ;  /* 0x00000008041d9981 */ /* 0x0006e8000c1e1500 */
[----:B--2---:R0:W-:Y:S01]  /*217a0*/  STL [R1+0x24], R14 ;  /* 0x0000240e01007387 */ /* 0x0041e20000100800 */
[----:B------:R-:W2:Y:S02]  /*217b0*/  LDL R13, [R1+0x1890] ;  /* 0x00189000010d7983 */ /* 0x000ea40000100800 */
[----:B------:R-:W2:Y:S01]  /*217c0*/  LDL R7, [R1+0x1894] ;  /* 0x0018940001077983 */ /* 0x000ea20000100800 */
[----:B0-----:R-:W2:Y:S04]  /*217d0*/  LDL R14, [R1+0x1884] ;  /* 0x00188400010e7983 */ /* 0x001ea80000100800 */
[----:B----4-:R0:W-:Y:S01]  /*217e0*/  STL [R1+0x20], R6 ;  /* 0x0000200601007387 */ /* 0x0101e20000100800 */
[----:B------:R-:W4:Y:S02]  /*217f0*/  LDL R11, [R1+0x18a4] ;  /* 0x0018a400010b7983 */ /* 0x000f240000100800 */
[----:B------:R-:W4:Y:S01]  /*21800*/  LDL R10, [R1+0x18b0] ;  /* 0x0018b000010a7983 */ /* 0x000f220000100800 */
[----:B0-----:R-:W4:Y:S01]  /*21810*/  LDL R6, [R1+0x18a0] ;  /* 0x0018a00001067983 */ /* 0x001f220000100800 */
[----:B------:R-:W-:Y:S01]  /*21820*/  PRMT R26, RZ, 0x7610, R26 ;  /* 0x00007610ff1a7816 */ /* 0x000fe2000000001a */
[----:B---3--:R-:W-:-:S02]  /*21830*/  @!P1 IMAD.MOV.U32 R4, RZ, RZ, R8 ;  /* 0x000000ffff049224 */ /* 0x008fc400078e0008 */
[----:B------:R-:W-:Y:S01]  /*21840*/  @!P1 IMAD.MOV.U32 R5, RZ, RZ, R9 ;  /* 0x000000ffff059224 */ /* 0x000fe200078e0009 */
[----:B------:R-:W-:-:S04]  /*21850*/  PRMT R24, RZ, 0x7610, R24 ;  /* 0x00007610ff187816 */ /* 0x000fc80000000018 */
[----:B------:R2:W3:Y:S04]  /*21860*/  @!P1 LDG.E.U16 R26, [R4.64] ;  /* 0x00000008041a9981 */ /* 0x0004e8000c1e1500 */
[----:B------:R0:W-:Y:S01]  /*21870*/  STL [R1+0x23ac], R29 ;  /* 0x0023ac1d01007387 */ /* 0x0001e20000100800 */
[----:B------:R-:W3:Y:S02]  /*21880*/  LDL R9, [R1+0x18b4] ;  /* 0x0018b40001097983 */ /* 0x000ee40000100800 */
[----:B------:R-:W3:Y:S02]  /*21890*/  LDL R8, [R1+0x18c0] ;  /* 0x0018c00001087983 */ /* 0x000ee40000100800 */
[----:B--2---:R-:W-:Y:S02]  /*218a0*/  @!P1 IMAD.MOV.U32 R4, RZ, RZ, R13 ;  /* 0x000000ffff049224 */ /* 0x004fe400078e000d */
[----:B------:R-:W-:-:S05]  /*218b0*/  @!P1 IMAD.MOV.U32 R5, RZ, RZ, R14 ;  /* 0x000000ffff059224 */ /* 0x000fca00078e000e */
[----:B------:R1:W2:Y:S01]  /*218c0*/  @!P1 LDG.E.U16 R24, [R4.64] ;  /* 0x0000000804189981 */ /* 0x0002a2000c1e1500 */
[----:B------:R-:W-:Y:S02]  /*218d0*/  PRMT R12, RZ, 0x7610, R12 ;  /* 0x00007610ff0c7816 */ /* 0x000fe4000000000c */
[----:B0-----:R-:W-:Y:S01]  /*218e0*/  PRMT R29, RZ, 0x7610, R29 ;  /* 0x00007610ff1d7816 */ /* 0x001fe2000000001d */
[----:B-1----:R-:W-:Y:S02]  /*218f0*/  @!P1 IMAD.MOV.U32 R5, RZ, RZ, R7 ;  /* 0x000000ffff059224 */ /* 0x002fe400078e0007 */
[----:B----4-:R-:W-:-:S05]  /*21900*/  @!P1 IMAD.MOV.U32 R4, RZ, RZ, R6 ;  /* 0x000000ffff049224 */ /* 0x010fca00078e0006 */
[----:B------:R0:W4:Y:S02]  /*21910*/  @!P1 LDG.E.U16 R12, [R4.64] ;  /* 0x00000008040c9981 */ /* 0x000124000c1e1500 */
[----:B0-----:R-:W-:Y:S02]  /*21920*/  @!P1 IMAD.MOV.U32 R4, RZ, RZ, R10 ;  /* 0x000000ffff049224 */ /* 0x001fe400078e000a */
[----:B------:R-:W-:-:S05]  /*21930*/  @!P1 IMAD.MOV.U32 R5, RZ, RZ, R11 ;  /* 0x000000ffff059224 */ /* 0x000fca00078e000b */
[----:B------:R0:W4:Y:S04]  /*21940*/  @!P1 LDG.E.U16 R29, [R4.64] ;  /* 0x00000008041d9981 */ /* 0x000128000c1e1500 */
[----:B---3--:R1:W-:Y:S01]  /*21950*/  STL [R1+0x23a4], R26 ;  /* 0x0023a41a01007387 */ /* 0x0083e20000100800 */
[----:B------:R-:W-:Y:S01]  /*21960*/  PRMT R27, RZ, 0x7610, R27 ;  /* 0x00007610ff1b7816 */ /* 0x000fe2000000001b */
[----:B0-----:R-:W-:Y:S02]  /*21970*/  @!P1 IMAD.MOV.U32 R4, RZ, RZ, R8 ;  /* 0x000000ffff049224 */ /* 0x001fe400078e0008 */
[----:B------:R-:W-:-:S05]  /*21980*/  @!P1 IMAD.MOV.U32 R5, RZ, RZ, R9 ;  /* 0x000000ffff059224 */ /* 0x000fca00078e0009 */
[----:B------:R-:W3:Y:S04]  /*21990*/  @!P1 LDG.E.U16 R27, [R4.64] ;  /* 0x00000008041b9981 */ /* 0x000ee8000c1e1500 */
[----:B--2---:R-:W-:Y:S01]  /*219a0*/  STL [R1+0x23b0], R24 ;  /* 0x0023b01801007387 */ /* 0x004fe20000100800 */
[----:B------:R-:W2:Y:S02]  /*219b0*/  LDL R7, [R1+0x18c4] ;  /* 0x0018c40001077983 */ /* 0x000ea40000100800 */
[----:B------:R-:W2:Y:S02]  /*219c0*/  LDL R6, [R1+0x18d0] ;  /* 0x0018d00001067983 */ /* 0x000ea40000100800 */
[----:B------:R-:W2:Y:S01]  /*219d0*/  LDL R11, [R1+0x18d4] ;  /* 0x0018d400010b7983 */ /* 0x000ea20000100800 */
[----:B------:R-:W2:Y:S01]  /*219e0*/  LDL R10, [R1+0x18e0] ;  /* 0x0018e000010a7983 */ /* 0x000ea20000100800 */
[----:B-1----:R-:W-:-:S03]  /*219f0*/  PRMT R26, RZ, 0x7610, R26 ;  /* 0x00007610ff1a7816 */ /* 0x002fc6000000001a */
[----:B----4-:R-:W-:Y:S01]  /*21a00*/  STL [R1+0x23b4], R29 ;  /* 0x0023b41d01007387 */ /* 0x010fe20000100800 */
[----:B------:R-:W4:Y:S02]  /*21a10*/  LDL R13, [R1+0x18e4] ;  /* 0x0018e400010d7983 */ /* 0x000f240000100800 */
[----:B------:R0:W-:Y:S02]  /*21a20*/  STL [R1+0x10], R12 ;  /* 0x0000100c01007387 */ /* 0x0001e40000100800 */
[----:B------:R-:W4:Y:S01]  /*21a30*/  LDL R9, [R1+0x18f4] ;  /* 0x0018f40001097983 */ /* 0x000f220000100800 */
[----:B------:R-:W4:Y:S04]  /*21a40*/  LDL R8, [R1+0x1900] ;  /* 0x0019000001087983 */ /* 0x000f280000100800 */
[----:B0-----:R-:W4:Y:S04]  /*21a50*/  LDL R12, [R1+0x18f0] ;  /* 0x0018f000010c7983 */ /* 0x001f280000100800 */
[----:B---3--:R-:W-:Y:S01]  /*21a60*/  STL [R1+0x23b8], R27 ;  /* 0x0023b81b01007387 */ /* 0x008fe20000100800 */
[----:B--2---:R-:W-:-:S02]  /*21a70*/  @!P1 IMAD.MOV.U32 R5, RZ, RZ, R7 ;  /* 0x000000ffff059224 */ /* 0x004fc400078e0007 */
[----:B------:R-:W-:Y:S01]  /*21a80*/  @!P1 IMAD.MOV.U32 R4, RZ, RZ, R6 ;  /* 0x000000ffff049224 */ /* 0x000fe200078e0006 */
[----:B------:R-:W2:Y:S04]  /*21a90*/  LDL R7, [R1+0x820] ;  /* 0x0008200001077983 */ /* 0x000ea80000100800 */
[----:B------:R-:W2:Y:S04]  /*21aa0*/  LDL R6, [R1+0x1818] ;  /* 0x0018180001067983 */ /* 0x000ea80000100800 */
[----:B------:R0:W3:Y:S01]  /*21ab0*/  @!P1 LDG.E.U16 R26, [R4.64] ;  /* 0x00000008041a9981 */ /* 0x0000e2000c1e1500 */
[----:B------:R-:W-:-:S02]  /*21ac0*/  PRMT R28, RZ, 0x7610, R28 ;  /* 0x00007610ff1c7816 */ /* 0x000fc4000000001c */
[----:B------:R-:W-:Y:S01]  /*21ad0*/  PRMT R23, RZ, 0x7610, R23 ;  /* 0x00007610ff177816 */ /* 0x000fe20000000017 */
[----:B0-----:R-:W-:Y:S02]  /*21ae0*/  @!P1 IMAD.MOV.U32 R4, RZ, RZ, R10 ;  /* 0x000000ffff049224 */ /* 0x001fe400078e000a */
[----:B------:R-:W-:-:S05]  /*21af0*/  @!P1 IMAD.MOV.U32 R5, RZ, RZ, R11 ;  /* 0x000000ffff059224 */ /* 0x000fca00078e000b */
[----:B------:R4:W3:Y:S01]  /*21b00*/  @!P1 LDG.E.U16 R28, [R4.64] ;  /* 0x00000008041c9981 */ /* 0x0008e2000c1e1500 */
[----:B------:R-:W-:Y:S01]  /*21b10*/  PRMT R3, RZ, 0x7610, R3 ;  /* 0x00007610ff037816 */ /* 0x000fe20000000003 */
[----:B----4-:R-:W-:Y:S02]  /*21b20*/  @!P1 IMAD.MOV.U32 R5, RZ, RZ, R13 ;  /* 0x000000ffff059224 */ /* 0x010fe400078e000d */
[----:B------:R-:W-:-:S05]  /*21b30*/  @!P1 IMAD.MOV.U32 R4, RZ, RZ, R12 ;  /* 0x000000ffff049224 */ /* 0x000fca00078e000c */
[----:B------:R0:W4:Y:S01]  /*21b40*/  @!P1 LDG.E.U16 R23, [R4.64] ;  /* 0x0000000804179981 */ /* 0x000122000c1e1500 */
[----:B------:R-:W-:Y:S01]  /*21b50*/  PRMT R22, RZ, 0x7610, R22 ;  /* 0x00007610ff167816 */ /* 0x000fe20000000016 */
[----:B0-----:R-:W-:Y:S02]  /*21b60*/  @!P1 IMAD.MOV.U32 R4, RZ, RZ, R8 ;  /* 0x000000ffff049224 */ /* 0x001fe400078e0008 */
[----:B------:R-:W-:-:S05]  /*21b70*/  @!P1 IMAD.MOV.U32 R5, RZ, RZ, R9 ;  /* 0x000000ffff059224 */ /* 0x000fca00078e0009 */
[----:B------:R0:W4:Y:S04]  /*21b80*/  @!P1 LDG.E.U16 R3, [R4.64] ;  /* 0x0000000804039981 */ /* 0x000128000c1e1500 */
[----:B--2---:R1:W2:Y:S04]  /*21b90*/  @!P0 LDG.E.U16 R22, [R6.64] ;  /* 0x0000000806168981 */ /* 0x0042a8000c1e1500 */
[----:B---3--:R-:W-:Y:S01]  /*21ba0*/  STL [R1+0x23bc], R26 ;  /* 0x0023bc1a01007387 */ /* 0x008fe20000100800 */
[----:B------:R-:W1:Y:S02]  /*21bb0*/  LDL R11, [R1+0x181c] ;  /* 0x00181c00010b7983 */ /* 0x000e640000100800 */
[----:B------:R-:W3:Y:S01]  /*21bc0*/  LDL R10, [R1+0x1824] ;  /* 0x00182400010a7983 */ /* 0x000ee20000100800 */
[----:B0-----:R-:W-:Y:S01]  /*21bd0*/  PRMT R4, RZ, 0x7610, R4 ;  /* 0x00007610ff047816 */ /* 0x001fe20000000004 */
[----:B------:R-:W-:Y:S04]  /*21be0*/  STL [R1+0x23c0], R28 ;  /* 0x0023c01c01007387 */ /* 0x000fe80000100800 */
[----:B----4-:R-:W-:Y:S01]  /*21bf0*/  STL [R1+0x23c4], R23 ;  /* 0x0023c41701007387 */ /* 0x010fe20000100800 */
[----:B------:R-:W4:Y:S02]  /*21c00*/  LDL R9, [R1+0x182c] ;  /* 0x00182c0001097983 */ /* 0x000f240000100800 */
[----:B------:R-:W4:Y:S01]  /*21c10*/  LDL R8, [R1+0x1834] ;  /* 0x0018340001087983 */ /* 0x000f220000100800 */
[----:B------:R0:W-:Y:S01]  /*21c20*/  STL [R1+0x23c8], R3 ;  /* 0x0023c80301007387 */ /* 0x0001e20000100800 */
[----:B------:R-:W4:Y:S02]  /*21c30*/  LDL R15, [R1+0x183c] ;  /* 0x00183c00010f7983 */ /* 0x000f240000100800 */
[----:B------:R-:W4:Y:S02]  /*21c40*/  LDL R14, [R1+0x1848] ;  /* 0x00184800010e7983 */ /* 0x000f240000100800 */
[----:B-1----:R-:W-:-:S02]  /*21c50*/  @!P0 IMAD.MOV.U32 R7, RZ, RZ, R11 ;  /* 0x000000ffff078224 */ /* 0x002fc400078e000b */
[----:B---3--:R-:W-:Y:S01]  /*21c60*/  @!P0 IMAD.MOV.U32 R6, RZ, RZ, R10 ;  /* 0x000000ffff068224 */ /* 0x008fe200078e000a */
[----:B--2---:R1:W-:Y:S01]  /*21c70*/  STL [R1+0x23cc], R22 ;  /* 0x0023cc1601007387 */ /* 0x0043e20000100800 */
[----:B------:R-:W2:Y:S02]  /*21c80*/  LDL R11, [R1+0x184c] ;  /* 0x00184c00010b7983 */ /* 0x000ea40000100800 */
[----:B------:R-:W2:Y:S01]  /*21c90*/  LDL R10, [R1+0x1858] ;  /* 0x00185800010a7983 */ /* 0x000ea20000100800 */
[----:B------:R-:W-:Y:S01]  /*21ca0*/  PRMT R5, RZ, 0x7610, R5 ;  /* 0x00007610ff057816 */ /* 0x000fe20000000005 */
[----:B------:R3:W2:Y:S04]  /*21cb0*/  @!P0 LDG.E.U16 R4, [R6.64] ;  /* 0x0000000806048981 */ /* 0x0006a8000c1e1500 */
[----:B0-----:R-:W2:Y:S04]  /*21cc0*/  LDL R3, [R1+0x1868] ;  /* 0x0018680001037983 */ /* 0x001ea80000100800 */
[----:B-1----:R-:W2:Y:S01]  /*21cd0*/  LDL R22, [R1+0x185c] ;  /* 0x00185c0001167983 */ /* 0x002ea20000100800 */
[----:B---3--:R-:W-:-:S02]  /*21ce0*/  PRMT R6, RZ, 0x7610, R6 ;  /* 0x00007610ff067816 */ /* 0x008fc40000000006 */
[----:B------:R-:W-:Y:S01]  /*21cf0*/  PRMT R7, RZ, 0x7610, R7 ;  /* 0x00007610ff077816 */ /* 0x000fe20000000007 */
[----:B----4-:R0:W3:Y:S02]  /*21d00*/  @!P0 LDG.E.U16 R5, [R8.64] ;  /* 0x0000000808058981 */ /* 0x0100e4000c1e1500 */
[----:B0-----:R-:W-:Y:S02]  /*21d10*/  @!P0 IMAD.MOV.U32 R9, RZ, RZ, R15 ;  /* 0x000000ffff098224 */ /* 0x001fe400078e000f */
[----:B------:R-:W-:-:S05]  /*21d20*/  @!P0 IMAD.MOV.U32 R8, RZ, RZ, R14 ;  /* 0x000000ffff088224 */ /* 0x000fca00078e000e */
[----:B------:R0:W4:Y:S04]  /*21d30*/  @!P0 LDG.E.U16 R6, [R8.64] ;  /* 0x0000000808068981 */ /* 0x000128000c1e1500 */
[----:B--2---:R1:W2:Y:S04]  /*21d40*/  @!P0 LDG.E.U16 R7, [R10.64] ;  /* 0x000000080a078981 */ /* 0x0042a8000c1e1500 */
[----:B------:R2:W-:Y:S01]  /*21d50*/  STL [R1+0x23d0], R4 ;  /* 0x0023d00401007387 */ /* 0x0005e20000100800 */
[----:B------:R-:W2:Y:S02]  /*21d60*/  LDL R13, [R1+0x188c] ;  /* 0x00188c00010d7983 */ /* 0x000ea40000100800 */
[----:B------:R-:W2:Y:S01]  /*21d70*/  LDL R12, [R1+0x1898] ;  /* 0x00189800010c7983 */ /* 0x000ea20000100800 */
[----:B0-----:R-:W-:-:S02]  /*21d80*/  PRMT R8, RZ, 0x7610, R8 ;  /* 0x00007610ff087816 */ /* 0x001fc40000000008 */
[----:B------:R-:W-:Y:S01]  /*21d90*/  PRMT R9, RZ, 0x7610, R9 ;  /* 0x00007610ff097816 */ /* 0x000fe20000000009 */
[----:B-1----:R-:W-:Y:S02]  /*21da0*/  @!P0 IMAD.MOV.U32 R10, RZ, RZ, R3 ;  /* 0x000000ffff0a8224 */ /* 0x002fe400078e0003 */
[----:B------:R-:W-:-:S05]  /*21db0*/  @!P0 IMAD.MOV.U32 R11, RZ, RZ, R22 ;  /* 0x000000ffff0b8224 */ /* 0x000fca00078e0016 */
[----:B------:R0:W2:Y:S04]  /*21dc0*/  @!P0 LDG.E.U16 R8, [R10.64] ;  /* 0x000000080a088981 */ /* 0x0000a8000c1e1500 */
[----:B---3--:R-:W-:Y:S01]  /*21dd0*/  STL [R1+0x23d4], R5 ;  /* 0x0023d40501007387 */ /* 0x008fe20000100800 */
[----:B------:R-:W3:Y:S02]  /*21de0*/  LDL R15, [R1+0x189c] ;  /* 0x00189c00010f7983 */ /* 0x000ee40000100800 */
[----:B------:R-:W3:Y:S01]  /*21df0*/  LDL R14, [R1+0x18a8] ;  /* 0x0018a800010e7983 */ /* 0x000ee20000100800 */
[----:B----4-:R1:W-:Y:S04]  /*21e00*/  STL [R1+0x23d8], R6 ;  /* 0x0023d80601007387 */ /* 0x0103e80000100800 */
[----:B--2---:R-:W-:Y:S01]  /*21e10*/  STL [R1+0x23dc], R7 ;  /* 0x0023dc0701007387 */ /* 0x004fe20000100800 */
[----:B------:R-:W2:Y:S02]  /*21e20*/  LDL R4, [R1+0x186c] ;  /* 0x00186c0001047983 */ /* 0x000ea40000100800 */
[----:B------:R-:W4:Y:S01]  /*21e30*/  LDL R3, [R1+0x1878] ;  /* 0x0018780001037983 */ /* 0x000f220000100800 */
[----:B------:R3:W4:Y:S01]  /*21e40*/  @!P0 LDG.E.U16 R9, [R12.64] ;  /* 0x000000080c098981 */ /* 0x000722000c1e1500 */
[----:B0-----:R-:W-:-:S02]  /*21e50*/  PRMT R10, RZ, 0x7610, R10 ;  /* 0x00007610ff0a7816 */ /* 0x001fc4000000000a */
[----:B------:R-:W-:Y:S01]  /*21e60*/  PRMT R11, RZ, 0x7610, R11 ;  /* 0x00007610ff0b7816 */ /* 0x000fe2000000000b */
[----:B------:R0:W-:Y:S01]  /*21e70*/  STL [R1+0x23e0], R8 ;  /* 0x0023e00801007387 */ /* 0x0001e20000100800 */
[----:B-1----:R-:W4:Y:S02]  /*21e80*/  LDL R6, [R1+0x18ac] ;  /* 0x0018ac0001067983 */ /* 0x002f240000100800 */
[----:B------:R-:W4:Y:S02]  /*21e90*/  LDL R5, [R1+0x18b8] ;  /* 0x0018b80001057983 */ /* 0x000f240000100800 */
[----:B---3--:R-:W-:Y:S02]  /*21ea0*/  @!P0 IMAD.MOV.U32 R13, RZ, RZ, R15 ;  /* 0x000000ffff0d8224 */ /* 0x008fe400078e000f */
[----:B------:R-:W-:-:S05]  /*21eb0*/  @!P0 IMAD.MOV.U32 R12, RZ, RZ, R14 ;  /* 0x000000ffff0c8224 */ /* 0x000fca00078e000e */
[----:B------:R1:W3:Y:S01]  /*21ec0*/  @!P0 LDG.E.U16 R10, [R12.64] ;  /* 0x000000080c0a8981 */ /* 0x0002e2000c1e1500 */
[----:B--2---:R-:W-:Y:S02]  /*21ed0*/  @!P0 IMAD.MOV.U32 R15, RZ, RZ, R4 ;  /* 0x000000ffff0f8224 */ /* 0x004fe400078e0004 */
[----:B----4-:R-:W-:Y:S01]  /*21ee0*/  @!P0 IMAD.MOV.U32 R14, RZ, RZ, R3 ;  /* 0x000000ffff0e8224 */ /* 0x010fe200078e0003 */
[----:B------:R2:W-:Y:S01]  /*21ef0*/  STL [R1+0x23e4], R9 ;  /* 0x0023e40901007387 */ /* 0x0005e20000100800 */
[----:B------:R-:W4:Y:S02]  /*21f00*/  LDL R22, [R1+0x18bc] ;  /* 0x0018bc0001167983 */ /* 0x000f240000100800 */
[----:B0-----:R-:W4:Y:S02]  /*21f10*/  LDL R8, [R1+0x18cc] ;  /* 0x0018cc0001087983 */ /* 0x001f240000100800 */
[----:B------:R-:W4:Y:S01]  /*21f20*/  LDL R7, [R1+0x18d8] ;  /* 0x0018d80001077983 */ /* 0x000f220000100800 */
[----:B------:R0:W4:Y:S04]  /*21f30*/  @!P0 LDG.E.U16 R11, [R14.64] ;  /* 0x000000080e0b8981 */ /* 0x000128000c1e1500 */
[----:B--2---:R-:W2:Y:S01]  /*21f40*/  LDL R9, [R1+0x18c8] ;  /* 0x0018c80001097983 */ /* 0x004ea20000100800 */
[----:B-1----:R-:W-:Y:S01]  /*21f50*/  PRMT R12, RZ, 0x7610, R12 ;  /* 0x00007610ff0c7816 */ /* 0x002fe2000000000c */
[----:B0-----:R-:W-:-:S02]  /*21f60*/  @!P0 IMAD.MOV.U32 R15, RZ, RZ, R6 ;  /* 0x000000ffff0f8224 */ /* 0x001fc400078e0006 */
[----:B------:R-:W-:Y:S01]  /*21f70*/  @!P0 IMAD.MOV.U32 R14, RZ, RZ, R5 ;  /* 0x000000ffff0e8224 */ /* 0x000fe200078e0005 */
[----:B------:R-:W-:-:S04]  /*21f80*/  PRMT R13, RZ, 0x7610, R13 ;  /* 0x00007610ff0d7816 */ /* 0x000fc8000000000d */
[----:B------:R4:W2:Y:S01]  /*21f90*/  @!P0 LDG.E.U16 R12, [R14.64] ;  /* 0x000000080e0c8981 */ /* 0x0008a2000c1e1500 */
[----:B------:R-:W-:-:S03]  /*21fa0*/  PRMT R16, RZ, 0x7610, R16 ;  /* 0x00007610ff107816 */ /* 0x000fc60000000010 */
[----:B---3--:R-:W-:Y:S01]  /*21fb0*/  STL [R1+0x23e8], R10 ;  /* 0x0023e80a01007387 */ /* 0x008fe20000100800 */
[----:B------:R-:W3:Y:S02]  /*21fc0*/  LDL R4, [R1+0x187c] ;  /* 0x00187c0001047983 */ /* 0x000ee40000100800 */
[----:B------:R-:W3:Y:S02]  /*21fd0*/  LDL R3, [R1+0x1888] ;  /* 0x0018880001037983 */ /* 0x000ee40000100800 */
[----:B----4-:R-:W-:Y:S01]  /*21fe0*/  @!P0 IMAD.MOV.U32 R15, RZ, RZ, R22 ;  /* 0x000000ffff0f8224 */ /* 0x010fe200078e0016 */
[----:B------:R-:W-:Y:S01]  /*21ff0*/  STL [R1+0x23ec], R11 ;  /* 0x0023ec0b01007387 */ /* 0x000fe20000100800 */
[----:B------:R-:W4:Y:S02]  /*22000*/  LDL R6, [R1+0x18dc] ;  /* 0x0018dc0001067983 */ /* 0x000f240000100800 */
[----:B------:R-:W4:Y:S02]  /*22010*/  LDL R5, [R1+0x18e8] ;  /* 0x0018e80001057983 */ /* 0x000f240000100800 */
[----:B--2---:R-:W-:-:S05]  /*22020*/  @!P0 IMAD.MOV.U32 R14, RZ, RZ, R9 ;  /* 0x000000ffff0e8224 */ /* 0x004fca00078e0009 */
[----:B------:R0:W2:Y:S02]  /*22030*/  @!P0 LDG.E.U16 R13, [R14.64] ;  /* 0x000000080e0d8981 */ /* 0x0000a4000c1e1500 */
[----:B0-----:R-:W-:Y:S02]  /*22040*/  @!P0 IMAD.MOV.U32 R14, RZ, RZ, R7 ;  /* 0x000000ffff0e8224 */ /* 0x001fe400078e0007 */
[----:B------:R-:W-:-:S05]  /*22050*/  @!P0 IMAD.MOV.U32 R15, RZ, RZ, R8 ;  /* 0x000000ffff0f8224 */ /* 0x000fca00078e0008 */
[----:B------:R3:W2:Y:S01]  /*22060*/  @!P0 LDG.E.U16 R16, [R14.64] ;  /* 0x000000080e108981 */ /* 0x0006a2000c1e1500 */
[----:B------:R-:W-:Y:S02]  /*22070*/  PRMT R17, RZ, 0x7610, R17 ;  /* 0x00007610ff117816 */ /* 0x000fe40000000011 */
[----:B------:R-:W-:Y:S01]  /*22080*/  PRMT R18, RZ, 0x7610, R18 ;  /* 0x00007610ff127816 */ /* 0x000fe20000000012 */
[----:B---3--:R-:W-:Y:S02]  /*22090*/  @!P0 IMAD.MOV.U32 R15, RZ, RZ, R4 ;  /* 0x000000ffff0f8224 */ /* 0x008fe400078e0004 */
[----:B------:R-:W-:-:S05]  /*220a0*/  @!P0 IMAD.MOV.U32 R14, RZ, RZ, R3 ;  /* 0x000000ffff0e8224 */ /* 0x000fca00078e0003 */
[----:B------:R4:W3:Y:S04]  /*220b0*/  @!P0 LDG.E.U16 R17, [R14.64] ;  /* 0x000000080e118981 */ /* 0x0008e8000c1e1500 */
[----:B------:R-:W-:Y:S01]  /*220c0*/  STL [R1+0x23f0], R12 ;  /* 0x0023f00c01007387 */ /* 0x000fe20000100800 */
[----:B----4-:R-:W-:Y:S02]  /*220d0*/  @!P0 IMAD.MOV.U32 R15, RZ, RZ, R6 ;  /* 0x000000ffff0f8224 */ /* 0x010fe400078e0006 */
[----:B------:R-:W-:-:S05]  /*220e0*/  @!P0 IMAD.MOV.U32 R14, RZ, RZ, R5 ;  /* 0x000000ffff0e8224 */ /* 0x000fca00078e0005 */
[----:B------:R-:W4:Y:S04]  /*220f0*/  @!P0 LDG.E.U16 R18, [R14.64] ;  /* 0x000000080e128981 */ /* 0x000f28000c1e1500 */
[----:B--2---:R-:W-:Y:S04]  /*22100*/  STL [R1+0x23f4], R13 ;  /* 0x0023f40d01007387 */ /* 0x004fe80000100800 */
[----:B------:R-:W-:Y:S01]  /*22110*/  STL [R1+0x23f8], R16 ;  /* 0x0023f81001007387 */ /* 0x000fe20000100800 */
[----:B------:R-:W2:Y:S02]  /*22120*/  LDL R4, [R1+0x18ec] ;  /* 0x0018ec0001047983 */ /* 0x000ea40000100800 */
[----:B------:R-:W2:Y:S01]  /*22130*/  LDL R3, [R1+0x18f8] ;  /* 0x0018f80001037983 */ /* 0x000ea20000100800 */
[----:B------:R-:W-:Y:S01]  /*22140*/  PRMT R19, RZ, 0x7610, R19 ;  /* 0x00007610ff137816 */ /* 0x000fe20000000013 */
[----:B---3--:R0:W-:Y:S04]  /*22150*/  STL [R1+0x23fc], R17 ;  /* 0x0023fc1101007387 */ /* 0x0081e80000100800 */
[----:B0-----:R-:W3:Y:S01]  /*22160*/  LDL R17, [R1+0x1908] ;  /* 0x0019080001117983 */ /* 0x001ee20000100800 */
        /* <DEDUP_REMOVED lines=12> */
[----:B----4-:R0:W-:Y:S04]  /*22230*/  STL [R1+0x2400], R18 ;  /* 0x0024001201007387 */ /* 0x0101e80000100800 */
[----:B0-----:R-:W4:Y:S01]  /*22240*/  LDL R18, [R1+0x18fc] ;  /* 0x0018fc0001127983 */ /* 0x001f220000100800 */
[----:B------:R-:W3:Y:S02]  /*22250*/  LDL.LU R6, [R1+0x4f4] ;  /* 0x0004f40001067983 */ /* 0x000ee40000300800 */
[----:B------:R-:W3:Y:S02]  /*22260*/  LDL.LU R5, [R1+0x4b8] ;  /* 0x0004b80001057983 */ /* 0x000ee40000300800 */
[----:B------:R-:W3:Y:S02]  /*22270*/  LDL.LU R27, [R1+0x4b4] ;  /* 0x0004b400011b7983 */ /* 0x000ee40000300800 */
[----:B--2---:R-:W-:-:S02]  /*22280*/  @!P0 IMAD.MOV.U32 R15, RZ, RZ, R4 ;  /* 0x000000ffff0f8224 */ /* 0x004fc400078e0004 */
[----:B------:R-:W-:Y:S01]  /*22290*/  @!P0 IMAD.MOV.U32 R14, RZ, RZ, R3 ;  /* 0x000000ffff0e8224 */ /* 0x000fe200078e0003 */
[----:B------:R-:W2:Y:S01]  /*222a0*/  LDL.LU R4, [R1+0x478] ;  /* 0x0004780001047983 */ /* 0x000ea20000300800 */
[----:B------:R-:W2:Y:S02]  /*222b0*/  LDL.LU R22, [R1+0x474] ;  /* 0x0004740001167983 */ /* 0x000ea40000300800 */
[----:B------:R-:W2:Y:S02]  /*222c0*/  LDL.LU R3, [R1+0x438] ;  /* 0x0004380001037983 */ /* 0x000ea40000300800 */
[----:B------:R-:W2:Y:S01]  /*222d0*/  LDL.LU R29, [R1+0x434] ;  /* 0x00043400011d7983 */ /* 0x000ea20000300800 */
[----:B------:R0:W2:Y:S04]  /*222e0*/  @!P0 LDG.E.U16 R19, [R14.64] ;  /* 0x000000080e138981 */ /* 0x0000a8000c1e1500 */
[----:B0-----:R-:W2:Y:S04]  /*222f0*/  LDL R14, [R1+0x1904] ;  /* 0x00190400010e7983 */ /* 0x001ea80000100800 */
[----:B------:R-:W2:Y:S01]  /*22300*/  LDL R15, [R1+0x190c] ;  /* 0x00190c00010f7983 */ /* 0x000ea20000100800 */
[----:B------:R-:W-:-:S02]  /*22310*/  PRMT R20, RZ, 0x7610, R20 ;  /* 0x00007610ff147816 */ /* 0x000fc40000000014 */
[----:B------:R-:W-:Y:S02]  /*22320*/  PRMT R21, RZ, 0x7610, R21 ;  /* 0x00007610ff157816 */ /* 0x000fe40000000015 */
[----:B--2---:R-:W-:-:S04]  /*22330*/  @!P1 LOP3.LUT R15, R15, R14, RZ, 0x3c, !PT ;  /* 0x0000000e0f0f9212 */ /* 0x004fc800078e3cff */
[----:B------:R-:W-:-:S04]  /*22340*/  @!P1 LOP3.LUT R14, R15, R14, RZ, 0x3c, !PT ;  /* 0x0000000e0f0e9212 */ /* 0x000fc800078e3cff */
[----:B------:R-:W-:-:S05]  /*22350*/  @!P1 LOP3.LUT R15, R15, R14, RZ, 0x3c, !PT ;  /* 0x0000000e0f0f9212 */ /* 0x000fca00078e3cff */
[----:B------:R3:W2:Y:S02]  /*22360*/  @!P1 LDG.E.U16 R20, [R14.64] ;  /* 0x000000080e149981 */ /* 0x0006a4000c1e1500 */
[----:B---3--:R-:W-:Y:S02]  /*22370*/  @!P0 IMAD.MOV.U32 R14, RZ, RZ, R17 ;  /* 0x000000ffff0e8224 */ /* 0x008fe400078e0011 */
[----:B----4-:R-:W-:-:S05]  /*22380*/  @!P0 IMAD.MOV.U32 R15, RZ, RZ, R18 ;  /* 0x000000ffff0f8224 */ /* 0x010fca00078e0012 */
[----:B------:R-:W3:Y:S04]  /*22390*/  @!P0 LDG.E.U16 R21, [R14.64] ;  /* 0x000000080e158981 */ /* 0x000ee8000c1e1500 */
[----:B------:R-:W-:Y:S04]  /*223a0*/  STL [R1+0x2404], R19 ;  /* 0x0024041301007387 */ /* 0x000fe80000100800 */
[----:B------:R-:W-:Y:S01]  /*223b0*/  STS.U16 [R25+0x8d00], R16 ;  /* 0x008d001019007388 */ /* 0x000fe20000000400 */
[----:B------:R-:W-:Y:S02]  /*223c0*/  STS.U16 [R25+0x9c00], R13 ;  /* 0x009c000d19007388 */ /* 0x000fe40000000400 */
[----:B------:R0:W-:Y:S02]  /*223d0*/  STS.U16 [R25+0x9d00], R24 ;  /* 0x009d001819007388 */ /* 0x0001e40000000400 */
[----:B------:R-:W-:Y:S01]  /*223e0*/  STS.U16 [R25+0xac00], R12 ;  /* 0x00ac000c19007388 */ /* 0x000fe20000000400 */
[----:B------:R-:W-:Y:S01]  /*223f0*/  STS.U16 [R25+0xad00], R11 ;  /* 0x00ad000b19007388 */ /* 0x000fe20000000400 */
[----:B------:R-:W-:Y:S02]  /*22400*/  STS.U16 [R25+0xbc00], R10 ;  /* 0x00bc000a19007388 */ /* 0x000fe40000000400 */
[----:B------:R-:W-:Y:S01]  /*22410*/  STS.U16 [R25+0xbd00], R9 ;  /* 0x00bd000919007388 */ /* 0x000fe20000000400 */
[----:B--2---:R-:W-:Y:S04]  /*22420*/  STL [R1+0x2408], R20 ;  /* 0x0024081401007387 */ /* 0x004fe80000100800 */
[----:B---3--:R-:W-:Y:S01]  /*22430*/  STL [R1+0x240c], R21 ;  /* 0x00240c1501007387 */ /* 0x008fe20000100800 */
[----:B0-----:R-:W2:Y:S02]  /*22440*/  LDL.LU R24, [R1+0x3f8] ;  /* 0x0003f80001187983 */ /* 0x001ea40000300800 */
[----:B------:R-:W-:Y:S02]  /*22450*/  STS.U16 [R25+0xcc00], R8 ;  /* 0x00cc000819007388 */ /* 0x000fe40000000400 */
[----:B------:R-:W-:Y:S01]  /*22460*/  STS.U16 [R25+0xcd00], R7 ;  /* 0x00cd000719007388 */ /* 0x000fe20000000400 */
[----:B------:R0:W-:Y:S01]  /*22470*/  STS.U16 [R25+0xdc00], R23 ;  /* 0x00dc001719007388 */ /* 0x0001e20000000400 */
[----:B------:R1:W-:Y:S02]  /*22480*/  STS.U16 [R25+0xdd00], R28 ;  /* 0x00dd001c19007388 */ /* 0x0003e40000000400 */
[----:B------:R3:W-:Y:S02]  /*22490*/  STS.U16 [R25+0xec00], R26 ;  /* 0x00ec001a19007388 */ /* 0x0007e40000000400 */
[----:B------:R-:W-:Y:S01]  /*224a0*/  STS.U16 [R25+0xed00], R6 ;  /* 0x00ed000619007388 */ /* 0x000fe20000000400 */
[----:B------:R-:W-:Y:S01]  /*224b0*/  STS.U16 [R25+0xfc00], R5 ;  /* 0x00fc000519007388 */ /* 0x000fe20000000400 */
[----:B------:R4:W-:Y:S03]  /*224c0*/  STS.U16 [R25+0xfd00], R27 ;  /* 0x00fd001b19007388 */ /* 0x0009e60000000400 */
[----:B0-----:R-:W2:Y:S01]  /*224d0*/  LDL.LU R23, [R1+0x3f4] ;  /* 0x0003f40001177983 */ /* 0x001ea20000300800 */
[----:B-1----:R-:W2:Y:S02]  /*224e0*/  LDL.LU R28, [R1+0x3b8] ;  /* 0x0003b800011c7983 */ /* 0x002ea40000300800 */
[----:B---3--:R-:W3:Y:S01]  /*224f0*/  LDL.LU R26, [R1+0x3b4] ;  /* 0x0003b400011a7983 */ /* 0x008ee20000300800 */
[----:B----4-:R-:W4:Y:S01]  /*22500*/  LDL.LU R27, [R1+0x378] ;  /* 0x00037800011b7983 */ /* 0x010f220000300800 */
[----:B------:R-:W4:Y:S02]  /*22510*/  LDL.LU R21, [R1+0x374] ;  /* 0x0003740001157983 */ /* 0x000f240000300800 */
[----:B------:R-:W4:Y:S02]  /*22520*/  LDL.LU R14, [R1+0x338] ;  /* 0x00033800010e7983 */ /* 0x000f240000300800 */
[----:B------:R-:W4:Y:S01]  /*22530*/  LDL.LU R15, [R1+0x334] ;  /* 0x00033400010f7983 */ /* 0x000f220000300800 */
[----:B------:R-:W4:Y:S01]  /*22540*/  LDL.LU R20, [R1+0x2f4] ;  /* 0x0002f40001147983 */ /* 0x000f220000300800 */
[----:B------:R-:W4:Y:S03]  /*22550*/  LDL.LU R19, [R1+0x2f0] ;  /* 0x0002f00001137983 */ /* 0x000f260000300800 */
[----:B------:R-:W-:Y:S01]  /*22560*/  STS.U16 [R25+0x10c00], R4 ;  /* 0x010c000419007388 */ /* 0x000fe20000000400 */
[----:B------:R-:W4:Y:S02]  /*22570*/  LDL.LU R18, [R1+0x2b4] ;  /* 0x0002b40001127983 */ /* 0x000f240000300800 */
[----:B------:R-:W-:Y:S02]  /*22580*/  STS.U16 [R25+0x10d00], R22 ;  /* 0x010d001619007388 */ /* 0x000fe40000000400 */
[----:B------:R-:W4:Y:S01]  /*22590*/  LDL.LU R17, [R1+0x2b0] ;  /* 0x0002b00001117983 */ /* 0x000f220000300800 */
[----:B------:R-:W-:Y:S04]  /*225a0*/  STS.U16 [R25+0x11c00], R3 ;  /* 0x011c000319007388 */ /* 0x000fe80000000400 */
[----:B------:R-:W4:Y:S01]  /*225b0*/  LDL.LU R16, [R1+0x224] ;  /* 0x0002240001107983 */ /* 0x000f220000300800 */
[----:B------:R0:W-:Y:S02]  /*225c0*/  STS.U16 [R25+0x11d00], R29 ;  /* 0x011d001d19007388 */ /* 0x0001e40000000400 */
[----:B------:R-:W4:Y:S01]  /*225d0*/  LDL.LU R13, [R1+0x220] ;  /* 0x00022000010d7983 */ /* 0x000f220000300800 */
        /* <DEDUP_REMOVED lines=8> */
[----:B--2---:R0:W-:Y:S04]  /*22660*/  STS.U16 [R25+0x12c00], R24 ;  /* 0x012c001819007388 */ /* 0x0041e80000000400 */
[----:B0-----:R-:W2:Y:S01]  /*22670*/  LDL.LU R24, [R1+0xf0] ;  /* 0x0000f00001187983 */ /* 0x001ea20000300800 */
[----:B------:R-:W2:Y:S02]  /*22680*/  LDL.LU R5, [R1+0xe8] ;  /* 0x0000e80001057983 */ /* 0x000ea40000300800 */
[----:B------:R-:W2:Y:S02]  /*22690*/  LDL.LU R4, [R1+0xa0] ;  /* 0x0000a00001047983 */ /* 0x000ea40000300800 */
[----:B------:R-:W2:Y:S01]  /*226a0*/  LDL.LU R22, [R1+0x74] ;  /* 0x0000740001167983 */ /* 0x000ea20000300800 */
[----:B------:R-:W2:Y:S04]  /*226b0*/  LDL.LU R3, [R1+0x70] ;  /* 0x0000700001037983 */ /* 0x000ea80000300800 */
[----:B------:R0:W-:Y:S01]  /*226c0*/  STS.U16 [R25+0x12d00], R23 ;  /* 0x012d001719007388 */ /* 0x0001e20000000400 */
[----:B------:R1:W-:Y:S02]  /*226d0*/  STS.U16 [R25+0x13c00], R28 ;  /* 0x013c001c19007388 */ /* 0x0003e40000000400 */
[----:B---3--:R3:W-:Y:S02]  /*226e0*/  STS.U16 [R25+0x13d00], R26 ;  /* 0x013d001a19007388 */ /* 0x0087e40000000400 */
[----:B----4-:R4:W-:Y:S01]  /*226f0*/  STS.U16 [R25+0x14c00], R27 ;  /* 0x014c001b19007388 */ /* 0x0109e20000000400 */
[----:B------:R-:W-:Y:S01]  /*22700*/  STS.U16 [R25+0x14d00], R21 ;  /* 0x014d001519007388 */ /* 0x000fe20000000400 */
[----:B------:R-:W-:Y:S02]  /*22710*/  STS.U16 [R25+0x15c00], R14 ;  /* 0x015c000e19007388 */ /* 0x000fe40000000400 */
[----:B------:R-:W-:Y:S02]  /*22720*/  STS.U16 [R25+0x15d00], R15 ;  /* 0x015d000f19007388 */ /* 0x000fe40000000400 */
[----:B------:R-:W-:Y:S01]  /*22730*/  STS.U16 [R25+0x16c00], R20 ;  /* 0x016c001419007388 */ /* 0x000fe20000000400 */
[----:B------:R-:W-:Y:S01]  /*22740*/  STS.U16 [R25+0x16d00], R19 ;  /* 0x016d001319007388 */ /* 0x000fe20000000400 */
[----:B------:R-:W-:Y:S03]  /*22750*/  STS.U16 [R25+0x17c00], R18 ;  /* 0x017c001219007388 */ /* 0x000fe60000000400 */
[----:B0-----:R-:W2:Y:S04]  /*22760*/  LDL.LU R23, [R1+0x818] ;  /* 0x0008180001177983 */ /* 0x001ea80000300800 */
[----:B------:R-:W-:Y:S01]  /*22770*/  STS.U16 [R25+0x17d00], R17 ;  /* 0x017d001119007388 */ /* 0x000fe20000000400 */
[----:B------:R-:W-:Y:S02]  /*22780*/  STS.U16 [R25+0x18c00], R16 ;  /* 0x018c001019007388 */ /* 0x000fe40000000400 */
[----:B-1----:R-:W2:Y:S02]  /*22790*/  LDL.LU R28, [R1+0x814] ;  /* 0x00081400011c7983 */ /* 0x002ea40000300800 */
[----:B---3--:R-:W3:Y:S01]  /*227a0*/  LDL.LU R26, [R1+0x810] ;  /* 0x00081000011a7983 */ /* 0x008ee20000300800 */
[----:B----4-:R-:W4:Y:S04]  /*227b0*/  LDL.LU R27, [R1+0x80c] ;  /* 0x00080c00011b7983 */ /* 0x010f280000300800 */
[----:B------:R-:W-:Y:S04]  /*227c0*/  STS.U16 [R25+0x18d00], R13 ;  /* 0x018d000d19007388 */ /* 0x000fe80000000400 */
[----:B------:R0:W-:Y:S01]  /*227d0*/  STS.U16 [R25+0x19c00], R29 ;  /* 0x019c001d19007388 */ /* 0x0001e20000000400 */
[----:B------:R-:W-:Y:S02]  /*227e0*/  STS.U16 [R25+0x19d00], R12 ;  /* 0x019d000c19007388 */ /* 0x000fe40000000400 */
[----:B------:R-:W-:Y:S02]  /*227f0*/  STS.U16 [R25+0x1ac00], R11 ;  /* 0x01ac000b19007388 */ /* 0x000fe40000000400 */
[----:B------:R-:W-:Y:S01]  /*22800*/  STS.U16 [R25+0x1ad00], R10 ;  /* 0x01ad000a19007388 */ /* 0x000fe20000000400 */
[----:B------:R-:W-:Y:S01]  /*22810*/  STS.U16 [R25+0x1bc00], R9 ;  /* 0x01bc000919007388 */ /* 0x000fe20000000400 */
[----:B------:R-:W-:Y:S02]  /*22820*/  STS.U16 [R25+0x1bd00], R8 ;  /* 0x01bd000819007388 */ /* 0x000fe40000000400 */
[----:B------:R-:W-:Y:S02]  /*22830*/  STS.U16 [R25+0x1cc00], R7 ;  /* 0x01cc000719007388 */ /* 0x000fe40000000400 */
[----:B------:R-:W-:Y:S01]  /*22840*/  STS.U16 [R25+0x1cd00], R6 ;  /* 0x01cd000619007388 */ /* 0x000fe20000000400 */
[----:B0-----:R-:W3:Y:S04]  /*22850*/  LDL.LU R29, [R1+0x808] ;  /* 0x00080800011d7983 */ /* 0x001ee80000300800 */
[----:B--2---:R0:W-:Y:S01]  /*22860*/  STS.U16 [R25+0x1dc00], R24 ;  /* 0x01dc001819007388 */ /* 0x0041e20000000400 */
[----:B------:R-:W-:Y:S02]  /*22870*/  STS.U16 [R25+0x1dd00], R5 ;  /* 0x01dd000519007388 */ /* 0x000fe40000000400 */
[----:B------:R-:W-:Y:S02]  /*22880*/  STS.U16 [R25+0x1ec00], R0 ;  /* 0x01ec000019007388 */ /* 0x000fe40000000400 */
[----:B------:R-:W-:Y:S01]  /*22890*/  STS.U16 [R25+0x1ed00], R4 ;  /* 0x01ed000419007388 */ /* 0x000fe20000000400 */
[----:B------:R-:W-:Y:S01]  /*228a0*/  STS.U16 [R25+0x1fc00], R22 ;  /* 0x01fc001619007388 */ /* 0x000fe20000000400 */
[----:B------:R-:W-:Y:S03]  /*228b0*/  STS.U16 [R25+0x1fd00], R3 ;  /* 0x01fd000319007388 */ /* 0x000fe60000000400 */
[----:B0-----:R-:W2:Y:S01]  /*228c0*/  LDL.LU R24, [R1+0x804] ;  /* 0x0008040001187983 */ /* 0x001ea20000300800 */
[----:B------:R0:W-:Y:S03]  /*228d0*/  STL [R1+0x2410], R25 ;  /* 0x0024101901007387 */ /* 0x0001e60000100800 */
[----:B0-----:R-:W2:Y:S04]  /*228e0*/  LDL.LU R25, [R1+0x7c4] ;  /* 0x0007c40001197983 */ /* 0x001ea80000300800 */
[----:B------:R-:W0:Y:S02]  /*228f0*/  S2R R2, SR_TID.X ;  /* 0x0000000000027919 */ /* 0x000e240000002100 */
[----:B0-----:R-:W-:-:S05]  /*22900*/  LOP3.LUT R2, R2, 0x7f, RZ, 0xc0, !PT ;  /* 0x0000007f02027812 */ /* 0x001fca00078ec0ff */
[----:B------:R-:W-:Y:S01]  /*22910*/  IMAD.SHL.U32 R2, R2, 0x2, RZ ;  /* 0x0000000202027824 */ /* 0x000fe200078e00ff */
[----:B--2---:R0:W-:Y:S04]  /*22920*/  STL [R1+0x2418], R25 ;  /* 0x0024181901007387 */ /* 0x0041e80000100800 */
[----:B0-----:R-:W2:Y:S01]  /*22930*/  LDL.LU R25, [R1+0x7c8] ;  /* 0x0007c80001197983 */ /* 0x001ea20000300800 */
[----:B------:R-:W-:Y:S02]  /*22940*/  LOP3.LUT R0, R2, 0x70, RZ, 0x3c, !PT ;  /* 0x0000007002007812 */ /* 0x000fe400078e3cff */
[----:B------:R-:W2:Y:S02]  /*22950*/  LDL.LU R2, [R1+0x788] ;  /* 0x0007880001027983 */ /* 0x000ea40000300800 */
[----:B------:R-:W2:Y:S01]  /*22960*/  LDL.LU R21, [R1+0x784] ;  /* 0x0007840001157983 */ /* 0x000ea20000300800 */
[----:B------:R-:W2:Y:S04]  /*22970*/  LDL.LU R14, [R1+0x748] ;  /* 0x00074800010e7983 */ /* 0x000ea80000300800 */
[----:B------:R-:W-:Y:S01]  /*22980*/  STS.U16 [R0+0xe00], R23 ;  /* 0x000e001700007388 */ /* 0x000fe20000000400 */
[----:B------:R-:W-:Y:S02]  /*22990*/  STS.U16 [R0+0xf00], R28 ;  /* 0x000f001c00007388 */ /* 0x000fe40000000400 */
[----:B------:R-:W2:Y:S02]  /*229a0*/  LDL.LU R15, [R1+0x744] ;  /* 0x00074400010f7983 */ /* 0x000ea40000300800 */
[----:B---3--:R-:W-:Y:S01]  /*229b0*/  STS.U16 [R0+0x1e00], R26 ;  /* 0x001e001a00007388 */ /* 0x008fe20000000400 */
[----:B------:R-:W3:Y:S04]  /*229c0*/  LDL.LU R20, [R1+0x708] ;  /* 0x0007080001147983 */ /* 0x000ee80000300800 */
[----:B----4-:R0:W-:Y:S01]  /*229d0*/  STS.U16 [R0+0x1f00], R27 ;  /* 0x001f001b00007388 */ /* 0x0101e20000000400 */
[----:B------:R-:W4:Y:S02]  /*229e0*/  LDL.LU R19, [R1+0x704] ;  /* 0x0007040001137983 */ /* 0x000f240000300800 */
[----:B------:R1:W-:Y:S01]  /*229f0*/  STS.U16 [R0+0x2e00], R29 ;  /* 0x002e001d00007388 */ /* 0x0003e20000000400 */
        /* <DEDUP_REMOVED lines=8> */
[----:B-1----:R-:W3:Y:S01]  /*22a80*/  LDL.LU R29, [R1+0x5b0] ;  /* 0x0005b000011d7983 */ /* 0x002ee20000300800 */
        /* <DEDUP_REMOVED lines=10> */
[----:B------:R0:W-:Y:S01]  /*22b30*/  STS.U16 [R0+0x2f00], R24 ;  /* 0x002f001800007388 */ /* 0x0001e20000000400 */
[----:B------:R-:W3:Y:S03]  /*22b40*/  LDL.LU R26, [R1+0x46c] ;  /* 0x00046c00011a7983 */ /* 0x000ee60000300800 */
[----:B0-----:R-:W3:Y:S04]  /*22b50*/  LDL.LU R24, [R1+0x430] ;  /* 0x0004300001187983 */ /* 0x001ee80000300800 */
[----:B--2---:R0:W-:Y:S04]  /*22b60*/  STS.U16 [R0+0x3e00], R25 ;  /* 0x003e001900007388 */ /* 0x0041e80000000400 */
[----:B0-----:R-:W2:Y:S04]  /*22b70*/  LDL.LU R25, [R1+0x2418] ;  /* 0x0024180001197983 */ /* 0x001ea80000300800 */
[----:B--2---:R-:W-:Y:S01]  /*22b80*/  STS.U16 [R0+0x3f00], R25 ;  /* 0x003f001900007388 */ /* 0x004fe20000000400 */
[----:B------:R-:W-:Y:S02]  /*22b90*/  STS.U16 [R0+0x4e00], R2 ;  /* 0x004e000200007388 */ /* 0x000fe40000000400 */
[----:B------:R-:W-:Y:S02]  /*22ba0*/  STS.U16 [R0+0x4f00], R21 ;  /* 0x004f001500007388 */ /* 0x000fe40000000400 */
[----:B------:R-:W-:Y:S01]  /*22bb0*/  STS.U16 [R0+0x5e00], R14 ;  /* 0x005e000e00007388 */ /* 0x000fe20000000400 */
[----:B------:R-:W-:Y:S01]  /*22bc0*/  STS.U16 [R0+0x5f00], R15 ;  /* 0x005f000f00007388 */ /* 0x000fe20000000400 */
[----:B---3--:R-:W-:Y:S02]  /*22bd0*/  STS.U16 [R0+0x6e00], R20 ;  /* 0x006e001400007388 */ /* 0x008fe40000000400 */
[----:B----4-:R-:W-:Y:S02]  /*22be0*/  STS.U16 [R0+0x6f00], R19 ;  /* 0x006f001300007388 */ /* 0x010fe40000000400 */
        /* <DEDUP_REMOVED lines=8> */
[----:B------:R1:W-:Y:S01]  /*22c70*/  STS.U16 [R0+0xbe00], R29 ;  /* 0x00be001d00007388 */ /* 0x0003e20000000400 */
[----:B0-----:R-:W2:Y:S04]  /*22c80*/  LDL.LU R27, [R1+0x42c] ;  /* 0x00042c00011b7983 */ /* 0x001ea80000300800 */
[----:B-1----:R-:W3:Y:S01]  /*22c90*/  LDL.LU R29, [R1+0x3f0] ;  /* 0x0003f000011d7983 */ /* 0x002ee20000300800 */
[----:B------:R-:W4:Y:S03]  /*22ca0*/  LDL.LU R25, [R1+0x3b0] ;  /* 0x0003b00001197983 */ /* 0x000f260000300800 */
        /* <DEDUP_REMOVED lines=12> */
[----:B----4-:R0:W-:Y:S04]  /*22d70*/  STL [R1+0x2414], R25 ;  /* 0x0024141901007387 */ /* 0x0101e80000100800 */
        /* <DEDUP_REMOVED lines=22> */
[----:B------:R-:W4:Y:S01]  /*22ee0*/  LDL.LU R28, [R1+0x98] ;  /* 0x00009800011c7983 */ /* 0x000f220000300800 */
[----:B--2---:R0:W-:Y:S01]  /*22ef0*/  STS.U16 [R0+0x11f00], R27 ;  /* 0x011f001b00007388 */ /* 0x0041e20000000400 */
[----:B------:R-:W2:Y:S02]  /*22f00*/  LDL.LU R26, [R1+0x90] ;  /* 0x00009000011a7983 */ /* 0x000ea40000300800 */
[----:B---3--:R1:W-:Y:S01]  /*22f10*/  STS.U16 [R0+0x12e00], R29 ;  /* 0x012e001d00007388 */ /* 0x0083e20000000400 */
[----:B0-----:R-:W2:Y:S01]  /*22f20*/  LDL.LU R27, [R1+0x6c] ;  /* 0x00006c00011b7983 */ /* 0x001ea20000300800 */
[----:B------:R-:W2:Y:S02]  /*22f30*/  LDL.LU R2, [R1+0x68] ;  /* 0x0000680001027983 */ /* 0x000ea40000300800 */
[----:B-1----:R-:W2:Y:S02]  /*22f40*/  LDL.LU R29, [R1+0x30] ;  /* 0x00003000011d7983 */ /* 0x002ea40000300800 */
[----:B------:R-:W2:Y:S01]  /*22f50*/  LDL.LU R15, [R1+0x10] ;  /* 0x00001000010f7983 */ /* 0x000ea20000300800 */
[----:B----4-:R0:W-:Y:S04]  /*22f60*/  STS.U16 [R0+0x12f00], R25 ;  /* 0x012f001900007388 */ /* 0x0101e80000000400 */
[----:B0-----:R-:W4:Y:S04]  /*22f70*/  LDL.LU R25, [R1+0x2414] ;  /* 0x0024140001197983 */ /* 0x001f280000300800 */
[----:B----4-:R0:W-:Y:S01]  /*22f80*/  STS.U16 [R0+0x13e00], R25 ;  /* 0x013e001900007388 */ /* 0x0101e20000000400 */
[----:B------:R1:W-:Y:S02]  /*22f90*/  STS.U16 [R0+0x13f00], R21 ;  /* 0x013f001500007388 */ /* 0x0003e40000000400 */
[----:B------:R4:W-:Y:S02]  /*22fa0*/  STS.U16 [R0+0x14e00], R20 ;  /* 0x014e001400007388 */ /* 0x0009e40000000400 */
[----:B------:R2:W-:Y:S01]  /*22fb0*/  STS.U16 [R0+0x14f00], R19 ;  /* 0x014f001300007388 */ /* 0x0005e20000000400 */
[----:B------:R2:W-:Y:S01]  /*22fc0*/  STS.U16 [R0+0x15e00], R18 ;  /* 0x015e001200007388 */ /* 0x0005e20000000400 */
[----:B------:R2:W-:Y:S03]  /*22fd0*/  STS.U16 [R0+0x15f00], R17 ;  /* 0x015f001100007388 */ /* 0x0005e60000000400 */
[----:B0-----:R-:W3:Y:S01]  /*22fe0*/  LDL.LU R25, [R1+0x2410] ;  /* 0x0024100001197983 */ /* 0x001ee20000300800 */
[----:B-1----:R-:W3:Y:S02]  /*22ff0*/  LDL.LU R21, [R1+0x240c] ;  /* 0x00240c0001157983 */ /* 0x002ee40000300800 */
[----:B----4-:R-:W4:Y:S02]  /*23000*/  LDL.LU R20, [R1+0x2408] ;  /* 0x0024080001147983 */ /* 0x010f240000300800 */
[----:B--2---:R-:W2:Y:S01]  /*23010*/  LDL.LU R19, [R1+0x2404] ;  /* 0x0024040001137983 */ /* 0x004ea20000300800 */
[----:B------:R-:W2:Y:S01]  /*23020*/  LDL.LU R18, [R1+0x2400] ;  /* 0x0024000001127983 */ /* 0x000ea20000300800 */
[----:B------:R-:W2:Y:S03]  /*23030*/  LDL.LU R17, [R1+0x23fc] ;  /* 0x0023fc0001117983 */ /* 0x000ea60000300800 */
[----:B------:R0:W-:Y:S01]  /*23040*/  STS.U16 [R0+0x16e00], R24 ;  /* 0x016e001800007388 */ /* 0x0001e20000000400 */
[----:B------:R1:W-:Y:S02]  /*23050*/  STS.U16 [R0+0x16f00], R16 ;  /* 0x016f001000007388 */ /* 0x0003e40000000400 */
[----:B------:R1:W-:Y:S02]  /*23060*/  STS.U16 [R0+0x17e00], R13 ;  /* 0x017e000d00007388 */ /* 0x0003e40000000400 */
[----:B------:R1:W-:Y:S01]  /*23070*/  STS.U16 [R0+0x17f00], R12 ;  /* 0x017f000c00007388 */ /* 0x0003e20000000400 */
[----:B------:R1:W-:Y:S01]  /*23080*/  STS.U16 [R0+0x18e00], R11 ;  /* 0x018e000b00007388 */ /* 0x0003e20000000400 */
[----:B------:R1:W-:Y:S03]  /*23090*/  STS.U16 [R0+0x18f00], R10 ;  /* 0x018f000a00007388 */ /* 0x0003e60000000400 */
[----:B0-----:R-:W2:Y:S01]  /*230a0*/  LDL.LU R24, [R1+0x2c] ;  /* 0x00002c0001187983 */ /* 0x001ea20000300800 */
[----:B-1----:R-:W2:Y:S03]  /*230b0*/  LDL.LU R16, [R1+0x23f8] ;  /* 0x0023f80001107983 */ /* 0x002ea60000300800 */
[----:B------:R-:W2:Y:S01]  /*230c0*/  LDL.LU R13, [R1+0x23f4] ;  /* 0x0023f400010d7983 */ /* 0x000ea20000300800 */
[----:B------:R-:W2:Y:S03]  /*230d0*/  LDL.LU R12, [R1+0x23f0] ;  /* 0x0023f000010c7983 */ /* 0x000ea60000300800 */
[----:B------:R-:W3:Y:S01]  /*230e0*/  LDL.LU R11, [R1+0x23ec] ;  /* 0x0023ec00010b7983 */ /* 0x000ee20000300800 */
        /* <DEDUP_REMOVED lines=8> */
[----:B-1----:R-:W3:Y:S03]  /*23170*/  LDL.LU R8, [R1+0x23e0] ;  /* 0x0023e00001087983 */ /* 0x002ee60000300800 */
[----:B------:R-:W3:Y:S01]  /*23180*/  LDL.LU R14, [R1+0x20] ;  /* 0x00002000010e7983 */ /* 0x000ee20000300800 */
[----:B------:R-:W3:Y:S03]  /*23190*/  LDL.LU R7, [R1+0x23dc] ;  /* 0x0023dc0001077983 */ /* 0x000ee60000300800 */
[----:B------:R-:W3:Y:S01]  /*231a0*/  LDL.LU R6, [R1+0x23d8] ;  /* 0x0023d80001067983 */ /* 0x000ee20000300800 */
[----:B------:R-:W3:Y:S03]  /*231b0*/  LDL.LU R5, [R1+0x23d4] ;  /* 0x0023d40001057983 */ /* 0x000ee60000300800 */
[----:B------:R0:W-:Y:S01]  /*231c0*/  STS.U16 [R0+0x1ce00], R4 ;  /* 0x01ce000400007388 */ /* 0x0001e20000000400 */
[----:B------:R1:W-:Y:S03]  /*231d0*/  STS.U16 [R0+0x1cf00], R22 ;  /* 0x01cf001600007388 */ /* 0x0003e60000000400 */
[----:B0-----:R-:W3:Y:S01]  /*231e0*/  LDL.LU R4, [R1+0x23d0] ;  /* 0x0023d00001047983 */ /* 0x001ee20000300800 */
[----:B-1----:R-:W3:Y:S02]  /*231f0*/  LDL.LU R22, [R1+0x23cc] ;  /* 0x0023cc0001167983 */ /* 0x002ee40000300800 */
[----:B------:R0:W-:Y:S02]  /*23200*/  STS.U16 [R0+0x1de00], R3 ;  /* 0x01de000300007388 */ /* 0x0001e40000000400 */
[----:B------:R1:W-:Y:S01]  /*23210*/  STS.U16 [R0+0x1df00], R23 ;  /* 0x01df001700007388 */ /* 0x0003e20000000400 */
[----:B------:R1:W-:Y:S01]  /*23220*/  STS.U16 [R0+0x1ee00], R28 ;  /* 0x01ee001c00007388 */ /* 0x0003e20000000400 */
[----:B------:R1:W-:Y:S02]  /*23230*/  STS.U16 [R0+0x1ef00], R26 ;  /* 0x01ef001a00007388 */ /* 0x0003e40000000400 */
[----:B------:R1:W-:Y:S02]  /*23240*/  STS.U16 [R0+0x1fe00], R27 ;  /* 0x01fe001b00007388 */ /* 0x0003e40000000400 */
[----:B------:R1:W-:Y:S01]  /*23250*/  STS.U16 [R0+0x1ff00], R2 ;  /* 0x01ff000200007388 */ /* 0x0003e20000000400 */
[----:B0-----:R-:W4:Y:S01]  /*23260*/  LDL.LU R3, [R1+0x23c8] ;  /* 0x0023c80001037983 */ /* 0x001f220000300800 */
[----:B-1----:R-:W4:Y:S02]  /*23270*/  LDL.LU R23, [R1+0x23c4] ;  /* 0x0023c40001177983 */ /* 0x002f240000300800 */
[----:B------:R-:W4:Y:S01]  /*23280*/  LDL.LU R28, [R1+0x23c0] ;  /* 0x0023c000011c7983 */ /* 0x000f220000300800 */
[----:B------:R-:W4:Y:S04]  /*23290*/  LDL.LU R26, [R1+0x23bc] ;  /* 0x0023bc00011a7983 */ /* 0x000f280000300800 */
[----:B------:R-:W4:Y:S04]  /*232a0*/  LDL.LU R27, [R1+0x23b8] ;  /* 0x0023b800011b7983 */ /* 0x000f280000300800 */
[----:B------:R-:W0:Y:S02]  /*232b0*/  S2R R2, SR_TID.X ;  /* 0x0000000000027919 */ /* 0x000e240000002100 */
[----:B0-----:R-:W-:-:S05]  /*232c0*/  LOP3.LUT R2, R2, 0x7f, RZ, 0xc0, !PT ;  /* 0x0000007f02027812 */ /* 0x001fca00078ec0ff */
[----:B------:R-:W-:-:S05]  /*232d0*/  IMAD.SHL.U32 R2, R2, 0x2, RZ ;  /* 0x0000000202027824 */ /* 0x000fca00078e00ff */
[----:B------:R0:W-:Y:S04]  /*232e0*/  STS.U16 [R2+0x20100], R29 ;  /* 0x0201001d02007388 */ /* 0x0001e80000000400 */
[----:B------:R-:W-:Y:S04]  /*232f0*/  STS.U16 [R2+0x21100], R15 ;  /* 0x0211000f02007388 */ /* 0x000fe80000000400 */
[----:B0-----:R-:W4:Y:S04]  /*23300*/  LDL.LU R29, [R1+0x23b4] ;  /* 0x0023b400011d7983 */ /* 0x001f280000300800 */
[----:B--2---:R-:W-:Y:S04]  /*23310*/  STS.U16 [R2+0x21000], R9 ;  /* 0x0210000902007388 */ /* 0x004fe80000000400 */
[----:B---3--:R0:W-:Y:S02]  /*23320*/  STS.U16 [R2+0x20000], R22 ;  /* 0x0200001602007388 */ /* 0x0081e40000000400 */
[----:B0-----:R-:W-:-:S02]  /*23330*/  LOP3.LUT R22, R2, 0x10, RZ, 0x3c, !PT ;  /* 0x0000001002167812 */ /* 0x001fc400078e3cff */
[----:B------:R-:W2:Y:S04]  /*23340*/  LDL.LU R2, [R1+0x24] ;  /* 0x0000240001027983 */ /* 0x000ea80000300800 */
[----:B------:R0:W-:Y:S04]  /*23350*/  STS.U16 [R22+0x20200], R4 ;  /* 0x0202000416007388 */ /* 0x0001e80000000400 */
[----:B0-----:R-:W3:Y:S04]  /*23360*/  LDL.LU R4, [R1+0x28] ;  /* 0x0000280001047983 */ /* 0x001ee80000300800 */
[----:B------:R-:W0:Y:S01]  /*23370*/  S2R R15, SR_TID.X ;  /* 0x00000000000f7919 */ /* 0x000e220000002100 */
[----:B------:R1:W-:Y:S03]  /*23380*/  STS.U16 [R22+0x20300], R24 ;  /* 0x0203001816007388 */ /* 0x0003e60000000400 */
[----:B-1----:R-:W2:Y:S01]  /*23390*/  LDL.LU R24, [R1+0x23b0] ;  /* 0x0023b00001187983 */ /* 0x002ea20000300800 */
[C---:B0-----:R-:W-:Y:S01]  /*233a0*/  LOP3.LUT R9, R15.reuse, 0x7f, RZ, 0xc0, !PT ;  /* 0x0000007f0f097812 */ /* 0x041fe200078ec0ff */
[----:B------:R-:W-:-:S04]  /*233b0*/  LOP3.LUT R15, R15, 0x7f, RZ, 0xc0, !PT ;  /* 0x0000007f0f0f7812 */ /* 0x000fc800078ec0ff */
[----:B------:R-:W-:-:S05]  /*233c0*/  IMAD.SHL.U32 R9, R9, 0x2, RZ ;  /* 0x0000000209097824 */ /* 0x000fca00078e00ff */
[----:B------:R-:W-:Y:S01]  /*233d0*/  LOP3.LUT R9, R9, 0x20, RZ, 0x3c, !PT ;  /* 0x0000002009097812 */ /* 0x000fe200078e3cff */
[----:B----4-:R0:W-:Y:S01]  /*233e0*/  STS.U16 [R22+0x21300], R29 ;  /* 0x0213001d16007388 */ /* 0x0101e20000000400 */
[----:B------:R1:W-:Y:S03]  /*233f0*/  STS.U16 [R22+0x21200], R10 ;  /* 0x0212000a16007388 */ /* 0x0003e60000000400 */
[----:B------:R-:W-:Y:S01]  /*23400*/  STS.U16 [R9+0x20400], R5 ;  /* 0x0204000509007388 */ /* 0x000fe20000000400 */
[----:B0-----:R-:W4:Y:S01]  /*23410*/  LDL.LU R29, [R1+0x23ac] ;  /* 0x0023ac00011d7983 */ /* 0x001f220000300800 */
[----:B-1----:R-:W-:-:S05]  /*23420*/  IMAD.SHL.U32 R22, R15, 0x2, RZ ;  /* 0x000000020f167824 */ /* 0x002fca00078e00ff */
[----:B------:R-:W-:Y:S01]  /*23430*/  LOP3.LUT R22, R22, 0x30, RZ, 0x3c, !PT ;  /* 0x0000003016167812 */ /* 0x000fe200078e3cff */
[----:B------:R-:W-:-:S05]  /*23440*/  IMAD.SHL.U32 R15, R15, 0x2, RZ ;  /* 0x000000020f0f7824 */ /* 0x000fca00078e00ff */
[----:B------:R-:W-:Y:S01]  /*23450*/  LOP3.LUT R15, R15, 0x40, RZ, 0x3c, !PT ;  /* 0x000000400f0f7812 */ /* 0x000fe200078e3cff */
[----:B---3--:R-:W-:Y:S01]  /*23460*/  STS.U16 [R9+0x20500], R4 ;  /* 0x0205000409007388 */ /* 0x008fe20000000400 */
[----:B------:R0:W-:Y:S02]  /*23470*/  STS.U16 [R9+0x21500], R27 ;  /* 0x0215001b09007388 */ /* 0x0001e40000000400 */
[----:B------:R-:W-:Y:S02]  /*23480*/  STS.U16 [R9+0x21400], R12 ;  /* 0x0214000c09007388 */ /* 0x000fe40000000400 */
[----:B------:R-:W-:Y:S01]  /*23490*/  STS.U16 [R22+0x20600], R6 ;  /* 0x0206000616007388 */ /* 0x000fe20000000400 */
[----:B--2---:R-:W-:Y:S04]  /*234a0*/  STS.U16 [R22+0x20700], R2 ;  /* 0x0207000216007388 */ /* 0x004fe80000000400 */
[----:B0-----:R-:W2:Y:S01]  /*234b0*/  LDL.LU R27, [R1+0x23a8] ;  /* 0x0023a800011b7983 */ /* 0x001ea20000300800 */
[----:B------:R0:W-:Y:S03]  /*234c0*/  STS.U16 [R22+0x21700], R26 ;  /* 0x0217001a16007388 */ /* 0x0001e60000000400 */
[----:B0-----:R-:W3:Y:S01]  /*234d0*/  LDL.LU R26, [R1+0x23a4] ;  /* 0x0023a400011a7983 */ /* 0x001ee20000300800 */
[----:B------:R-:W-:Y:S02]  /*234e0*/  STS.U16 [R22+0x21600], R13 ;  /* 0x0216000d16007388 */ /* 0x000fe40000000400 */
[----:B------:R-:W-:Y:S02]  /*234f0*/  STS.U16 [R15+0x20800], R7 ;  /* 0x020800070f007388 */ /* 0x000fe40000000400 */
[----:B------:R-:W-:Y:S01]  /*23500*/  STS.U16 [R15+0x20900], R14 ;  /* 0x0209000e0f007388 */ /* 0x000fe20000000400 */
[----:B------:R0:W-:Y:S04]  /*23510*/  STS.U16 [R15+0x21900], R28 ;  /* 0x0219001c0f007388 */ /* 0x0001e80000000400 */
[----:B0-----:R-:W3:Y:S01]  /*23520*/  LDL.LU R28, [R1+0x23a0] ;  /* 0x0023a000011c7983 */ /* 0x001ee20000300800 */
[----:B------:R-:W-:Y:S03]  /*23530*/  STS.U16 [R15+0x21800], R16 ;  /* 0x021800100f007388 */ /* 0x000fe60000000400 */
[----:B--2---:R-:W-:Y:S01]  /*23540*/  STS.U16 [R27+0x20a00], R8 ;  /* 0x020a00081b007388 */ /* 0x004fe20000000400 */
[----:B----4-:R0:W-:Y:S02]  /*23550*/  STS.U16 [R27+0x20b00], R29 ;  /* 0x020b001d1b007388 */ /* 0x0101e40000000400 */
[----:B------:R-:W-:Y:S02]  /*23560*/  STS.U16 [R27+0x21b00], R23 ;  /* 0x021b00171b007388 */ /* 0x000fe40000000400 */
[----:B------:R-:W-:Y:S01]  /*23570*/  STS.U16 [R27+0x21a00], R18 ;  /* 0x021a00121b007388 */ /* 0x000fe20000000400 */
[----:B------:R-:W-:Y:S04]  /*23580*/  STS.U16 [R25+0x20c00], R11 ;  /* 0x020c000b19007388 */ /* 0x000fe80000000400 */
[----:B0-----:R-:W0:Y:S04]  /*23590*/  S2R R29, SR_TID.X ;  /* 0x00000000001d7919 */ /* 0x001e280000002100 */
[----:B---3--:R-:W-:Y:S01]  /*235a0*/  STS.U16 [R25+0x20d00], R26 ;  /* 0x020d001a19007388 */ /* 0x008fe20000000400 */
[----:B------:R-:W-:Y:S02]  /*235b0*/  STS.U16 [R25+0x21d00], R3 ;  /* 0x021d000319007388 */ /* 0x000fe40000000400 */
[----:B------:R-:W-:Y:S02]  /*235c0*/  STS.U16 [R25+0x21c00], R19 ;  /* 0x021c001319007388 */ /* 0x000fe40000000400 */
[----:B------:R-:W-:Y:S01]  /*235d0*/  STS.U16 [R0+0x20e00], R17 ;  /* 0x020e001100007388 */ /* 0x000fe20000000400 */
[----:B------:R-:W-:Y:S01]  /*235e0*/  STS.U16 [R0+0x20f00], R24 ;  /* 0x020f001800007388 */ /* 0x000fe20000000400 */
[----:B------:R-:W-:Y:S02]  /*235f0*/  STS.U16 [R0+0x21f00], R20 ;  /* 0x021f001400007388 */ /* 0x000fe40000000400 */
[----:B------:R0:W-:Y:S02]  /*23600*/  STS.U16 [R0+0x21e00], R21 ;  /* 0x021e001500007388 */ /* 0x0001e40000000400 */
[----:B------:R-:W-:Y:S01]  /*23610*/  BAR.SYNC.DEFER_BLOCKING 0x0 ;  /* 0x0000000000007b1d */ /* 0x000fe20000010000 */
[C---:B0-----:R-:W-:Y:S01]  /*23620*/  LOP3.LUT R0, R29.reuse, 0x7, RZ, 0xc0, !PT ;  /* 0x000000071d007812 */ /* 0x041fe200078ec0ff */
[----:B------:R-:W-:-:S04]  /*23630*/  IMAD.SHL.U32 R2, R29, 0x2, RZ ;  /* 0x000000021d027824 */ /* 0x000fc800078e00ff */
[----:B------:R-:W-:Y:S01]  /*23640*/  IMAD R0, R0, 0x210, RZ ;  /* 0x0000021000007824 */ /* 0x000fe200078e02ff */
[----:B------:R-:W0:Y:S04]  /*23650*/  LDSM.16.MT88.4 R8, [R28] ;  /* 0x000000001c08783b */ /* 0x000e280000004200 */
[----:B------:R-:W-:Y:S01]  /*23660*/  LDSM.16.MT88.4 R20, [R28+0x80] ;  /* 0x000080001c14783b */ /* 0x000fe20000004200 */
[----:B------:R-:W-:-:S03]  /*23670*/  LOP3.LUT R0, R0, 0x30, R2, 0x78, !PT ;  /* 0x0000003000007812 */ /* 0x000fc600078e7802 */
[----:B------:R-:W-:Y:S04]  /*23680*/  LDSM.16.MT88.4 R4, [R28+0x100] ;  /* 0x000100001c04783b */ /* 0x000fe80000004200 */
[----:B------:R-:W1:Y:S04]  /*23690*/  LDSM.16.M88.4 R16, [R0+0x21000] ;  /* 0x021000000010783b */ /* 0x000e680000000200 */
[----:B------:R-:W-:Y:S04]  /*236a0*/  LDSM.16.M88.4 R12, [R0+0x20000] ;  /* 0x02000000000c783b */ /* 0x000fe80000000200 */
[----:B0-----:R-:W-:Y:S01]  /*236b0*/  STL.64 [R1+0x2398], R10 ;  /* 0x0023980a01007387 */ /* 0x001fe20000100a00 */
[----:B------:R-:W-:Y:S02]  /*236c0*/  STL.64 [R1+0x2390], R8 ;  /* 0x0023900801007387 */ /* 0x000fe40000100a00 */
[----:B------:R-:W0:Y:S01]  /*236d0*/  LDSM.16.MT88.4 R8, [R28+0x180] ;  /* 0x000180001c08783b */ /* 0x000e220000004200 */
[----:B-1----:R-:W-:Y:S03]  /*236e0*/  STL [R1+0x2338], R18 ;  /* 0x0023381201007387 */ /* 0x002fe60000100800 */
[----:B------:R-:W-:Y:S02]  /*236f0*/  STL [R1+0x2334], R19 ;  /* 0x0023341301007387 */ /* 0x000fe40000100800 */
[----:B------:R1:W-:Y:S02]  /*23700*/  STL.64 [R1+0x2388], R16 ;  /* 0x0023881001007387 */ /* 0x0003e40000100a00 */
[----:B-1----:R-:W2:Y:S01]  /*23710*/  LDL.LU.64 R16, [R1+0x290] ;  /* 0x0002900001107983 */ /* 0x002ea20000300a00 */
[----:B------:R-:W2:Y:S02]  /*23720*/  LDL.LU.64 R18, [R1+0x298] ;  /* 0x0002980001127983 */ /* 0x000ea40000300a00 */
[----:B------:R-:W-:Y:S02]  /*23730*/  STL.64 [R1+0x2380], R22 ;  /* 0x0023801601007387 */ /* 0x000fe40000100a00 */
[----:B------:R1:W-:Y:S02]  /*23740*/  STL.64 [R1+0x2378], R20 ;  /* 0x0023781401007387 */ /* 0x0003e40000100a00 */
[----:B-1----:R-:W3:Y:S01]  /*23750*/  LDL.LU.64 R20, [R1+0x280] ;  /* 0x0002800001147983 */ /* 0x002ee20000300a00 */
[----:B------:R-:W3:Y:S02]  /*23760*/  LDL.LU.64 R22, [R1+0x288] ;  /* 0x0002880001167983 */ /* 0x000ee40000300a00 */
[----:B------:R-:W-:Y:S02]  /*23770*/  STL.64 [R1+0x2360], R6 ;  /* 0x0023600601007387 */ /* 0x000fe40000100a00 */
[----:B------:R1:W-:Y:S02]  /*23780*/  STL.64 [R1+0x2358], R4 ;  /* 0x0023580401007387 */ /* 0x0003e40000100a00 */
[----:B-1----:R-:W4:Y:S01]  /*23790*/  LDL.LU.64 R4, [R1+0x250] ;  /* 0x0002500001047983 */ /* 0x002f220000300a00 */
[----:B------:R-:W2:Y:S03]  /*237a0*/  LDL.LU.64 R6, [R1+0x258] ;  /* 0x0002580001067983 */ /* 0x000ea60000300a00 */
[----:B--2---:R-:W-:Y:S01]  /*237b0*/  STL.64 [R1+0x2370], R6 ;  /* 0x0023700601007387 */ /* 0x004fe20000100a00 */
[----:B----4-:R1:W-:Y:S03]  /*237c0*/  STL.64 [R1+0x2368], R4 ;  /* 0x0023680401007387 */ /* 0x0103e60000100a00 */
[----:B-1----:R-:W2:Y:S01]  /*237d0*/  LDL.LU.64 R4, [R1+0x270] ;  /* 0x0002700001047983 */ /* 0x002ea20000300a00 */
[----:B------:R-:W2:Y:S02]  /*237e0*/  LDL.LU.64 R6, [R1+0x278] ;  /* 0x0002780001067983 */ /* 0x000ea40000300a00 */
[----:B------:R-:W4:Y:S02]  /*237f0*/  LDL.LU.64 R24, [R1+0x50] ;  /* 0x0000500001187983 */ /* 0x000f240000300a00 */
[----:B------:R-:W4:Y:S01]  /*23800*/  LDL.LU.64 R26, [R1+0x58] ;  /* 0x00005800011a7983 */ /* 0x000f220000300a00 */
[----:B0-----:R-:W-:Y:S01]  /*23810*/  STL.64 [R1], R8 ;  /* 0x0000000801007387 */ /* 0x001fe20000100a00 */
[----:B------:R-:W-:Y:S02]  /*23820*/  STL.64 [R1+0x8], R10 ;  /* 0x0000080a01007387 */ /* 0x000fe40000100a00 */
[----:B------:R-:W0:Y:S02]  /*23830*/  LDSM.16.MT88.4 R8, [R28+0x2000] ;  /* 0x002000001c08783b */ /* 0x000e240000004200 */
[----:B0-----:R-:W-:Y:S02]  /*23840*/  STL.64 [R1+0x30], R8 ;  /* 0x0000300801007387 */ /* 0x001fe40000100a00 */
        /* <DEDUP_REMOVED lines=9> */
[----:B------:R0:W-:Y:S02]  /*238e0*/  STL.64 [R1+0x68], R10 ;  /* 0x0000680a01007387 */ /* 0x0001e40000100a00 */
[----:B0-----:R-:W2:Y:S01]  /*238f0*/  LDL.LU.64 R10, [R1+0x2398] ;  /* 0x00239800010a7983 */ /* 0x001ea20000300a00 */
[----:B------:R-:W2:Y:S02]  /*23900*/  LDL.LU.64 R8, [R1+0x2390] ;  /* 0x0023900001087983 */ /* 0x000ea40000300a00 */
[C---:B--2---:R-:W-:Y:S11]  /*23910*/  HMMA.16816.F32 R16, R8.reuse, R12, R16 ;  /* 0x0000000c0810723c */ /* 0x044ff60000001810 */
[----:B------:R-:W-:Y:S11]  /*23920*/  @!UPT UIADD3 URZ, URZ, URZ, URZ ;  /* 0x0000003f3f3ff290 */ /* 0x000ff6000fffe03f */
[----:B------:R-:W-:Y:S01]  /*23930*/  @!UPT UIADD3 URZ, URZ, URZ, URZ ;  /* 0x0000003f3f3ff290 */ /* 0x000fe2000fffe03f */
[----:B------:R0:W-:Y:S01]  /*23940*/  STL.64 [R1+0xc0], R16 ;  /* 0x0000c01001007387 */ /* 0x0001e20000100a00 */
[----:B------:R-:W-:Y:S03]  /*23950*/  STL.64 [R1+0xc8], R18 ;  /* 0x0000c81201007387 */ /* 0x000fe60000100a00 */
[----:B0-----:R-:W3:Y:S02]  /*23960*/  LDL.LU.64 R16, [R1+0x2388] ;  /* 0x0023880001107983 */ /* 0x001ee40000300a00 */
[----:B---3--:R-:W-:Y:S02]  /*23970*/  HMMA.16816.F32 R8, R8, R16, R20 ;  /* 0x000000100808723c */ /* 0x008fe40000001814 */
[----:B------:R-:W2:Y:S01]  /*23980*/  LDL.LU.64 R22, [R1+0x2380] ;  /* 0x0023800001167983 */ /* 0x000ea20000300a00 */
[----:B------:R-:W2:Y:S11]  /*23990*/  LDL.LU.64 R20, [R1+0x2378] ;  /* 0x0023780001147983 */ /* 0x000eb60000300a00 */
[----:B------:R-:W-:Y:S09]  /*239a0*/  @!UPT UIADD3 URZ, URZ, URZ, URZ ;  /* 0x0000003f3f3ff290 */ /* 0x000ff2000fffe03f */
[----:B------:R0:W-:Y:S01]  /*239b0*/  STL [R1+0xa0], R8 ;  /* 0x0000a00801007387 */ /* 0x0001e20000100800 */
[----:B------:R-:W-:Y:S02]  /*239c0*/  IMAD.MOV.U32 R3, RZ, RZ, R9 ;  /* 0x000000ffff037224 */ /* 0x000fe400078e0009 */
[----:B------:R-:W-:Y:S02]  /*239d0*/  IMAD.MOV.U32 R2, RZ, RZ, R10 ;  /* 0x000000ffff027224 */ /* 0x000fe400078e000a */
[----:B------:R-:W-:Y:S01]  /*239e0*/  IMAD.MOV.U32 R0, RZ, RZ, R11 ;  /* 0x000000ffff007224 */ /* 0x000fe200078e000b */
[----:B0-----:R-:W3:Y:S01]  /*239f0*/  LDL.LU.64 R8, [R1] ;  /* 0x0000000001087983 */ /* 0x001ee20000300a00 */
[----:B------:R-:W3:Y:S01]  /*23a00*/  LDL.LU.64 R10, [R1+0x8] ;  /* 0x00000800010a7983 */ /* 0x000ee20000300a00 */
[C---:B--2---:R-:W-:Y:S11]  /*23a10*/  HMMA.16816.F32 R4, R20.reuse, R12, R4 ;  /* 0x0000000c1404723c */ /* 0x044ff60000001804 */
[----:B------:R-:W-:Y:S11]  /*23a20*/  @!UPT UIADD3 URZ, URZ, URZ, URZ ;  /* 0x0000003f3f3ff290 */ /* 0x000ff6000fffe03f */
[----:B------:R-:W-:Y:S01]  /*23a30*/  @!UPT UIADD3 URZ, URZ, URZ, URZ ;  /* 0x0000003f3f3ff290 */ /* 0x000fe2000fffe03f */
[----:B------:R-:W-:Y:S01]  /*23a40*/  STL.64 [R1+0x90], R4 ;  /* 0x0000900401007387 */ /* 0x000fe20000100a00 */
[----:B------:R0:W-:Y:S03]  /*23a50*/  STL.64 [R1+0x98], R6 ;  /* 0x0000980601007387 */ /* 0x0001e60000100a00 */
[----:B0-----:R-:W2:Y:S01]  /*23a60*/  LDL.LU.64 R6, [R1+0x2370] ;  /* 0x0023700001067983 */ /* 0x001ea20000300a00 */
[----:B------:R-:W2:Y:S02]  /*23a70*/  LDL.LU.64 R4, [R1+0x2368] ;  /* 0x0023680001047983 */ /* 0x000ea40000300a00 */
[----:B--2---:R-:W-:Y:S01]  /*23a80*/  HMMA.16816.F32 R20, R20, R16, R4 ;  /* 0x000000101414723c */ /* 0x004fe20000001804 */
[----:B------:R-:W4:Y:S01]  /*23a90*/  LDL.LU.64 R6, [R1+0x2360] ;  /* 0x0023600001067983 */ /* 0x000f220000300a00 */
[----:B------:R-:W4:Y:S11]  /*23aa0*/  LDL.LU.64 R4, [R1+0x2358] ;  /* 0x0023580001047983 */ /* 0x000f360000300a00 */
[----:B------:R-:W-:Y:S10]  /*23ab0*/  @!UPT UIADD3 URZ, URZ, URZ, URZ ;  /* 0x0000003f3f3ff290 */ /* 0x000ff4000fffe03f */
[----:B------:R0:W-:Y:S01]  /*23ac0*/  STL.64 [R1+0x80], R20 ;  /* 0x0000801401007387 */ /* 0x0001e20000100a00 */
[----:B------:R1:W-:Y:S02]  /*23ad0*/  STL [R1+0x88], R22 ;  /* 0x0000881601007387 */ /* 0x0003e40000100800 */
[----:B------:R-:W-:Y:S01]  /*23ae0*/  IMAD.MOV.U32 R18, RZ, RZ, R23 ;  /* 0x000000ffff127224 */ /* 0x000fe200078e0017 */
[----:B0-----:R-:W2:Y:S01]  /*23af0*/  LDL.LU.64 R20, [R1+0x40] ;  /* 0x0000400001147983 */ /* 0x001ea20000300a00 */
[----:B-1----:R-:W2:Y:S01]  /*23b00*/  LDL.LU.64 R22, [R1+0x48] ;  /* 0x0000480001167983 */ /* 0x002ea20000300a00 */
[C---:B----4-:R-:W-:Y:S11]  /*23b10*/  HMMA.16816.F32 R24, R4.reuse, R12, R24 ;  /* 0x0000000c0418723c */ /* 0x050ff60000001818 */
[----:B------:R-:W-:Y:S11]  /*23b20*/  @!UPT UIADD3 URZ, URZ, URZ, URZ ;  /* 0x0000003f3f3ff290 */ /* 0x000ff6000fffe03f */
[----:B------:R-:W-:Y:S01]  /*23b30*/  @!UPT UIADD3 URZ, URZ, URZ, URZ ;  /* 0x0000003f3f3ff290 */ /* 0x000fe2000fffe03f */
[----:B------:R-:W-:Y:S01]  /*23b40*/  STL.64 [R1+0x70], R24 ;  /* 0x0000701801007387 */ /* 0x000fe20000100a00 */
[----:B------:R0:W-:Y:S02]  /*23b50*/  STL [R1+0x78], R26 ;  /* 0x0000781a01007387 */ /* 0x0001e40000100800 */
[----:B------:R-:W-:Y:S02]  /*23b60*/  IMAD.MOV.U32 R29, RZ, RZ, R27 ;  /* 0x000000ffff1d7224 */ /* 0x000fe400078e001b */
[----:B0-----:R-:W4:Y:S01]  /*23b70*/  LDL.LU.64 R26, [R1+0x2350] ;  /* 0x00235000011a7983 */ /* 0x001f220000300a00 */
[----:B------:R-:W4:Y:S01]  /*23b80*/  LDL.LU.64 R24, [R1+0x2348] ;  /* 0x0023480001187983 */ /* 0x000f220000300a00 */
[----:B--2---:R-:W-:Y:S01]  /*23b90*/  HMMA.16816.F32 R20, R4, R16, R20 ;  /* 0x000000100414723c */ /* 0x004fe20000001814 */
[----:B------:R-:W-:Y:S01]  /*23ba0*/  STL [R1+0x2330], R29 ;  /* 0x0023301d01007387 */ /* 0x000fe20000100800 */
[----:B------:R-:W0:Y:S11]  /*23bb0*/  S2R R19, SR_TID.X ;  /* 0x0000000000137919 */ /* 0x000e360000002100 */
[----:B------:R-:W-:Y:S10]  /*23bc0*/  @!UPT UIADD3 URZ, URZ, URZ, URZ ;  /* 0x0000003f3f3ff290 */ /* 0x000ff4000fffe03f */
[----:B------:R-:W-:Y:S01]  /*23bd0*/  STL.64 [R1+0x50], R20 ;  /* 0x0000501401007387 */ /* 0x000fe20000100a00 */
[----:B------:R3:W-:Y:S02]  /*23be0*/  STL.64 [R1+0x58], R22 ;  /* 0x0000581601007387 */ /* 0x0007e40000100a00 */
[----:B---3--:R-:W-:Y:S02]  /*23bf0*/  IMAD.MOV.U32 R23, RZ, RZ, R8 ;  /* 0x000000ffff177224 */ /* 0x008fe400078e0008 */
[----:B------:R-:W-:Y:S01]  /*23c00*/  IMAD.MOV.U32 R22, RZ, RZ, R9 ;  /* 0x000000ffff167224 */ /* 0x000fe200078e0009 */
[----:B----4-:R-:W-:Y:S01]  /*23c10*/  HMMA.16816.F32 R4, R8, R12, R24 ;  /* 0x0000000c0804723c */ /* 0x010fe20000001818 */
[----:B------:R-:W-:Y:S02]  /*23c20*/  IMAD.MOV.U32 R21, RZ, RZ, R10 ;  /* 0x000000ffff157224 */ /* 0x000fe400078e000a */
[----:B------:R-:W-:Y:S01]  /*23c30*/  IMAD.MOV.U32 R20, RZ, RZ, R11 ;  /* 0x000000ffff147224 */ /* 0x000fe200078e000b */
[----:B------:R-:W-:Y:S11]  /*23c40*/  LDSM.16.MT88.4 R24, [R28+0x4080] ;  /* 0x004080001c18783b */ /* 0x000ff60000004200 */
[----:B------:R-:W-:Y:S08]  /*23c50*/  @!UPT UIADD3 URZ, URZ, URZ, URZ ;  /* 0x0000003f3f3ff290 */ /* 0x000ff0000fffe03f */
[----:B------:R-:W-:Y:S01]  /*23c60*/  STL.64 [R1+0xb0], R4 ;  /* 0x0000b00401007387 */ /* 0x000fe20000100a00 */
[----:B------:R-:W-:Y:S02]  /*23c70*/  STL.64 [R1+0xb8], R6 ;  /* 0x0000b80601007387 */ /* 0x000fe40000100a00 */
[----:B------:R-:W1:Y:S01]  /*23c80*/  LDSM.16.MT88.4 R4, [R28+0x4000] ;  /* 0x004000001c04783b */ /* 0x000e620000004200 */
[----:B0-----:R-:W-:-:S03]  /*23c90*/  LOP3.LUT R8, R19, 0x7, RZ, 0xc0, !PT ;  /* 0x0000000713087812 */ /* 0x001fc600078ec0ff */
[----:B------:R-:W-:Y:S02]  /*23ca0*/  IMAD.SHL.U32 R9, R19, 0x2, RZ ;  /* 0x0000000213097824 */ /* 0x000fe400078e00ff */
[----:B------:R-:W-:-:S05]  /*23cb0*/  IMAD R8, R8, 0x210, RZ ;  /* 0x0000021008087824 */ /* 0x000fca00078e02ff */
[----:B------:R-:W-:-:S04]  /*23cc0*/  LOP3.LUT R8, R8, 0x30, R9, 0x78, !PT ;  /* 0x0000003008087812 */ /* 0x000fc800078e7809 */
[----:B------:R-:W-:Y:S01]  /*23cd0*/  LOP3.LUT R8, R8, 0x40, RZ, 0x3c, !PT ;  /* 0x0000004008087812 */ /* 0x000fe200078e3cff */
[----:B-1----:R-:W-:Y:S02]  /*23ce0*/  IMAD.MOV.U32 R19, RZ, RZ, R4 ;  /* 0x000000ffff137224 */ /* 0x002fe400078e0004 */
[----:B------:R-:W-:Y:S01]  /*23cf0*/  IMAD.MOV.U32 R29, RZ, RZ, R6 ;  /* 0x000000ffff1d7224 */ /* 0x000fe200078e0006 */
[----:B------:R-:W-:Y:S01]  /*23d00*/  STL [R1+0x44], R5 ;  /* 0x0000440501007387 */ /* 0x000fe20000100800 */
[----:B------:R-:W-:Y:S02]  /*23d10*/  IMAD.MOV.U32 R13, RZ, RZ, R7 ;  /* 0x000000ffff0d7224 */ /* 0x000fe400078e0007 */
[----:B------:R-:W0:Y:S04]  /*23d20*/  LDSM.16.M88.4 R4, [R8+0x20000] ;  /* 0x020000000804783b */ /* 0x000e280000000200 */
[----:B------:R-:W-:Y:S01]  /*23d30*/  STL.64 [R1+0x2340], R14 ;  /* 0x0023400e01007387 */ /* 0x000fe20000100a00 */
[----:B------:R-:W1:Y:S04]  /*23d40*/  LDSM.16.M88.4 R8, [R8+0x21000] ;  /* 0x021000000808783b */ /* 0x000e680000000200 */
[----:B------:R-:W-:Y:S04]  /*23d50*/  STL [R1+0x233c], R13 ;  /* 0x00233c0d01007387 */ /* 0x000fe80000100800 */
[----:B0-----:R-:W-:Y:S01]  /*23d60*/  STL.64 [R1+0x22b8], R6 ;  /* 0x0022b80601007387 */ /* 0x001fe20000100a00 */
[----:B------:R0:W-:Y:S03]  /*23d70*/  STL.64 [R1+0x22b0], R4 ;  /* 0x0022b00401007387 */ /* 0x0001e60000100a00 */
[----:B0-----:R-:W2:Y:S01]  /*23d80*/  LDL.LU R4, [R1+0x60] ;  /* 0x0000600001047983 */ /* 0x001ea20000300800 */
[----:B------:R-:W2:Y:S02]  /*23d90*/  LDL.LU R5, [R1+0x64] ;  /* 0x0000640001057983 */ /* 0x000ea40000300800 */
[----:B------:R-:W3:Y:S02]  /*23da0*/  LDL.LU R6, [R1+0x68] ;  /* 0x0000680001067983 */ /* 0x000ee40000300800 */
[----:B------:R-:W3:Y:S01]  /*23db0*/  LDL.LU R7, [R1+0x6c] ;  /* 0x00006c0001077983 */ /* 0x000ee20000300800 */
[----:B------:R-:W4:Y:S01]  /*23dc0*/  LDL.LU.64 R12, [R1+0x260] ;  /* 0x00026000010c7983 */ /* 0x000f220000300a00 */
[----:B------:R-:W4:Y:S03]  /*23dd0*/  LDL.LU.64 R14, [R1+0x268] ;  /* 0x00026800010e7983 */ /* 0x000f260000300a00 */
[----:B---3--:R-:W-:Y:S01]  /*23de0*/  STL.64 [R1+0x22f8], R6 ;  /* 0x0022f80601007387 */ /* 0x008fe20000100a00 */
[----:B--2---:R0:W-:Y:S03]  /*23df0*/  STL.64 [R1+0x22f0], R4 ;  /* 0x0022f00401007387 */ /* 0x0041e60000100a00 */
[----:B0-----:R-:W2:Y:S01]  /*23e00*/  LDL.LU.64 R4, [R1+0x30] ;  /* 0x0000300001047983 */ /* 0x001ea20000300a00 */
[----:B------:R-:W3:Y:S02]  /*23e10*/  LDL.LU.64 R6, [R1+0x38] ;  /* 0x0000380001067983 */ /* 0x000ee40000300a00 */
[----:B-1----:R-:W-:Y:S02]  /*23e20*/  STL [R1+0x2244], R10 ;  /* 0x0022440a01007387 */ /* 0x002fe40000100800 */
[----:B------:R-:W-:Y:S01]  /*23e30*/  STL [R1+0x2240], R11 ;  /* 0x0022400b01007387 */ /* 0x000fe20000100800 */
[----:B------:R0:W-:Y:S04]  /*23e40*/  STL.64 [R1+0x22a8], R8 ;  /* 0x0022a80801007387 */ /* 0x0001e80000100a00 */
[----:B0-----:R-:W2:Y:S01]  /*23e50*/  LDL.LU R8, [R1+0xc0] ;  /* 0x0000c00001087983 */ /* 0x001ea20000300800 */
[----:B------:R-:W2:Y:S02]  /*23e60*/  LDL.LU R9, [R1+0xc4] ;  /* 0x0000c40001097983 */ /* 0x000ea40000300800 */
[----:B------:R-:W2:Y:S02]  /*23e70*/  LDL.LU R10, [R1+0xc8] ;  /* 0x0000c800010a7983 */ /* 0x000ea40000300800 */
[----:B------:R-:W2:Y:S01]  /*23e80*/  LDL.LU R11, [R1+0xcc] ;  /* 0x0000cc00010b7983 */ /* 0x000ea20000300800 */
[----:B------:R0:W-:Y:S01]  /*23e90*/  STL.64 [R1+0x2290], R26 ;  /* 0x0022901a01007387 */ /* 0x0001e20000100a00 */
[----:B------:R1:W-:Y:S02]  /*23ea0*/  STL.64 [R1+0x2288], R24 ;  /* 0x0022881801007387 */ /* 0x0003e40000100a00 */
[----:B0-----:R-:W-:-:S02]  /*23eb0*/  IMAD.MOV.U32 R26, RZ, RZ, R21 ;  /* 0x000000ffff1a7224 */ /* 0x001fc400078e0015 */
[----:B-1----:R-:W-:Y:S02]  /*23ec0*/  IMAD.MOV.U32 R24, RZ, RZ, R23 ;  /* 0x000000ffff187224 */ /* 0x002fe400078e0017 */
[----:B------:R-:W-:Y:S02]  /*23ed0*/  IMAD.MOV.U32 R25, RZ, RZ, R22 ;  /* 0x000000ffff197224 */ /* 0x000fe400078e0016 */
[----:B------:R-:W-:Y:S02]  /*23ee0*/  IMAD.MOV.U32 R27, RZ, RZ, R20 ;  /* 0x000000ffff1b7224 */ /* 0x000fe400078e0014 */
[----:B------:R-:W0:Y:S04]  /*23ef0*/  LDSM.16.MT88.4 R20, [R28+0x4100] ;  /* 0x004100001c14783b */ /* 0x000e280000004200 */
[----:B0-----:R-:W-:Y:S01]  /*23f00*/  STL.64 [R1+0x2270], R22 ;  /* 0x0022701601007387 */ /* 0x001fe20000100a00 */
[----:B------:R0:W-:Y:S03]  /*23f10*/  STL.64 [R1+0x2268], R20 ;  /* 0x0022681401007387 */ /* 0x0001e60000100a00 */
[----:B0-----:R-:W2:Y:S01]  /*23f20*/  LDL.LU R20, [R1+0x20] ;  /* 0x0000200001147983 */ /* 0x001ea20000300800 */
[----:B------:R-:W2:Y:S02]  /*23f30*/  LDL.LU R21, [R1+0x24] ;  /* 0x0000240001157983 */ /* 0x000ea40000300800 */
[----:B------:R-:W2:Y:S02]  /*23f40*/  LDL.LU R22, [R1+0x28] ;  /* 0x0000280001167983 */ /* 0x000ea40000300800 */
[----:B------:R-:W2:Y:S01]  /*23f50*/  LDL.LU R23, [R1+0x2c] ;  /* 0x00002c0001177983 */ /* 0x000ea20000300800 */
[----:B----4-:R-:W-:Y:S01]  /*23f60*/  HMMA.16816.F32 R24, R24, R16, R12 ;  /* 0x000000101818723c */ /* 0x010fe2000000180c */
[----:B--2---:R-:W-:Y:S01]  /*23f70*/  STL.64 [R1+0x2328], R22 ;  /* 0x0023281601007387 */ /* 0x004fe20000100a00 */
[----:B------:R0:W-:Y:S03]  /*23f80*/  STL.64 [R1+0x2320], R20 ;  /* 0x0023201401007387 */ /* 0x0001e60000100a00 */
[----:B0-----:R-:W2:Y:S01]  /*23f90*/  LDL.LU R20, [R1+0xa0] ;  /* 0x0000a00001147983 */ /* 0x001ea20000300800 */
[----:B------:R-:W4:Y:S02]  /*23fa0*/  LDL.LU.64 R14, [R1+0x2340] ;  /* 0x00234000010e7983 */ /* 0x000f240000300a00 */
[----:B------:R-:W2:Y:S11]  /*23fb0*/  LDL.LU R13, [R1+0x233c] ;  /* 0x00233c00010d7983 */ /* 0x000eb60000300800 */
[----:B------:R-:W-:Y:S04]  /*23fc0*/  @!UPT UIADD3 URZ, URZ, URZ, URZ ;  /* 0x0000003f3f3ff290 */ /* 0x000fe8000fffe03f */
[----:B------:R-:W-:Y:S01]  /*23fd0*/  STL.64 [R1+0xe0], R24 ;  /* 0x0000e01801007387 */ /* 0x000fe20000100a00 */
[----:B------:R-:W-:Y:S02]  /*23fe0*/  STL.64 [R1+0xe8], R26 ;  /* 0x0000e81a01007387 */ /* 0x000fe40000100a00 */
[----:B------:R-:W0:Y:S04]  /*23ff0*/  LDSM.16.MT88.4 R24, [R28+0x4180] ;  /* 0x004180001c18783b */ /* 0x000e280000004200 */
[----:B------:R-:W-:Y:S02]  /*24000*/  IMAD.MOV.U32 R21, RZ, RZ, R3 ;  /* 0x000000ffff157224 */ /* 0x000fe400078e0003 */
[----:B------:R-:W-:Y:S02]  /*24010*/  IMAD.MOV.U32 R12, RZ, RZ, R4 ;  /* 0x000000ffff0c7224 */ /* 0x000fe400078e0004 */
[----:B------:R-:W-:-:S02]  /*24020*/  IMAD.MOV.U32 R22, RZ, RZ, R2 ;  /* 0x000000ffff167224 */ /* 0x000fc400078e0002 */
[----:B------:R-:W-:Y:S02]  /*24030*/  IMAD.MOV.U32 R3, RZ, RZ, R5 ;  /* 0x000000ffff037224 */ /* 0x000fe400078e0005 */
[----:B------:R-:W-:Y:S02]  /*24040*/  IMAD.MOV.U32 R23, RZ, RZ, R0 ;  /* 0x000000ffff177224 */ /* 0x000fe400078e0000 */
[----:B---3--:R-:W-:Y:S02]  /*24050*/  IMAD.MOV.U32 R2, RZ, RZ, R6 ;  /* 0x000000ffff027224 */ /* 0x008fe400078e0006 */
[----:B------:R-:W-:Y:S01]  /*24060*/  IMAD.MOV.U32 R0, RZ, RZ, R7 ;  /* 0x000000ffff007224 */ /* 0x000fe200078e0007 */
[----:B0-----:R0:W-:Y:S01]  /*24070*/  STL.64 [R1+0xd0], R24 ;  /* 0x0000d01801007387 */ /* 0x0011e20000100a00 */
[----:B------:R-:W-:Y:S01]  /*24080*/  STL.64 [R1+0xd8], R26 ;  /* 0x0000d81a01007387 */ /* 0x000fe20000100a00 */
[----:B----4-:R-:W-:Y:S02]  /*24090*/  HMMA.16816.F32 R8, R4, R14, R8 ;  /* 0x0000000e0408723c */ /* 0x010fe40000001808 */
[----:B------:R-:W3:Y:S01]  /*240a0*/  LDL.LU R4, [R1+0x10] ;  /* 0x0000100001047983 */ /* 0x000ee20000300800 */
[----:B------:R-:W3:Y:S02]  /*240b0*/  LDL.LU R5, [R1+0x14] ;  /* 0x0000140001057983 */ /* 0x000ee40000300800 */
[----:B------:R-:W4:Y:S02]  /*240c0*/  LDL.LU R6, [R1+0x18] ;  /* 0x0000180001067983 */ /* 0x000f240000300800 */
[----:B------:R-:W4:Y:S02]  /*240d0*/  LDL.LU R7, [R1+0x1c] ;  /* 0x00001c0001077983 */ /* 0x000f240000300800 */
[----:B0-----:R-:W-:Y:S01]  /*240e0*/  IMAD.MOV.U32 R24, RZ, RZ, R19 ;  /* 0x000000ffff187224 */ /* 0x001fe200078e0013 */
[----:B----4-:R-:W-:Y:S01]  /*240f0*/  STL.64 [R1+0x2318], R6 ;  /* 0x0023180601007387 */ /* 0x010fe20000100a00 */
[----:B---3--:R0:W-:Y:S03]  /*24100*/  STL.64 [R1+0x2310], R4 ;  /* 0x0023100401007387 */ /* 0x0081e60000100a00 */
[----:B0-----:R-:W3:Y:S01]  /*24110*/  LDL.LU R4, [R1+0x90] ;  /* 0x0000900001047983 */ /* 0x001ee20000300800 */
[----:B------:R-:W3:Y:S02]  /*24120*/  LDL.LU R5, [R1+0x94] ;  /* 0x0000940001057983 */ /* 0x000ee40000300800 */
[----:B------:R-:W3:Y:S02]  /*24130*/  LDL.LU R6, [R1+0x98] ;  /* 0x0000980001067983 */ /* 0x000ee40000300800 */
[----:B------:R-:W3:Y:S04]  /*24140*/  LDL.LU R7, [R1+0x9c] ;  /* 0x00009c0001077983 */ /* 0x000ee80000300800 */
[----:B------:R-:W-:Y:S01]  /*24150*/  STL.64 [R1+0x22c8], R10 ;  /* 0x0022c80a01007387 */ /* 0x000fe20000100a00 */
[----:B------:R0:W-:Y:S03]  /*24160*/  STL.64 [R1+0x22c0], R8 ;  /* 0x0022c00801007387 */ /* 0x0001e60000100a00 */
[----:B0-----:R-:W4:Y:S01]  /*24170*/  LDL.LU R8, [R1+0x80] ;  /* 0x0000800001087983 */ /* 0x001f220000300800 */
[----:B------:R-:W4:Y:S02]  /*24180*/  LDL.LU R9, [R1+0x84] ;  /* 0x0000840001097983 */ /* 0x000f240000300800 */
[----:B------:R-:W4:Y:S02]  /*24190*/  LDL.LU R10, [R1+0x88] ;  /* 0x00008800010a7983 */ /* 0x000f240000300800 */
[----:B------:R-:W-:-:S02]  /*241a0*/  IMAD.MOV.U32 R11, RZ, RZ, R18 ;  /* 0x000000ffff0b7224 */ /* 0x000fc400078e0012 */
[----:B------:R-:W3:Y:S01]  /*241b0*/  LDL.LU R18, [R1+0x2338] ;  /* 0x0023380001127983 */ /* 0x000ee20000300800 */
[----:B------:R-:W3:Y:S02]  /*241c0*/  LDL.LU R19, [R1+0x2334] ;  /* 0x0023340001137983 */ /* 0x000ee40000300800 */
[----:B------:R-:W3:Y:S02]  /*241d0*/  LDL.LU R25, [R1+0x44] ;  /* 0x0000440001197983 */ /* 0x000ee40000300800 */
[----:B------:R-:W-:Y:S02]  /*241e0*/  IMAD.MOV.U32 R26, RZ, RZ, R29 ;  /* 0x000000ffff1a7224 */ /* 0x000fe400078e001d */
[----:B--2---:R-:W-:Y:S01]  /*241f0*/  IMAD.MOV.U32 R27, RZ, RZ, R13 ;  /* 0x000000ffff1b7224 */ /* 0x004fe200078e000d */
[----:B------:R-:W2:Y:S04]  /*24200*/  LDL.LU R29, [R1+0x2330] ;  /* 0x00233000011d7983 */ /* 0x000ea80000300800 */
[----:B------:R0:W-:Y:S02]  /*24210*/  STL.64 [R1+0x22d8], R26 ;  /* 0x0022d81a01007387 */ /* 0x0001e40000100a00 */
[----:B0-----:R-:W-:-:S02]  /*24220*/  IMAD.MOV.U32 R26, RZ, RZ, R2 ;  /* 0x000000ffff1a7224 */ /* 0x001fc400078e0002 */
[----:B------:R-:W-:Y:S01]  /*24230*/  IMAD.MOV.U32 R27, RZ, RZ, R0 ;  /* 0x000000ffff1b7224 */ /* 0x000fe200078e0000 */
[----:B---3--:R0:W-:Y:S02]  /*24240*/  STL.64 [R1+0x22d0], R24 ;  /* 0x0022d01801007387 */ /* 0x0081e40000100a00 */
[----:B0-----:R-:W-:Y:S02]  /*24250*/  IMAD.MOV.U32 R24, RZ, RZ, R12 ;  /* 0x000000ffff187224 */ /* 0x001fe400078e000c */
[----:B------:R-:W-:-:S07]  /*24260*/  IMAD.MOV.U32 R25, RZ, RZ, R3 ;  /* 0x000000ffff197224 */ /* 0x000fce00078e0003 */
[----:B------:R-:W-:Y:S01]  /*24270*/  HMMA.16816.F32 R24, R24, R18, R20 ;  /* 0x000000121818723c */ /* 0x000fe20000001814 */
[----:B------:R-:W3:Y:S01]  /*24280*/  LDL.LU.64 R22, [R1+0x2328] ;  /* 0x0023280001167983 */ /* 0x000ee20000300a00 */
[----:B------:R-:W3:Y:S11]  /*24290*/  LDL.LU.64 R20, [R1+0x2320] ;  /* 0x0023200001147983 */ /* 0x000ef60000300a00 */
[----:B------:R-:W-:Y:S11]  /*242a0*/  @!UPT UIADD3 URZ, URZ, URZ, URZ ;  /* 0x0000003f3f3ff290 */ /* 0x000ff6000fffe03f */
[----:B------:R-:W-:Y:S02]  /*242b0*/  IMAD.MOV.U32 R12, RZ, RZ, R24 ;  /* 0x000000ffff0c7224 */ /* 0x000fe400078e0018 */
[----:B------:R-:W-:Y:S01]  /*242c0*/  IMAD.MOV.U32 R3, RZ, RZ, R25 ;  /* 0x000000ffff037224 */ /* 0x000fe200078e0019 */
[----:B------:R-:W2:Y:S01]  /*242d0*/  LDL.LU R24, [R1+0x50] ;  /* 0x0000500001187983 */ /* 0x000ea20000300800 */
[----:B------:R-:W-:Y:S02]  /*242e0*/  IMAD.MOV.U32 R2, RZ, RZ, R26 ;  /* 0x000000ffff027224 */ /* 0x000fe400078e001a */
[----:B------:R-:W2:Y:S02]  /*242f0*/  LDL.LU R25, [R1+0x54] ;  /* 0x0000540001197983 */ /* 0x000ea40000300800 */
[----:B------:R-:W-:Y:S01]  /*24300*/  IMAD.MOV.U32 R0, RZ, RZ, R27 ;  /* 0x000000ffff007224 */ /* 0x000fe200078e001b */
[----:B------:R-:W2:Y:S01]  /*24310*/  LDL.LU R26, [R1+0x58] ;  /* 0x00005800011a7983 */ /* 0x000ea20000300800 */
[----:B------:R-:W2:Y:S01]  /*24320*/  LDL.LU R27, [R1+0x5c] ;  /* 0x00005c00011b7983 */ /* 0x000ea20000300800 */
[C---:B---3--:R-:W-:Y:S08]  /*24330*/  HMMA.16816.F32 R4, R20.reuse, R14, R4 ;  /* 0x0000000e1404723c */ /* 0x048ff00000001804 */
[----:B----4-:R-:W-:Y:S11]  /*24340*/  HMMA.16816.F32 R20, R20, R18, R8 ;  /* 0x000000121414723c */ /* 0x010ff60000001808 */
[----:B------:R-:W-:Y:S05]  /*24350*/  @!UPT UIADD3 URZ, URZ, URZ, URZ ;  /* 0x0000003f3f3ff290 */ /* 0x000fea000fffe03f */
[----:B------:R-:W-:Y:S02]  /*24360*/  IMAD.MOV.U32 R16, RZ, RZ, R6 ;  /* 0x000000ffff107224 */ /* 0x000fe400078e0006 */
[----:B------:R-:W-:Y:S01]  /*24370*/  IMAD.MOV.U32 R13, RZ, RZ, R7 ;  /* 0x000000ffff0d7224 */ /* 0x000fe200078e0007 */
[----:B--2---:R-:W-:Y:S01]  /*24380*/  STL.64 [R1+0x2308], R26 ;  /* 0x0023081a01007387 */ /* 0x004fe20000100a00 */
[----:B------:R0:W-:Y:S02]  /*24390*/  STL.64 [R1+0x2300], R24 ;  /* 0x0023001801007387 */ /* 0x0001e40000100a00 */
[----:B------:R-:W-:Y:S01]  /*243a0*/  IMAD.MOV.U32 R17, RZ, RZ, R5 ;  /* 0x000000ffff117224 */ /* 0x000fe200078e0005 */
[----:B0-----:R-:W2:Y:S01]  /*243b0*/  LDL.LU R24, [R1+0x70] ;  /* 0x0000700001187983 */ /* 0x001ea20000300800 */
[----:B------:R-:W2:Y:S02]  /*243c0*/  LDL.LU R25, [R1+0x74] ;  /* 0x0000740001197983 */ /* 0x000ea40000300800 */
[----:B------:R-:W2:Y:S02]  /*243d0*/  LDL.LU R26, [R1+0x78] ;  /* 0x00007800011a7983 */ /* 0x000ea40000300800 */
[----:B------:R-:W-:-:S02]  /*243e0*/  IMAD.MOV.U32 R27, RZ, RZ, R29 ;  /* 0x000000ffff1b7224 */ /* 0x000fc400078e001d */
[----:B------:R-:W-:Y:S01]  /*243f0*/  IMAD.MOV.U32 R29, RZ, RZ, R4 ;  /* 0x000000ffff1d7224 */ /* 0x000fe200078e0004 */
[----:B------:R-:W2:Y:S01]  /*24400*/  LDL.LU.64 R6, [R1+0x2318] ;  /* 0x0023180001067983 */ /* 0x000ea20000300a00 */
[----:B------:R-:W2:Y:S02]  /*24410*/  LDL.LU.64 R4, [R1+0x2310] ;  /* 0x0023100001047983 */ /* 0x000ea40000300a00 */
[----:B------:R-:W3:Y:S02]  /*24420*/  LDL.LU R8, [R1+0xe0] ;  /* 0x0000e00001087983 */ /* 0x000ee40000300800 */
[----:B------:R-:W3:Y:S01]  /*24430*/  LDL.LU R9, [R1+0xe4] ;  /* 0x0000e40001097983 */ /* 0x000ee20000300800 */
[----:B------:R-:W4:Y:S01]  /*24440*/  LDL.LU R10, [R1+0xe8] ;  /* 0x0000e800010a7983 */ /* 0x000f220000300800 */
[----:B------:R-:W4:Y:S01]  /*24450*/  LDL.LU R11, [R1+0xec] ;  /* 0x0000ec00010b7983 */ /* 0x000f220000300800 */
[----:B--2---:R-:W-:Y:S02]  /*24460*/  HMMA.16816.F32 R24, R4, R14, R24 ;  /* 0x0000000e0418723c */ /* 0x004fe40000001818 */
[----:B----4-:R-:W-:Y:S01]  /*24470*/  STL.64 [R1+0x22e8], R10 ;  /* 0x0022e80a01007387 */ /* 0x010fe20000100a00 */
[----:B---3--:R0:W-:Y:S03]  /*24480*/  STL.64 [R1+0x22e0], R8 ;  /* 0x0022e00801007387 */ /* 0x0081e60000100a00 */
[----:B0-----:R-:W2:Y:S01]  /*24490*/  LDL.LU R8, [R1+0xb0] ;  /* 0x0000b00001087983 */ /* 0x001ea20000300800 */
[----:B------:R-:W2:Y:S02]  /*244a0*/  LDL.LU R9, [R1+0xb4] ;  /* 0x0000b40001097983 */ /* 0x000ea40000300800 */
[----:B------:R-:W2:Y:S02]  /*244b0*/  LDL.LU R10, [R1+0xb8] ;  /* 0x0000b800010a7983 */ /* 0x000ea40000300800 */
[----:B------:R-:W2:Y:S01]  /*244c0*/  LDL.LU R11, [R1+0xbc] ;  /* 0x0000bc00010b7983 */ /* 0x000ea20000300800 */
[----:B------:R0:W-:Y:S01]  /*244d0*/  STL.64 [R1+0x2280], R22 ;  /* 0x0022801601007387 */ /* 0x0001e20000100a00 */
[----:B------:R1:W-:Y:S02]  /*244e0*/  STL.64 [R1+0x2278], R20 ;  /* 0x0022781401007387 */ /* 0x0003e40000100a00 */
[----:B0-----:R-:W-:-:S02]  /*244f0*/  IMAD.MOV.U32 R22, RZ, RZ, R16 ;  /* 0x000000ffff167224 */ /* 0x001fc400078e0010 */
[----:B------:R-:W-:Y:S02]  /*24500*/  IMAD.MOV.U32 R23, RZ, RZ, R13 ;  /* 0x000000ffff177224 */ /* 0x000fe400078e000d */
[----:B-1----:R-:W-:Y:S02]  /*24510*/  IMAD.MOV.U32 R20, RZ, RZ, R29 ;  /* 0x000000ffff147224 */ /* 0x002fe400078e001d */
[----:B------:R-:W-:Y:S01]  /*24520*/  IMAD.MOV.U32 R21, RZ, RZ, R17 ;  /* 0x000000ffff157224 */ /* 0x000fe200078e0011 */
[----:B------:R0:W-:Y:S04]  /*24530*/  STL.64 [R1+0x22a0], R22 ;  /* 0x0022a01601007387 */ /* 0x0001e80000100a00 */
[----:B------:R1:W-:Y:S02]  /*24540*/  STL.64 [R1+0x2298], R20 ;  /* 0x0022981401007387 */ /* 0x0003e40000100a00 */
[----:B------:R-:W3:Y:S02]  /*24550*/  LDL R17, [R1+0x330] ;  /* 0x0003300001117983 */ /* 0x000ee40000100800 */
[----:B------:R-:W-:-:S02]  /*24560*/  IMAD.MOV.U32 R16, RZ, RZ, R24 ;  /* 0x000000ffff107224 */ /* 0x000fc400078e0018 */
[----:B0-----:R-:W-:Y:S02]  /*24570*/  IMAD.MOV.U32 R22, RZ, RZ, R2 ;  /* 0x000000ffff167224 */ /* 0x001fe400078e0002 */
[----:B------:R-:W-:Y:S02]  /*24580*/  IMAD.MOV.U32 R23, RZ, RZ, R0 ;  /* 0x000000ffff177224 */ /* 0x000fe400078e0000 */
[----:B-1----:R-:W-:Y:S02]  /*24590*/  IMAD.MOV.U32 R21, RZ, RZ, R3 ;  /* 0x000000ffff157224 */ /* 0x002fe400078e0003 */
[----:B------:R-:W-:Y:S02]  /*245a0*/  IMAD.MOV.U32 R2, RZ, RZ, R26 ;  /* 0x000000ffff027224 */ /* 0x000fe400078e001a */
[----:B------:R-:W-:Y:S02]  /*245b0*/  IMAD.MOV.U32 R0, RZ, RZ, R27 ;  /* 0x000000ffff007224 */ /* 0x000fe400078e001b */
[----:B------:R-:W-:Y:S01]  /*245c0*/  IMAD.MOV.U32 R3, RZ, RZ, R25 ;  /* 0x000000ffff037224 */ /* 0x000fe200078e0019 */
[----:B------:R-:W4:Y:S01]  /*245d0*/  LDL.LU.64 R26, [R1+0x2308] ;  /* 0x00230800011a7983 */ /* 0x000f220000300a00 */
[----:B------:R-:W4:Y:S02]  /*245e0*/  LDL.LU.64 R24, [R1+0x2300] ;  /* 0x0023000001187983 */ /* 0x000f240000300a00 */
[----:B----4-:R-:W-:Y:S11]  /*245f0*/  HMMA.16816.F32 R4, R4, R18, R24 ;  /* 0x000000120404723c */ /* 0x010ff60000001818 */
[----:B------:R-:W-:Y:S11]  /*24600*/  @!UPT UIADD3 URZ, URZ, URZ, URZ ;  /* 0x0000003f3f3ff290 */ /* 0x000ff6000fffe03f */
[----:B------:R-:W-:Y:S02]  /*24610*/  @!UPT UIADD3 URZ, URZ, URZ, URZ ;  /* 0x0000003f3f3ff290 */ /* 0x000fe4000fffe03f */
[----:B------:R-:W-:Y:S02]  /*24620*/  IMAD.MOV.U32 R25, RZ, RZ, R6 ;  /* 0x000000ffff197224 */ /* 0x000fe400078e0006 */
[----:B------:R-:W-:Y:S02]  /*24630*/  IMAD.MOV.U32 R24, RZ, RZ, R7 ;  /* 0x000000ffff187224 */ /* 0x000fe400078e0007 */
[----:B------:R-:W-:Y:S02]  /*24640*/  IMAD.MOV.U32 R27, RZ, RZ, R4 ;  /* 0x000000ffff1b7224 */ /* 0x000fe400078e0004 */
[----:B------:R-:W-:Y:S01]  /*24650*/  IMAD.MOV.U32 R26, RZ, RZ, R5 ;  /* 0x000000ffff1a7224 */ /* 0x000fe200078e0005 */
[----:B------:R-:W2:Y:S01]  /*24660*/  LDL.LU.64 R6, [R1+0x22f8] ;  /* 0x0022f80001067983 */ /* 0x000ea20000300a00 */
[----:B------:R-:W2:Y:S02]  /*24670*/  LDL.LU.64 R4, [R1+0x22f0] ;  /* 0x0022f00001047983 */ /* 0x000ea40000300a00 */
[----:B------:R-:W-:-:S02]  /*24680*/  IMAD.MOV.U32 R20, RZ, RZ, R12 ;  /* 0x000000ffff147224 */ /* 0x000fc400078e000c */
[C---:B--2---:R-:W-:Y:S01]  /*24690*/  HMMA.16816.F32 R12, R4.reuse, R14, R8 ;  /* 0x0000000e040c723c */ /* 0x044fe20000001808 */
[----:B------:R-:W2:Y:S01]  /*246a0*/  LDL.LU.64 R10, [R1+0x22e8] ;  /* 0x0022e800010a7983 */ /* 0x000ea20000300a00 */
[----:B------:R-:W2:Y:S11]  /*246b0*/  LDL.LU.64 R8, [R1+0x22e0] ;  /* 0x0022e00001087983 */ /* 0x000eb60000300a00 */
[----:B------:R-:W-:Y:S10]  /*246c0*/  @!UPT UIADD3 URZ, URZ, URZ, URZ ;  /* 0x0000003f3f3ff290 */ /* 0x000ff4000fffe03f */
[----:B------:R0:W-:Y:S01]  /*246d0*/  STL.64 [R1+0x2250], R14 ;  /* 0x0022500e01007387 */ /* 0x0001e20000100a00 */
[----:B------:R1:W-:Y:S02]  /*246e0*/  STL.64 [R1+0x2248], R12 ;  /* 0x0022480c01007387 */ /* 0x0003e40000100a00 */
[----:B0-----:R-:W-:Y:S02]  /*246f0*/  IMAD.MOV.U32 R14, RZ, RZ, R25 ;  /* 0x000000ffff0e7224 */ /* 0x001fe400078e0019 */
[----:B-1----:R-:W-:Y:S02]  /*24700*/  IMAD.MOV.U32 R12, RZ, RZ, R27 ;  /* 0x000000ffff0c7224 */ /* 0x002fe400078e001b */
[----:B------:R-:W-:Y:S02]  /*24710*/  IMAD.MOV.U32 R13, RZ, RZ, R26 ;  /* 0x000000ffff0d7224 */ /* 0x000fe400078e001a */
[----:B------:R-:W-:Y:S02]  /*24720*/  IMAD.MOV.U32 R15, RZ, RZ, R24 ;  /* 0x000000ffff0f7224 */ /* 0x000fe400078e0018 */
[----:B------:R-:W0:Y:S04]  /*24730*/  LDSM.16.MT88.4 R24, [R28+0x6000] ;  /* 0x006000001c18783b */ /* 0x000e280000004200 */
[----:B------:R-:W-:Y:S01]  /*24740*/  STL.64 [R1+0x2260], R14 ;  /* 0x0022600e01007387 */ /* 0x000fe20000100a00 */
[----:B------:R-:W-:Y:S03]  /*24750*/  STL.64 [R1+0x2258], R12 ;  /* 0x0022580c01007387 */ /* 0x000fe60000100a00 */
[----:B0-----:R-:W-:Y:S01]  /*24760*/  STL.64 [R1+0x30], R24 ;  /* 0x0000301801007387 */ /* 0x001fe20000100a00 */
[----:B------:R-:W-:Y:S02]  /*24770*/  STL.64 [R1+0x38], R26 ;  /* 0x0000381a01007387 */ /* 0x000fe40000100a00 */
[----:B------:R-:W0:Y:S02]  /*24780*/  LDSM.16.MT88.4 R24, [R28+0x6080] ;  /* 0x006080001c18783b */ /* 0x000e240000004200 */
[----:B0-----:R-:W-:Y:S02]  /*24790*/  STL.64 [R1+0x20], R24 ;  /* 0x0000201801007387 */ /* 0x001fe40000100a00 */
[----:B------:R-:W-:Y:S02]  /*247a0*/  STL.64 [R1+0x28], R26 ;  /* 0x0000281a01007387 */ /* 0x000fe40000100a00 */
[----:B------:R-:W0:Y:S02]  /*247b0*/  LDSM.16.MT88.4 R24, [R28+0x6100] ;  /* 0x006100001c18783b */ /* 0x000e240000004200 */
[----:B0-----:R-:W-:Y:S02]  /*247c0*/  STL.64 [R1+0x10], R24 ;  /* 0x0000101801007387 */ /* 0x001fe40000100a00 */
[----:B------:R0:W-:Y:S02]  /*247d0*/  STL.64 [R1+0x18], R26 ;  /* 0x0000181a01007387 */ /* 0x0001e40000100a00 */
[----:B0-----:R-:W4:Y:S01]  /*247e0*/  LDL.LU.64 R26, [R1+0x22d8] ;  /* 0x0022d800011a7983 */ /* 0x001f220000300a00 */
[----:B------:R-:W4:Y:S01]  /*247f0*/  LDL.LU.64 R24, [R1+0x22d0] ;  /* 0x0022d00001187983 */ /* 0x000f220000300a00 */
[----:B--2---:R-:W-:Y:S02]  /*24800*/  HMMA.16816.F32 R4, R4, R18, R8 ;  /* 0x000000120404723c */ /* 0x004fe40000001808 */
[----:B------:R-:W4:Y:S01]  /*24810*/  LDL.LU.64 R10, [R1+0x22c8] ;  /* 0x0022c800010a7983 */ /* 0x000f220000300a00 */
[----:B------:R-:W4:Y:S11]  /*24820*/  LDL.LU.64 R8, [R1+0x22c0] ;  /* 0x0022c00001087983 */ /* 0x000f360000300a00 */
[----:B------:R-:W-:Y:S09]  /*24830*/  @!UPT UIADD3 URZ, URZ, URZ, URZ ;  /* 0x0000003f3f3ff290 */ /* 0x000ff2000fffe03f */
[----:B------:R-:W-:Y:S01]  /*24840*/  STL.64 [R1+0xb0], R4 ;  /* 0x0000b00401007387 */ /* 0x000fe20000100a00 */
[----:B------:R-:W-:Y:S02]  /*24850*/  STL.64 [R1+0xb8], R6 ;  /* 0x0000b80601007387 */ /* 0x000fe40000100a00 */
[----:B------:R-:W0:Y:S02]  /*24860*/  LDSM.16.MT88.4 R4, [R28+0x6180] ;  /* 0x006180001c04783b */ /* 0x000e240000004200 */
[----:B0-----:R-:W-:Y:S02]  /*24870*/  STL.64 [R1+0x60], R4 ;  /* 0x0000600401007387 */ /* 0x001fe40000100a00 */
[----:B------:R0:W-:Y:S02]  /*24880*/  STL.64 [R1+0x68], R6 ;  /* 0x0000680601007387 */ /* 0x0001e40000100a00 */
[----:B0-----:R-:W2:Y:S01]  /*24890*/  LDL.LU.64 R6, [R1+0x22b8] ;  /* 0x0022b80001067983 */ /* 0x001ea20000300a00 */
[----:B------:R-:W4:Y:S02]  /*248a0*/  LDL.LU.64 R4, [R1+0x22b0] ;  /* 0x0022b00001047983 */ /* 0x000f240000300a00 */
[C---:B----4-:R-:W-:Y:S11]  /*248b0*/  HMMA.16816.F32 R8, R24.reuse, R4, R8 ;  /* 0x000000041808723c */ /* 0x050ff60000001808 */
[----:B------:R-:W-:Y:S11]  /*248c0*/  @!UPT UIADD3 URZ, URZ, URZ, URZ ;  /* 0x0000003f3f3ff290 */ /* 0x000ff6000fffe03f */
[----:B------:R-:W-:Y:S01]  /*248d0*/  @!UPT UIADD3 URZ, URZ, URZ, URZ ;  /* 0x0000003f3f3ff290 */ /* 0x000fe2000fffe03f */
[----:B------:R0:W-:Y:S01]  /*248e0*/  STL.64 [R1+0xe0], R8 ;  /* 0x0000e00801007387 */ /* 0x0001e20000100a00 */
[----:B------:R-:W-:Y:S03]  /*248f0*/  STL [R1+0xe8], R10 ;  /* 0x0000e80a01007387 */ /* 0x000fe60000100800 */
[----:B0-----:R-:W4:Y:S02]  /*24900*/  LDL.LU.64 R8, [R1+0x22a8] ;  /* 0x0022a80001087983 */ /* 0x001f240000300a00 */
[----:B----4-:R-:W-:Y:S02]  /*24910*/  HMMA.16816.F32 R24, R24, R8, R20 ;  /* 0x000000081818723c */ /* 0x010fe40000001814 */
[----:B------:R-:W4:Y:S01]  /*24920*/  LDL.LU.64 R22, [R1+0x22a0] ;  /* 0x0022a00001167983 */ /* 0x000f220000300a00 */
[----:B------:R-:W4:Y:S11]  /*24930*/  LDL.LU.64 R20, [R1+0x2298] ;  /* 0x0022980001147983 */ /* 0x000f360000300a00 */
[----:B------:R-:W-:Y:S09]  /*24940*/  @!UPT UIADD3 URZ, URZ, URZ, URZ ;  /* 0x0000003f3f3ff290 */ /* 0x000ff2000fffe03f */
[----:B------:R-:W-:Y:S01]  /*24950*/  STL.64 [R1+0xa0], R24 ;  /* 0x0000a01801007387 */ /* 0x000fe20000100a00 */
[----:B------:R0:W-:Y:S03]  /*24960*/  STL.64 [R1+0xa8], R26 ;  /* 0x0000a81a01007387 */ /* 0x0001e60000100a00 */
[----:B0-----:R-:W4:Y:S01]  /*24970*/  LDL.LU.64 R26, [R1+0x2290] ;  /* 0x00229000011a7983 */ /* 0x001f220000300a00 */
[----:B------:R-:W4:Y:S02]  /*24980*/  LDL.LU.64 R24, [R1+0x2288] ;  /* 0x0022880001187983 */ /* 0x000f240000300a00 */
[----:B------:R-:W-:Y:S02]  /*24990*/  IMAD.MOV.U32 R14, RZ, RZ, R2 ;  /* 0x000000ffff0e7224 */ /* 0x000fe400078e0002 */
[----:B------:R-:W-:Y:S02]  /*249a0*/  IMAD.MOV.U32 R15, RZ, RZ, R0 ;  /* 0x000000ffff0f7224 */ /* 0x000fe400078e0000 */
[----:B------:R-:W-:-:S02]  /*249b0*/  IMAD.MOV.U32 R13, RZ, RZ, R3 ;  /* 0x000000ffff0d7224 */ /* 0x000fc400078e0003 */
[----:B------:R-:W-:Y:S01]  /*249c0*/  IMAD.MOV.U32 R29, RZ, RZ, R11 ;  /* 0x000000ffff1d7224 */ /* 0x000fe200078e000b */
[C---:B----4-:R-:W-:Y:S11]  /*249d0*/  HMMA.16816.F32 R20, R24.reuse, R4, R20 ;  /* 0x000000041814723c */ /* 0x050ff60000001814 */
[----:B------:R-:W-:Y:S11]  /*249e0*/  @!UPT UIADD3 URZ, URZ, URZ, URZ ;  /* 0x0000003f3f3ff290 */ /* 0x000ff6000fffe03f */
[----:B------:R-:W-:Y:S02]  /*249f0*/  @!UPT UIADD3 URZ, URZ, URZ, URZ ;  /* 0x0000003f3f3ff290 */ /* 0x000fe4000fffe03f */
[----:B------:R-:W-:Y:S02]  /*24a00*/  IMAD.MOV.U32 R2, RZ, RZ, R22 ;  /* 0x000000ffff027224 */ /* 0x000fe400078e0016 */
[----:B------:R-:W-:Y:S02]  /*24a10*/  IMAD.MOV.U32 R0, RZ, RZ, R23 ;  /* 0x000000ffff007224 */ /* 0x000fe400078e0017 */
[----:B------:R-:W-:Y:S02]  /*24a20*/  IMAD.MOV.U32 R11, RZ, RZ, R20 ;  /* 0x000000ffff0b7224 */ /* 0x000fe400078e0014 */
[----:B------:R-:W-:Y:S01]  /*24a30*/  IMAD.MOV.U32 R3, RZ, RZ, R21 ;  /* 0x000000ffff037224 */ /* 0x000fe200078e0015 */
[----:B------:R-:W4:Y:S01]  /*24a40*/  LDL.LU.64 R22, [R1+0x2280] ;  /* 0x0022800001167983 */ /* 0x000f220000300a00 */
[----:B------:R-:W4:Y:S02]  /*24a50*/  LDL.LU.64 R20, [R1+0x2278] ;  /* 0x0022780001147983 */ /* 0x000f240000300a00 */
[----:B------:R-:W-:Y:S01]  /*24a60*/  IMAD.MOV.U32 R12, RZ, RZ, R16 ;  /* 0x000000ffff0c7224 */ /* 0x000fe200078e0010 */
[----:B----4-:R-:W-:Y:S01]  /*24a70*/  HMMA.16816.F32 R24, R24, R8, R20 ;  /* 0x000000081818723c */ /* 0x010fe20000001814 */
        /* <DEDUP_REMOVED lines=12> */
[----:B------:R0:W-:Y:S03]  /*24b40*/  STL.64 [R1+0x78], R14 ;  /* 0x0000780e01007387 */ /* 0x0001e60000100a00 */
[----:B0-----:R-:W4:Y:S01]  /*24b50*/  LDL.LU.64 R14, [R1+0x2260] ;  /* 0x00226000010e7983 */ /* 0x001f220000300a00 */
[----:B------:R-:W4:Y:S02]  /*24b60*/  LDL.LU.64 R12, [R1+0x2258] ;  /* 0x00225800010c7983 */ /* 0x000f240000300a00 */
[----:B----4-:R-:W-:Y:S01]  /*24b70*/  HMMA.16816.F32 R20, R20, R8, R12 ;  /* 0x000000081414723c */ /* 0x010fe2000000180c */
[----:B------:R-:W4:Y:S01]  /*24b80*/  LDL.LU.64 R14, [R1+0x2250] ;  /* 0x00225000010e7983 */ /* 0x000f220000300a00 */
[----:B------:R-:W4:Y:S11]  /*24b90*/  LDL.LU.64 R12, [R1+0x2248] ;  /* 0x00224800010c7983 */ /* 0x000f360000300a00 */
[----:B------:R-:W-:Y:S10]  /*24ba0*/  @!UPT UIADD3 URZ, URZ, URZ, URZ ;  /* 0x0000003f3f3ff290 */ /* 0x000ff4000fffe03f */
[----:B------:R2:W-:Y:S01]  /*24bb0*/  STL.64 [R1+0x50], R20 ;  /* 0x0000501401007387 */ /* 0x0005e20000100a00 */
[----:B------:R0:W-:Y:S02]  /*24bc0*/  STL.64 [R1+0x58], R22 ;  /* 0x0000581601007387 */ /* 0x0001e40000100a00 */
[----:B--2---:R-:W-:Y:S02]  /*24bd0*/  IMAD.MOV.U32 R21, RZ, RZ, R26 ;  /* 0x000000ffff157224 */ /* 0x004fe400078e001a */
[----:B0-----:R-:W-:Y:S02]  /*24be0*/  IMAD.MOV.U32 R23, RZ, RZ, R24 ;  /* 0x000000ffff177224 */ /* 0x001fe400078e0018 */
[----:B------:R-:W-:Y:S02]  /*24bf0*/  IMAD.MOV.U32 R22, RZ, RZ, R25 ;  /* 0x000000ffff167224 */ /* 0x000fe400078e0019 */
[----:B------:R-:W-:Y:S01]  /*24c00*/  IMAD.MOV.U32 R20, RZ, RZ, R27 ;  /* 0x000000ffff147224 */ /* 0x000fe200078e001b */
[----:B----4-:R-:W-:Y:S01]  /*24c10*/  HMMA.16816.F32 R12, R24, R4, R12 ;  /* 0x00000004180c723c */ /* 0x010fe2000000180c */
[----:B------:R-:W-:Y:S11]  /*24c20*/  LDSM.16.MT88.4 R24, [R28+0x8080] ;  /* 0x008080001c18783b */ /* 0x000ff60000004200 */
[----:B------:R-:W-:Y:S11]  /*24c30*/  @!UPT UIADD3 URZ, URZ, URZ, URZ ;  /* 0x0000003f3f3ff290 */ /* 0x000ff6000fffe03f */
[----:B------:R-:W-:Y:S01]  /*24c40*/  @!UPT UIADD3 URZ, URZ, URZ, URZ ;  /* 0x0000003f3f3ff290 */ /* 0x000fe2000fffe03f */
[----:B------:R-:W-:Y:S02]  /*24c50*/  IMAD.MOV.U32 R5, RZ, RZ, R14 ;  /* 0x000000ffff057224 */ /* 0x000fe400078e000e */
[----:B------:R-:W-:Y:S01]  /*24c60*/  IMAD.MOV.U32 R4, RZ, RZ, R15 ;  /* 0x000000ffff047224 */ /* 0x000fe200078e000f */
[----:B------:R-:W-:Y:S01]  /*24c70*/  STL.64 [R1+0x40], R12 ;  /* 0x0000400c01007387 */ /* 0x000fe20000100a00 */
[----:B------:R-:W-:Y:S02]  /*24c80*/  STL.64 [R1+0x2238], R6 ;  /* 0x0022380601007387 */ /* 0x000fe40000100a00 */
[----:B---3--:R-:W0:Y:S02]  /*24c90*/  LDSM.16.M88.4 R12, [R17+0x20080] ;  /* 0x02008000110c783b */ /* 0x008e240000000200 */
[----:B------:R-:W-:Y:S04]  /*24ca0*/  LDSM.16.M88.4 R16, [R17+0x21080] ;  /* 0x021080001110783b */ /* 0x000fe80000000200 */
[----:B------:R-:W-:Y:S02]  /*24cb0*/  STL.64 [R1+0x2230], R4 ;  /* 0x0022300401007387 */ /* 0x000fe40000100a00 */
[----:B------:R-:W1:Y:S02]  /*24cc0*/  LDSM.16.MT88.4 R4, [R28+0x8000] ;  /* 0x008000001c04783b */ /* 0x000e640000004200 */
[----:B0-----:R-:W-:Y:S04]  /*24cd0*/  STL [R1+0x216c], R14 ;  /* 0x00216c0e01007387 */ /* 0x001fe80000100800 */
[----:B-1----:R0:W-:Y:S01]  /*24ce0*/  STL.64 [R1], R4 ;  /* 0x0000000401007387 */ /* 0x0021e20000100a00 */
[----:B------:R1:W-:Y:S02]  /*24cf0*/  STL.64 [R1+0x8], R6 ;  /* 0x0000080601007387 */ /* 0x0003e40000100a00 */
[----:B0-----:R-:W-:-:S02]  /*24d00*/  IMAD.MOV.U32 R4, RZ, RZ, R23 ;  /* 0x000000ffff047224 */ /* 0x001fc400078e0017 */
[----:B------:R-:W-:Y:S02]  /*24d10*/  IMAD.MOV.U32 R5, RZ, RZ, R22 ;  /* 0x000000ffff057224 */ /* 0x000fe400078e0016 */
[----:B-1----:R-:W-:Y:S02]  /*24d20*/  IMAD.MOV.U32 R6, RZ, RZ, R21 ;  /* 0x000000ffff067224 */ /* 0x002fe400078e0015 */
[----:B------:R-:W-:Y:S02]  /*24d30*/  IMAD.MOV.U32 R7, RZ, RZ, R20 ;  /* 0x000000ffff077224 */ /* 0x000fe400078e0014 */
[----:B------:R-:W0:Y:S04]  /*24d40*/  LDSM.16.MT88.4 R20, [R28+0x8100] ;  /* 0x008100001c14783b */ /* 0x000e280000004200 */
[----:B------:R-:W-:Y:S01]  /*24d50*/  STL [R1+0x2168], R15 ;  /* 0x0021680f01007387 */ /* 0x000fe20000100800 */
[----:B------:R1:W-:Y:S03]  /*24d60*/  STL.64 [R1+0x21f8], R12 ;  /* 0x0021f80c01007387 */ /* 0x0003e60000100a00 */
[----:B-1----:R-:W2:Y:S01]  /*24d70*/  LDL.LU R12, [R1+0xb0] ;  /* 0x0000b000010c7983 */ /* 0x002ea20000300800 */
[----:B------:R-:W2:Y:S02]  /*24d80*/  LDL.LU R13, [R1+0xb4] ;  /* 0x0000b400010d7983 */ /* 0x000ea40000300800 */
[----:B------:R-:W2:Y:S02]  /*24d90*/  LDL.LU R14, [R1+0xb8] ;  /* 0x0000b800010e7983 */ /* 0x000ea40000300800 */
[----:B------:R-:W2:Y:S01]  /*24da0*/  LDL.LU R15, [R1+0xbc] ;  /* 0x0000bc00010f7983 */ /* 0x000ea20000300800 */
[----:B------:R-:W-:Y:S01]  /*24db0*/  STL [R1+0x21d4], R16 ;  /* 0x0021d41001007387 */ /* 0x000fe20000100800 */
[----:B------:R-:W-:Y:S02]  /*24dc0*/  STL [R1+0x21d0], R17 ;  /* 0x0021d01101007387 */ /* 0x000fe40000100800 */
[----:B------:R-:W-:Y:S02]  /*24dd0*/  STL [R1+0x2114], R18 ;  /* 0x0021141201007387 */ /* 0x000fe40000100800 */
[----:B------:R-:W-:Y:S01]  /*24de0*/  STL [R1+0x2110], R19 ;  /* 0x0021101301007387 */ /* 0x000fe20000100800 */
[----:B------:R-:W-:Y:S01]  /*24df0*/  STL.64 [R1+0x2198], R26 ;  /* 0x0021981a01007387 */ /* 0x000fe20000100a00 */
[----:B------:R1:W-:Y:S03]  /*24e00*/  STL.64 [R1+0x2190], R24 ;  /* 0x0021901801007387 */ /* 0x0003e60000100a00 */
[----:B-1----:R-:W3:Y:S01]  /*24e10*/  LDL.LU R24, [R1+0x30] ;  /* 0x0000300001187983 */ /* 0x002ee20000300800 */
[----:B------:R-:W3:Y:S02]  /*24e20*/  LDL.LU R25, [R1+0x34] ;  /* 0x0000340001197983 */ /* 0x000ee40000300800 */
[----:B------:R-:W3:Y:S02]  /*24e30*/  LDL.LU R26, [R1+0x38] ;  /* 0x00003800011a7983 */ /* 0x000ee40000300800 */
[----:B------:R-:W3:Y:S01]  /*24e40*/  LDL.LU R27, [R1+0x3c] ;  /* 0x00003c00011b7983 */ /* 0x000ee20000300800 */
[----:B0-----:R-:W-:Y:S01]  /*24e50*/  STL.64 [R1+0x2178], R22 ;  /* 0x0021781601007387 */ /* 0x001fe20000100a00 */
[----:B------:R0:W-:Y:S03]  /*24e60*/  STL.64 [R1+0x2170], R20 ;  /* 0x0021701401007387 */ /* 0x0001e60000100a00 */
[----:B0-----:R-:W4:Y:S01]  /*24e70*/  LDL.LU R20, [R1+0x20] ;  /* 0x0000200001147983 */ /* 0x001f220000300800 */
[----:B------:R-:W4:Y:S02]  /*24e80*/  LDL.LU R21, [R1+0x24] ;  /* 0x0000240001157983 */ /* 0x000f240000300800 */
[----:B------:R-:W2:Y:S02]  /*24e90*/  LDL.LU R22, [R1+0x28] ;  /* 0x0000280001167983 */ /* 0x000ea40000300800 */
[----:B------:R-:W2:Y:S02]  /*24ea0*/  LDL.LU R23, [R1+0x2c] ;  /* 0x00002c0001177983 */ /* 0x000ea40000300800 */
[----:B--2---:R-:W-:Y:S01]  /*24eb0*/  STL.64 [R1+0x2218], R22 ;  /* 0x0022181601007387 */ /* 0x004fe20000100a00 */
[----:B----4-:R0:W-:Y:S03]  /*24ec0*/  STL.64 [R1+0x2210], R20 ;  /* 0x0022101401007387 */ /* 0x0101e60000100a00 */
[----:B0-----:R-:W2:Y:S01]  /*24ed0*/  LDL.LU R20, [R1+0xa0] ;  /* 0x0000a00001147983 */ /* 0x001ea20000300800 */
[----:B------:R-:W2:Y:S02]  /*24ee0*/  LDL.LU R21, [R1+0xa4] ;  /* 0x0000a40001157983 */ /* 0x000ea40000300800 */
[----:B------:R-:W4:Y:S02]  /*24ef0*/  LDL.LU R22, [R1+0xa8] ;  /* 0x0000a80001167983 */ /* 0x000f240000300800 */
[----:B------:R-:W4:Y:S01]  /*24f00*/  LDL.LU R23, [R1+0xac] ;  /* 0x0000ac0001177983 */ /* 0x000f220000300800 */
[----:B------:R-:W-:Y:S11]  /*24f10*/  HMMA.16816.F32 R4, R4, R8, R12 ;  /* 0x000000080404723c */ /* 0x000ff6000000180c */
[----:B------:R-:W-:Y:S11]  /*24f20*/  @!UPT UIADD3 URZ, URZ, URZ, URZ ;  /* 0x0000003f3f3ff290 */ /* 0x000ff6000fffe03f */
[----:B------:R-:W-:Y:S02]  /*24f30*/  @!UPT UIADD3 URZ, URZ, URZ, URZ ;  /* 0x0000003f3f3ff290 */ /* 0x000fe4000fffe03f */
[----:B------:R-:W-:Y:S01]  /*24f40*/  IMAD.MOV.U32 R19, RZ, RZ, R7 ;  /* 0x000000ffff137224 */ /* 0x000fe200078e0007 */
[----:B----4-:R-:W-:Y:S01]  /*24f50*/  STL.64 [R1+0x2228], R22 ;  /* 0x0022281601007387 */ /* 0x010fe20000100a00 */
[----:B--2---:R0:W-:Y:S03]  /*24f60*/  STL.64 [R1+0x2220], R20 ;  /* 0x0022201401007387 */ /* 0x0041e60000100a00 */
[----:B0-----:R-:W3:Y:S01]  /*24f70*/  LDL.LU R20, [R1+0xe0] ;  /* 0x0000e00001147983 */ /* 0x001ee20000300800 */
[----:B------:R-:W3:Y:S02]  /*24f80*/  LDL.LU R21, [R1+0xe4] ;  /* 0x0000e40001157983 */ /* 0x000ee40000300800 */
[----:B------:R-:W3:Y:S02]  /*24f90*/  LDL.LU R22, [R1+0xe8] ;  /* 0x0000e80001167983 */ /* 0x000ee40000300800 */
[----:B------:R-:W-:Y:S01]  /*24fa0*/  STL.64 [R1+0xc0], R4 ;  /* 0x0000c00401007387 */ /* 0x000fe20000100a00 */
[----:B------:R-:W2:Y:S01]  /*24fb0*/  LDL.LU R12, [R1+0x80] ;  /* 0x00008000010c7983 */ /* 0x000ea20000300800 */
[----:B------:R-:W2:Y:S02]  /*24fc0*/  LDL.LU R13, [R1+0x84] ;  /* 0x00008400010d7983 */ /* 0x000ea40000300800 */
[----:B------:R-:W4:Y:S02]  /*24fd0*/  LDL.LU R14, [R1+0x88] ;  /* 0x00008800010e7983 */ /* 0x000f240000300800 */
[----:B------:R-:W-:-:S02]  /*24fe0*/  IMAD.MOV.U32 R23, RZ, RZ, R29 ;  /* 0x000000ffff177224 */ /* 0x000fc400078e001d */
[----:B------:R-:W-:Y:S02]  /*24ff0*/  IMAD.MOV.U32 R29, RZ, RZ, R6 ;  /* 0x000000ffff1d7224 */ /* 0x000fe400078e0006 */
[----:B------:R-:W0:Y:S01]  /*25000*/  LDSM.16.MT88.4 R4, [R28+0x8180] ;  /* 0x008180001c04783b */ /* 0x000e220000004200 */
[----:B------:R-:W-:Y:S02]  /*25010*/  IMAD.MOV.U32 R15, RZ, RZ, R10 ;  /* 0x000000ffff0f7224 */ /* 0x000fe400078e000a */
[----:B------:R-:W3:Y:S03]  /*25020*/  LDL.LU R10, [R1+0x2244] ;  /* 0x00224400010a7983 */ /* 0x000ee60000300800 */
[----:B----4-:R-:W-:Y:S01]  /*25030*/  STL.64 [R1+0x2208], R14 ;  /* 0x0022080e01007387 */ /* 0x010fe20000100a00 */
[----:B--2---:R1:W-:Y:S02]  /*25040*/  STL.64 [R1+0x2200], R12 ;  /* 0x0022000c01007387 */ /* 0x0043e40000100a00 */
[----:B-1----:R-:W-:-:S02]  /*25050*/  IMAD.MOV.U32 R12, RZ, RZ, R11 ;  /* 0x000000ffff0c7224 */ /* 0x002fc400078e000b */
[----:B------:R-:W2:Y:S01]  /*25060*/  LDL.LU R11, [R1+0x2240] ;  /* 0x00224000010b7983 */ /* 0x000ea20000300800 */
[----:B0-----:R-:W-:Y:S02]  /*25070*/  STL.64 [R1+0xb0], R4 ;  /* 0x0000b00401007387 */ /* 0x001fe40000100a00 */
[----:B------:R0:W-:Y:S02]  /*25080*/  STL.64 [R1+0xb8], R6 ;  /* 0x0000b80601007387 */ /* 0x0001e40000100a00 */
[----:B0-----:R-:W3:Y:S01]  /*25090*/  LDL.LU.64 R6, [R1+0x2238] ;  /* 0x0022380001067983 */ /* 0x001ee20000300a00 */
[----:B------:R-:W-:Y:S02]  /*250a0*/  IMAD.MOV.U32 R14, RZ, RZ, R2 ;  /* 0x000000ffff0e7224 */ /* 0x000fe400078e0002 */
[----:B------:R-:W-:Y:S02]  /*250b0*/  IMAD.MOV.U32 R15, RZ, RZ, R0 ;  /* 0x000000ffff0f7224 */ /* 0x000fe400078e0000 */
[----:B------:R-:W-:Y:S01]  /*250c0*/  IMAD.MOV.U32 R13, RZ, RZ, R3 ;  /* 0x000000ffff0d7224 */ /* 0x000fe200078e0003 */
[----:B------:R-:W4:Y:S01]  /*250d0*/  LDL.LU.64 R4, [R1+0x2230] ;  /* 0x0022300001047983 */ /* 0x000f220000300a00 */
[C---:B---3--:R-:W-:Y:S11]  /*250e0*/  HMMA.16816.F32 R20, R24.reuse, R6, R20 ;  /* 0x000000061814723c */ /* 0x048ff60000001814 */
        /* <DEDUP_REMOVED lines=8> */
[----:B--2---:R-:W-:Y:S01]  /*25170*/  HMMA.16816.F32 R24, R24, R10, R20 ;  /* 0x0000000a1818723c */ /* 0x004fe20000001814 */
[----:B------:R-:W2:Y:S01]  /*25180*/  LDL.LU.64 R22, [R1+0x2218] ;  /* 0x0022180001167983 */ /* 0x000ea20000300a00 */
[----:B------:R-:W2:Y:S11]  /*25190*/  LDL.LU.64 R20, [R1+0x2210] ;  /* 0x0022100001147983 */ /* 0x000eb60000300a00 */
[----:B------:R-:W-:Y:S10]  /*251a0*/  @!UPT UIADD3 URZ, URZ, URZ, URZ ;  /* 0x0000003f3f3ff290 */ /* 0x000ff4000fffe03f */
[----:B------:R-:W-:Y:S01]  /*251b0*/  STL.64 [R1+0x21a8], R26 ;  /* 0x0021a81a01007387 */ /* 0x000fe20000100a00 */
[----:B------:R0:W-:Y:S03]  /*251c0*/  STL.64 [R1+0x21a0], R24 ;  /* 0x0021a01801007387 */ /* 0x0001e60000100a00 */
[----:B0-----:R-:W3:Y:S01]  /*251d0*/  LDL.LU R24, [R1+0x40] ;  /* 0x0000400001187983 */ /* 0x001ee20000300800 */
[----:B------:R-:W3:Y:S02]  /*251e0*/  LDL.LU R25, [R1+0x44] ;  /* 0x0000440001197983 */ /* 0x000ee40000300800 */
[----:B----4-:R-:W-:Y:S02]  /*251f0*/  IMAD.MOV.U32 R26, RZ, RZ, R5 ;  /* 0x000000ffff1a7224 */ /* 0x010fe400078e0005 */
[----:B------:R-:W-:-:S05]  /*25200*/  IMAD.MOV.U32 R27, RZ, RZ, R4 ;  /* 0x000000ffff1b7224 */ /* 0x000fca00078e0004 */
[----:B------:R-:W-:Y:S04]  /*25210*/  STL.64 [R1+0x21e0], R26 ;  /* 0x0021e01a01007387 */ /* 0x000fe80000100a00 */
[----:B---3--:R0:W-:Y:S04]  /*25220*/  STL.64 [R1+0x21d8], R24 ;  /* 0x0021d81801007387 */ /* 0x0081e80000100a00 */
[----:B0-----:R-:W3:Y:S01]  /*25230*/  LDL.LU R24, [R1+0x50] ;  /* 0x0000500001187983 */ /* 0x001ee20000300800 */
[----:B------:R-:W3:Y:S02]  /*25240*/  LDL.LU R25, [R1+0x54] ;  /* 0x0000540001197983 */ /* 0x000ee40000300800 */
[----:B------:R-:W4:Y:S02]  /*25250*/  LDL.LU R26, [R1+0x58] ;  /* 0x00005800011a7983 */ /* 0x000f240000300800 */
[----:B------:R-:W4:Y:S01]  /*25260*/  LDL.LU R27, [R1+0x5c] ;  /* 0x00005c00011b7983 */ /* 0x000f220000300800 */
[C---:B--2---:R-:W-:Y:S11]  /*25270*/  HMMA.16816.F32 R12, R20.reuse, R6, R12 ;  /* 0x00000006140c723c */ /* 0x044ff6000000180c */
[----:B------:R-:W-:Y:S11]  /*25280*/  @!UPT UIADD3 URZ, URZ, URZ, URZ ;  /* 0x0000003f3f3ff290 */ /* 0x000ff6000fffe03f */
[----:B------:R-:W-:Y:S02]  /*25290*/  @!UPT UIADD3 URZ, URZ, URZ, URZ ;  /* 0x0000003f3f3ff290 */ /* 0x000fe4000fffe03f */
[----:B------:R-:W-:Y:S02]  /*252a0*/  IMAD.MOV.U32 R9, RZ, RZ, R14 ;  /* 0x000000ffff097224 */ /* 0x000fe400078e000e */
[----:B------:R-:W-:Y:S02]  /*252b0*/  IMAD.MOV.U32 R8, RZ, RZ, R15 ;  /* 0x000000ffff087224 */ /* 0x000fe400078e000f */
[----:B------:R-:W-:Y:S02]  /*252c0*/  IMAD.MOV.U32 R16, RZ, RZ, R12 ;  /* 0x000000ffff107224 */ /* 0x000fe400078e000c */
[----:B------:R-:W-:Y:S01]  /*252d0*/  IMAD.MOV.U32 R17, RZ, RZ, R13 ;  /* 0x000000ffff117224 */ /* 0x000fe200078e000d */
[----:B----4-:R-:W-:Y:S01]  /*252e0*/  STL.64 [R1+0x21f0], R26 ;  /* 0x0021f01a01007387 */ /* 0x010fe20000100a00 */
[----:B---3--:R0:W-:Y:S03]  /*252f0*/  STL.64 [R1+0x21e8], R24 ;  /* 0x0021e81801007387 */ /* 0x0081e60000100a00 */
[----:B0-----:R-:W2:Y:S01]  /*25300*/  LDL.LU R24, [R1+0x70] ;  /* 0x0000700001187983 */ /* 0x001ea20000300800 */
[----:B------:R-:W2:Y:S02]  /*25310*/  LDL.LU R25, [R1+0x74] ;  /* 0x0000740001197983 */ /* 0x000ea40000300800 */
[----:B------:R-:W2:Y:S02]  /*25320*/  LDL.LU R26, [R1+0x78] ;  /* 0x00007800011a7983 */ /* 0x000ea40000300800 */
[----:B------:R-:W2:Y:S01]  /*25330*/  LDL.LU R27, [R1+0x7c] ;  /* 0x00007c00011b7983 */ /* 0x000ea20000300800 */
[----:B------:R-:W3:Y:S01]  /*25340*/  LDL.LU.64 R14, [R1+0x2208] ;  /* 0x00220800010e7983 */ /* 0x000ee20000300a00 */
[----:B------:R-:W3:Y:S02]  /*25350*/  LDL.LU.64 R12, [R1+0x2200] ;  /* 0x00220000010c7983 */ /* 0x000ee40000300a00 */
[----:B---3--:R-:W-:Y:S01]  /*25360*/  HMMA.16816.F32 R20, R20, R10, R12 ;  /* 0x0000000a1414723c */ /* 0x008fe2000000180c */
[----:B------:R-:W3:Y:S11]  /*25370*/  LDL.LU.64 R12, [R1+0x21f8] ;  /* 0x0021f800010c7983 */ /* 0x000ef60000300a00 */
[----:B------:R-:W-:Y:S11]  /*25380*/  @!UPT UIADD3 URZ, URZ, URZ, URZ ;  /* 0x0000003f3f3ff290 */ /* 0x000ff6000fffe03f */
[----:B------:R-:W-:Y:S01]  /*25390*/  STL.64 [R1+0x2188], R22 ;  /* 0x0021881601007387 */ /* 0x000fe20000100a00 */
[----:B------:R0:W-:Y:S03]  /*253a0*/  STL.64 [R1+0x2180], R20 ;  /* 0x0021801401007387 */ /* 0x0001e60000100a00 */
[----:B0-----:R-:W2:Y:S01]  /*253b0*/  LDL.LU R20, [R1+0x10] ;  /* 0x0000100001147983 */ /* 0x001ea20000300800 */
[----:B------:R-:W2:Y:S02]  /*253c0*/  LDL.LU R21, [R1+0x14] ;  /* 0x0000140001157983 */ /* 0x000ea40000300800 */
[----:B------:R-:W2:Y:S02]  /*253d0*/  LDL.LU R22, [R1+0x18] ;  /* 0x0000180001167983 */ /* 0x000ea40000300800 */
[----:B------:R-:W2:Y:S02]  /*253e0*/  LDL.LU R23, [R1+0x1c] ;  /* 0x00001c0001177983 */ /* 0x000ea40000300800 */
[C---:B--2---:R-:W-:Y:S11]  /*253f0*/  HMMA.16816.F32 R24, R20.reuse, R6, R24 ;  /* 0x000000061418723c */ /* 0x044ff60000001818 */
[----:B------:R-:W-:Y:S11]  /*25400*/  @!UPT UIADD3 URZ, URZ, URZ, URZ ;  /* 0x0000003f3f3ff290 */ /* 0x000ff6000fffe03f */
[----:B------:R-:W-:Y:S01]  /*25410*/  @!UPT UIADD3 URZ, URZ, URZ, URZ ;  /* 0x0000003f3f3ff290 */ /* 0x000fe2000fffe03f */
[----:B------:R0:W-:Y:S01]  /*25420*/  STL.64 [R1+0x70], R24 ;  /* 0x0000701801007387 */ /* 0x0001e20000100a00 */
[----:B------:R-:W-:Y:S02]  /*25430*/  IMAD.MOV.U32 R14, RZ, RZ, R26 ;  /* 0x000000ffff0e7224 */ /* 0x000fe400078e001a */
[----:B------:R-:W-:Y:S02]  /*25440*/  IMAD.MOV.U32 R15, RZ, RZ, R27 ;  /* 0x000000ffff0f7224 */ /* 0x000fe400078e001b */
[----:B------:R-:W2:Y:S04]  /*25450*/  LDL.LU.64 R26, [R1+0x21f0] ;  /* 0x0021f000011a7983 */ /* 0x000ea80000300a00 */
[----:B0-----:R-:W2:Y:S01]  /*25460*/  LDL.LU.64 R24, [R1+0x21e8] ;  /* 0x0021e80001187983 */ /* 0x001ea20000300a00 */
[----:B------:R-:W-:Y:S02]  /*25470*/  STL.64 [R1+0x21b8], R14 ;  /* 0x0021b80e01007387 */ /* 0x000fe40000100a00 */
[----:B---3--:R0:W-:Y:S02]  /*25480*/  STL.64 [R1+0x21b0], R12 ;  /* 0x0021b00c01007387 */ /* 0x0081e40000100a00 */
[----:B0-----:R-:W3:Y:S01]  /*25490*/  LDL.LU R12, [R1+0x60] ;  /* 0x00006000010c7983 */ /* 0x001ee20000300800 */
[----:B------:R-:W3:Y:S02]  /*254a0*/  LDL.LU R13, [R1+0x64] ;  /* 0x00006400010d7983 */ /* 0x000ee40000300800 */
[----:B------:R-:W3:Y:S02]  /*254b0*/  LDL.LU R14, [R1+0x68] ;  /* 0x00006800010e7983 */ /* 0x000ee40000300800 */
[----:B------:R-:W3:Y:S01]  /*254c0*/  LDL.LU R15, [R1+0x6c] ;  /* 0x00006c00010f7983 */ /* 0x000ee20000300800 */
[----:B--2---:R-:W-:Y:S01]  /*254d0*/  HMMA.16816.F32 R20, R20, R10, R24 ;  /* 0x0000000a1414723c */ /* 0x004fe20000001818 */
[----:B------:R-:W3:Y:S01]  /*254e0*/  LDL.LU.64 R26, [R1+0x21e0] ;  /* 0x0021e000011a7983 */ /* 0x000ee20000300a00 */
[----:B------:R-:W3:Y:S06]  /*254f0*/  LDL.LU.64 R24, [R1+0x21d8] ;  /* 0x0021d80001187983 */ /* 0x000eec0000300a00 */
[----:B---3--:R-:W-:Y:S11]  /*25500*/  HMMA.16816.F32 R4, R12, R6, R24 ;  /* 0x000000060c04723c */ /* 0x008ff60000001818 */
[----:B------:R-:W-:Y:S11]  /*25510*/  @!UPT UIADD3 URZ, URZ, URZ, URZ ;  /* 0x0000003f3f3ff290 */ /* 0x000ff6000fffe03f */
[----:B------:R-:W-:Y:S01]  /*25520*/  @!UPT UIADD3 URZ, URZ, URZ, URZ ;  /* 0x0000003f3f3ff290 */ /* 0x000fe2000fffe03f */
[----:B------:R-:W-:Y:S01]  /*25530*/  STL.64 [R1+0x21c8], R6 ;  /* 0x0021c80601007387 */ /* 0x000fe20000100a00 */
[----:B------:R-:W-:Y:S02]  /*25540*/  STL.64 [R1+0x50], R20 ;  /* 0x0000501401007387 */ /* 0x000fe40000100a00 */
[----:B------:R-:W-:Y:S02]  /*25550*/  STL.64 [R1+0x58], R22 ;  /* 0x0000581601007387 */ /* 0x000fe40000100a00 */
[----:B------:R0:W-:Y:S01]  /*25560*/  STL.64 [R1+0x21c0], R4 ;  /* 0x0021c00401007387 */ /* 0x0001e20000100a00 */
[----:B------:R-:W1:Y:S04]  /*25570*/  LDSM.16.MT88.4 R20, [R28+0xa000] ;  /* 0x00a000001c14783b */ /* 0x000e680000004200 */
[----:B0-----:R-:W2:Y:S01]  /*25580*/  LDL.LU R4, [R1+0xc0] ;  /* 0x0000c00001047983 */ /* 0x001ea20000300800 */
[----:B------:R-:W2:Y:S03]  /*25590*/  LDL.LU R5, [R1+0xc4] ;  /* 0x0000c40001057983 */ /* 0x000ea60000300800 */
[----:B-1----:R-:W-:Y:S01]  /*255a0*/  STL.64 [R1+0x30], R20 ;  /* 0x0000301401007387 */ /* 0x002fe20000100a00 */
[----:B------:R-:W-:Y:S02]  /*255b0*/  STL.64 [R1+0x38], R22 ;  /* 0x0000381601007387 */ /* 0x000fe40000100a00 */
[----:B------:R-:W0:Y:S04]  /*255c0*/  LDSM.16.MT88.4 R20, [R28+0xa080] ;  /* 0x00a080001c14783b */ /* 0x000e280000004200 */
[----:B------:R-:W-:-:S02]  /*255d0*/  IMAD.MOV.U32 R7, RZ, RZ, R19 ;  /* 0x000000ffff077224 */ /* 0x000fc400078e0013 */
[----:B------:R-:W-:Y:S02]  /*255e0*/  IMAD.MOV.U32 R24, RZ, RZ, R18 ;  /* 0x000000ffff187224 */ /* 0x000fe400078e0012 */
[----:B------:R-:W-:Y:S02]  /*255f0*/  IMAD.MOV.U32 R6, RZ, RZ, R29 ;  /* 0x000000ffff067224 */ /* 0x000fe400078e001d */
[----:B0-----:R-:W-:Y:S01]  /*25600*/  IMAD.MOV.U32 R18, RZ, RZ, R22 ;  /* 0x000000ffff127224 */ /* 0x001fe200078e0016 */
[----:B------:R-:W-:Y:S01]  /*25610*/  STL.64 [R1+0x20], R20 ;  /* 0x0000201401007387 */ /* 0x000fe20000100a00 */
[----:B------:R-:W-:Y:S02]  /*25620*/  IMAD.MOV.U32 R19, RZ, RZ, R23 ;  /* 0x000000ffff137224 */ /* 0x000fe400078e0017 */
[----:B------:R-:W0:Y:S04]  /*25630*/  LDSM.16.MT88.4 R20, [R28+0xa100] ;  /* 0x00a100001c14783b */ /* 0x000e280000004200 */
[----:B------:R-:W-:-:S02]  /*25640*/  IMAD.MOV.U32 R26, RZ, RZ, R2 ;  /* 0x000000ffff1a7224 */ /* 0x000fc400078e0002 */
[----:B------:R-:W-:Y:S02]  /*25650*/  IMAD.MOV.U32 R27, RZ, RZ, R0 ;  /* 0x000000ffff1b7224 */ /* 0x000fe400078e0000 */
[----:B------:R-:W-:Y:S01]  /*25660*/  IMAD.MOV.U32 R25, RZ, RZ, R3 ;  /* 0x000000ffff197224 */ /* 0x000fe200078e0003 */
[----:B------:R-:W-:Y:S01]  /*25670*/  STL [R1+0x211c], R19 ;  /* 0x00211c1301007387 */ /* 0x000fe20000100800 */
[----:B------:R-:W-:Y:S02]  /*25680*/  STL [R1+0x2118], R18 ;  /* 0x0021181201007387 */ /* 0x000fe40000100800 */
[----:B0-----:R-:W-:Y:S02]  /*25690*/  IMAD.MOV.U32 R2, RZ, RZ, R22 ;  /* 0x000000ffff027224 */ /* 0x001fe400078e0016 */
[----:B------:R-:W-:Y:S02]  /*256a0*/  IMAD.MOV.U32 R0, RZ, RZ, R23 ;  /* 0x000000ffff007224 */ /* 0x000fe400078e0017 */
[----:B------:R-:W-:-:S02]  /*256b0*/  IMAD.MOV.U32 R22, RZ, RZ, R9 ;  /* 0x000000ffff167224 */ /* 0x000fc400078e0009 */
[----:B------:R-:W-:Y:S02]  /*256c0*/  IMAD.MOV.U32 R23, RZ, RZ, R8 ;  /* 0x000000ffff177224 */ /* 0x000fe400078e0008 */
[----:B------:R-:W-:Y:S02]  /*256d0*/  IMAD.MOV.U32 R29, RZ, RZ, R20 ;  /* 0x000000ffff1d7224 */ /* 0x000fe400078e0014 */
[----:B------:R-:W-:Y:S02]  /*256e0*/  IMAD.MOV.U32 R3, RZ, RZ, R21 ;  /* 0x000000ffff037224 */ /* 0x000fe400078e0015 */
[----:B------:R-:W-:Y:S02]  /*256f0*/  IMAD.MOV.U32 R20, RZ, RZ, R16 ;  /* 0x000000ffff147224 */ /* 0x000fe400078e0010 */
[----:B------:R-:W-:Y:S01]  /*25700*/  IMAD.MOV.U32 R21, RZ, RZ, R17 ;  /* 0x000000ffff157224 */ /* 0x000fe200078e0011 */
[----:B------:R-:W3:Y:S01]  /*25710*/  LDL.LU R16, [R1+0x21d4] ;  /* 0x0021d40001107983 */ /* 0x000ee20000300800 */
[----:B------:R-:W3:Y:S02]  /*25720*/  LDL.LU R17, [R1+0x21d0] ;  /* 0x0021d00001117983 */ /* 0x000ee40000300800 */
[----:B------:R-:W-:Y:S02]  /*25730*/  STL [R1+0x212c], R0 ;  /* 0x00212c0001007387 */ /* 0x000fe40000100800 */
[----:B------:R-:W-:Y:S01]  /*25740*/  STL [R1+0x2128], R2 ;  /* 0x0021280201007387 */ /* 0x000fe20000100800 */
[----:B------:R-:W-:Y:S01]  /*25750*/  STL [R1+0x2124], R3 ;  /* 0x0021240301007387 */ /* 0x000fe20000100800 */
[----:B------:R-:W-:Y:S01]  /*25760*/  STL [R1+0x2120], R29 ;  /* 0x0021201d01007387 */ /* 0x000fe20000100800 */
[----:B--2---:R-:W-:Y:S02]  /*25770*/  HMMA.16816.F32 R8, R12, R10, R4 ;  /* 0x0000000a0c08723c */ /* 0x004fe40000001804 */
[----:B------:R-:W0:Y:S04]  /*25780*/  LDSM.16.MT88.4 R12, [R28+0xa180] ;  /* 0x00a180001c0c783b */ /* 0x000e280000004200 */
[----:B------:R-:W2:Y:S01]  /*25790*/  LDL.LU.64 R6, [R1+0x21c8] ;  /* 0x0021c80001067983 */ /* 0x000ea20000300a00 */
[----:B------:R-:W2:Y:S11]  /*257a0*/  LDL.LU.64 R4, [R1+0x21c0] ;  /* 0x0021c00001047983 */ /* 0x000eb60000300a00 */
[----:B------:R-:W-:Y:S05]  /*257b0*/  @!UPT UIADD3 URZ, URZ, URZ, URZ ;  /* 0x0000003f3f3ff290 */ /* 0x000fea000fffe03f */
[----:B------:R-:W-:Y:S01]  /*257c0*/  STL.64 [R1+0xc0], R8 ;  /* 0x0000c00801007387 */ /* 0x000fe20000100a00 */
[----:B------:R0:W-:Y:S02]  /*257d0*/  STL.64 [R1+0xc8], R10 ;  /* 0x0000c80a01007387 */ /* 0x0001e40000100a00 */
[----:B0-----:R-:W-:Y:S02]  /*257e0*/  IMAD.MOV.U32 R10, RZ, RZ, R14 ;  /* 0x000000ffff0a7224 */ /* 0x001fe400078e000e */
[----:B------:R-:W-:Y:S01]  /*257f0*/  IMAD.MOV.U32 R11, RZ, RZ, R13 ;  /* 0x000000ffff0b7224 */ /* 0x000fe200078e000d */
[----:B------:R0:W-:Y:S01]  /*25800*/  STL [R1+0x60], R12 ;  /* 0x0000600c01007387 */ /* 0x0001e20000100800 */
[----:B------:R-:W-:Y:S02]  /*25810*/  IMAD.MOV.U32 R8, RZ, RZ, R15 ;  /* 0x000000ffff087224 */ /* 0x000fe400078e000f */
[----:B------:R-:W4:Y:S01]  /*25820*/  LDL.LU.64 R14, [R1+0x21b8] ;  /* 0x0021b800010e7983 */ /* 0x000f220000300a00 */
[----:B0-----:R-:W2:Y:S01]  /*25830*/  LDL.LU.64 R12, [R1+0x21b0] ;  /* 0x0021b000010c7983 */ /* 0x001ea20000300a00 */
[----:B------:R-:W-:Y:S02]  /*25840*/  STL [R1+0x2160], R10 ;  /* 0x0021600a01007387 */ /* 0x000fe40000100800 */
[----:B------:R-:W-:Y:S02]  /*25850*/  STL [R1+0x215c], R11 ;  /* 0x00215c0b01007387 */ /* 0x000fe40000100800 */
[----:B------:R0:W-:Y:S02]  /*25860*/  STL [R1+0x2158], R8 ;  /* 0x0021580801007387 */ /* 0x0001e40000100800 */
[----:B0-----:R-:W2:Y:S01]  /*25870*/  LDL.LU R8, [R1] ;  /* 0x0000000001087983 */ /* 0x001ea20000300800 */
[----:B------:R-:W2:Y:S02]  /*25880*/  LDL.LU R9, [R1+0x4] ;  /* 0x0000040001097983 */ /* 0x000ea40000300800 */
[----:B------:R-:W2:Y:S02]  /*25890*/  LDL.LU R10, [R1+0x8] ;  /* 0x00000800010a7983 */ /* 0x000ea40000300800 */
[----:B------:R-:W2:Y:S02]  /*258a0*/  LDL.LU R11, [R1+0xc] ;  /* 0x00000c00010b7983 */ /* 0x000ea40000300800 */
[C---:B--2---:R-:W-:Y:S11]  /*258b0*/  HMMA.16816.F32 R24, R8.reuse, R12, R24 ;  /* 0x0000000c0818723c */ /* 0x044ff60000001818 */
[----:B------:R-:W-:Y:S11]  /*258c0*/  @!UPT UIADD3 URZ, URZ, URZ, URZ ;  /* 0x0000003f3f3ff290 */ /* 0x000ff6000fffe03f */
[----:B------:R-:W-:Y:S02]  /*258d0*/  @!UPT UIADD3 URZ, URZ, URZ, URZ ;  /* 0x0000003f3f3ff290 */ /* 0x000fe4000fffe03f */
[----:B------:R-:W-:Y:S02]  /*258e0*/  IMAD.MOV.U32 R19, RZ, RZ, R26 ;  /* 0x000000ffff137224 */ /* 0x000fe400078e001a */
[----:B------:R-:W-:Y:S02]  /*258f0*/  IMAD.MOV.U32 R18, RZ, RZ, R27 ;  /* 0x000000ffff127224 */ /* 0x000fe400078e001b */
[----:B------:R-:W-:Y:S02]  /*25900*/  IMAD.MOV.U32 R3, RZ, RZ, R24 ;  /* 0x000000ffff037224 */ /* 0x000fe400078e0018 */
[----:B------:R-:W-:Y:S01]  /*25910*/  IMAD.MOV.U32 R29, RZ, RZ, R25 ;  /* 0x000000ffff1d7224 */ /* 0x000fe200078e0019 */
[----:B------:R-:W3:Y:S01]  /*25920*/  LDL.LU.64 R26, [R1+0x21a8] ;  /* 0x0021a800011a7983 */ /* 0x000ee20000300a00 */
[----:B------:R-:W3:Y:S02]  /*25930*/  LDL.LU.64 R24, [R1+0x21a0] ;  /* 0x0021a00001187983 */ /* 0x000ee40000300a00 */
[----:B------:R-:W-:Y:S02]  /*25940*/  STL [R1+0x213c], R18 ;  /* 0x00213c1201007387 */ /* 0x000fe40000100800 */
[----:B------:R-:W-:Y:S01]  /*25950*/  STL [R1+0x2138], R19 ;  /* 0x0021381301007387 */ /* 0x000fe20000100800 */
[----:B------:R-:W-:Y:S01]  /*25960*/  STL [R1+0x2134], R29 ;  /* 0x0021341d01007387 */ /* 0x000fe20000100800 */
[----:B------:R-:W-:Y:S01]  /*25970*/  STL [R1+0x2130], R3 ;  /* 0x0021300301007387 */ /* 0x000fe20000100800 */
[----:B---3--:R-:W-:Y:S02]  /*25980*/  HMMA.16816.F32 R8, R8, R16, R24 ;  /* 0x000000100808723c */ /* 0x008fe40000001818 */
[----:B------:R-:W2:Y:S01]  /*25990*/  LDL.LU.64 R26, [R1+0x2198] ;  /* 0x00219800011a7983 */ /* 0x000ea20000300a00 */
[----:B------:R-:W2:Y:S11]  /*259a0*/  LDL.LU.64 R24, [R1+0x2190] ;  /* 0x0021900001187983 */ /* 0x000eb60000300a00 */
[----:B------:R-:W-:Y:S09]  /*259b0*/  @!UPT UIADD3 URZ, URZ, URZ, URZ ;  /* 0x0000003f3f3ff290 */ /* 0x000ff2000fffe03f */
[----:B------:R0:W-:Y:S04]  /*259c0*/  STL.64 [R1+0xa0], R8 ;  /* 0x0000a00801007387 */ /* 0x0001e80000100a00 */
[----:B0-----:R-:W3:Y:S01]  /*259d0*/  LDL R9, [R1+0x1934] ;  /* 0x0019340001097983 */ /* 0x001ee20000100800 */
[----:B------:R-:W-:Y:S02]  /*259e0*/  IMAD.MOV.U32 R2, RZ, RZ, R11 ;  /* 0x000000ffff027224 */ /* 0x000fe400078e000b */
[----:B------:R-:W-:Y:S01]  /*259f0*/  IMAD.MOV.U32 R0, RZ, RZ, R10 ;  /* 0x000000ffff007224 */ /* 0x000fe200078e000a */
[C---:B--2---:R-:W-:Y:S11]  /*25a00*/  HMMA.16816.F32 R20, R24.reuse, R12, R20 ;  /* 0x0000000c1814723c */ /* 0x044ff60000001814 */
[----:B------:R-:W-:Y:S11]  /*25a10*/  @!UPT UIADD3 URZ, URZ, URZ, URZ ;  /* 0x0000003f3f3ff290 */ /* 0x000ff6000fffe03f */
[----:B------:R-:W-:Y:S02]  /*25a20*/  @!UPT UIADD3 URZ, URZ, URZ, URZ ;  /* 0x0000003f3f3ff290 */ /* 0x000fe4000fffe03f */
[----:B------:R-:W-:Y:S02]  /*25a30*/  IMAD.MOV.U32 R29, RZ, RZ, R22 ;  /* 0x000000ffff1d7224 */ /* 0x000fe400078e0016 */
[----:B------:R-:W-:Y:S02]  /*25a40*/  IMAD.MOV.U32 R3, RZ, RZ, R23 ;  /* 0x000000ffff037224 */ /* 0x000fe400078e0017 */
[----:B------:R-:W-:Y:S01]  /*25a50*/  IMAD.MOV.U32 R18, RZ, RZ, R20 ;  /* 0x000000ffff127224 */ /* 0x000fe200078e0014 */
[----:B---3--:R0:W-:Y:S01]  /*25a60*/  STL [R1+0x2164], R9 ;  /* 0x0021640901007387 */ /* 0x0081e20000100800 */
[----:B------:R-:W2:Y:S02]  /*25a70*/  LDL.LU R8, [R1+0x50] ;  /* 0x0000500001087983 */ /* 0x000ea40000300800 */
[----:B------:R-:W-:Y:S01]  /*25a80*/  IMAD.MOV.U32 R19, RZ, RZ, R21 ;  /* 0x000000ffff137224 */ /* 0x000fe200078e0015 */
[----:B0-----:R-:W2:Y:S01]  /*25a90*/  LDL.LU R9, [R1+0x54] ;  /* 0x0000540001097983 */ /* 0x001ea20000300800 */
[----:B------:R-:W2:Y:S02]  /*25aa0*/  LDL.LU R10, [R1+0x58] ;  /* 0x00005800010a7983 */ /* 0x000ea40000300800 */
[----:B------:R-:W2:Y:S02]  /*25ab0*/  LDL.LU R11, [R1+0x5c] ;  /* 0x00005c00010b7983 */ /* 0x000ea40000300800 */
[----:B------:R-:W-:Y:S01]  /*25ac0*/  STL [R1+0x2144], R2 ;  /* 0x0021440201007387 */ /* 0x000fe20000100800 */
[----:B------:R-:W-:Y:S01]  /*25ad0*/  STL [R1+0x2140], R0 ;  /* 0x0021400001007387 */ /* 0x000fe20000100800 */
[----:B------:R-:W3:Y:S02]  /*25ae0*/  LDL.LU.64 R22, [R1+0x2188] ;  /* 0x0021880001167983 */ /* 0x000ee40000300a00 */
[----:B------:R-:W3:Y:S02]  /*25af0*/  LDL.LU.64 R20, [R1+0x2180] ;  /* 0x0021800001147983 */ /* 0x000ee40000300a00 */
[----:B------:R-:W-:Y:S01]  /*25b00*/  STL [R1+0x2154], R3 ;  /* 0x0021540301007387 */ /* 0x000fe20000100800 */
[----:B------:R-:W-:Y:S01]  /*25b10*/  STL [R1+0x2150], R29 ;  /* 0x0021501d01007387 */ /* 0x000fe20000100800 */
[----:B------:R-:W-:Y:S02]  /*25b20*/  STL [R1+0x214c], R19 ;  /* 0x00214c1301007387 */ /* 0x000fe40000100800 */
[----:B------:R-:W-:Y:S01]  /*25b30*/  STL [R1+0x2148], R18 ;  /* 0x0021481201007387 */ /* 0x000fe20000100800 */
[----:B---3--:R-:W-:Y:S01]  /*25b40*/  HMMA.16816.F32 R24, R24, R16, R20 ;  /* 0x000000101818723c */ /* 0x008fe20000001814 */
[----:B------:R-:W3:Y:S01]  /*25b50*/  LDL.LU.64 R22, [R1+0x2178] ;  /* 0x0021780001167983 */ /* 0x000ee20000300a00 */
[----:B------:R-:W3:Y:S11]  /*25b60*/  LDL.LU.64 R20, [R1+0x2170] ;  /* 0x0021700001147983 */ /* 0x000ef60000300a00 */
[----:B------:R-:W-:Y:S10]  /*25b70*/  @!UPT UIADD3 URZ, URZ, URZ, URZ ;  /* 0x0000003f3f3ff290 */ /* 0x000ff4000fffe03f */
[----:B------:R0:W-:Y:S04]  /*25b80*/  STL.64 [R1+0x80], R24 ;  /* 0x0000801801007387 */ /* 0x0001e80000100a00 */
[----:B0-----:R-:W3:Y:S01]  /*25b90*/  LDL.LU R24, [R1+0x70] ;  /* 0x0000700001187983 */ /* 0x001ee20000300800 */
[----:B------:R-:W3:Y:S02]  /*25ba0*/  LDL.LU R25, [R1+0x74] ;  /* 0x0000740001197983 */ /* 0x000ee40000300800 */
[----:B------:R-:W-:Y:S02]  /*25bb0*/  IMAD.MOV.U32 R2, RZ, RZ, R26 ;  /* 0x000000ffff027224 */ /* 0x000fe400078e001a */
[----:B------:R-:W-:Y:S02]  /*25bc0*/  IMAD.MOV.U32 R0, RZ, RZ, R27 ;  /* 0x000000ffff007224 */ /* 0x000fe400078e001b */
[----:B----4-:R-:W-:-:S02]  /*25bd0*/  IMAD.MOV.U32 R26, RZ, RZ, R14 ;  /* 0x000000ffff1a7224 */ /* 0x010fc400078e000e */
[----:B------:R-:W-:Y:S01]  /*25be0*/  IMAD.MOV.U32 R27, RZ, RZ, R15 ;  /* 0x000000ffff1b7224 */ /* 0x000fe200078e000f */
[----:B------:R-:W4:Y:S01]  /*25bf0*/  LDL.LU R14, [R1+0x216c] ;  /* 0x00216c00010e7983 */ /* 0x000f220000300800 */
[----:B------:R-:W4:Y:S05]  /*25c00*/  LDL.LU R15, [R1+0x2168] ;  /* 0x00216800010f7983 */ /* 0x000f2a0000300800 */
[C---:B---3--:R-:W-:Y:S08]  /*25c10*/  HMMA.16816.F32 R24, R20.reuse, R12, R24 ;  /* 0x0000000c1418723c */ /* 0x048ff00000001818 */
[----:B--2---:R-:W-:Y:S11]  /*25c20*/  HMMA.16816.F32 R20, R20, R16, R8 ;  /* 0x000000101414723c */ /* 0x004ff60000001808 */
        /* <DEDUP_REMOVED lines=9> */
[----:B------:R-:W-:Y:S02]  /*25cc0*/  IMAD.MOV.U32 R29, RZ, RZ, R25 ;  /* 0x000000ffff1d7224 */ /* 0x000fe400078e0019 */
[----:B------:R-:W-:Y:S02]  /*25cd0*/  IMAD.MOV.U32 R19, RZ, RZ, R26 ;  /* 0x000000ffff137224 */ /* 0x000fe400078e001a */
[----:B------:R-:W-:Y:S01]  /*25ce0*/  IMAD.MOV.U32 R18, RZ, RZ, R27 ;  /* 0x000000ffff127224 */ /* 0x000fe200078e001b */
[----:B--2---:R-:W-:Y:S07]  /*25cf0*/  HMMA.16816.F32 R4, R20, R12, R4 ;  /* 0x0000000c1404723c */ /* 0x004fee0000001804 */
[----:B------:R-:W-:-:S02]  /*25d00*/  IMAD.MOV.U32 R12, RZ, RZ, R9 ;  /* 0x000000ffff0c7224 */ /* 0x000fc400078e0009 */
[----:B------:R-:W2:Y:S01]  /*25d10*/  LDL.LU R9, [R1+0x2164] ;  /* 0x0021640001097983 */ /* 0x000ea20000300800 */
[----:B------:R-:W-:Y:S02]  /*25d20*/  IMAD.MOV.U32 R27, RZ, RZ, R20 ;  /* 0x000000ffff1b7224 */ /* 0x000fe400078e0014 */
[----:B------:R-:W-:Y:S02]  /*25d30*/  IMAD.MOV.U32 R26, RZ, RZ, R21 ;  /* 0x000000ffff1a7224 */ /* 0x000fe400078e0015 */
[----:B------:R-:W-:Y:S02]  /*25d40*/  IMAD.MOV.U32 R25, RZ, RZ, R22 ;  /* 0x000000ffff197224 */ /* 0x000fe400078e0016 */
[----:B------:R-:W-:-:S08]  /*25d50*/  IMAD.MOV.U32 R24, RZ, RZ, R23 ;  /* 0x000000ffff187224 */ /* 0x000fd000078e0017 */
[----:B------:R-:W-:Y:S02]  /*25d60*/  IMAD.MOV.U32 R23, RZ, RZ, R4 ;  /* 0x000000ffff177224 */ /* 0x000fe400078e0004 */
[----:B------:R-:W-:Y:S02]  /*25d70*/  IMAD.MOV.U32 R22, RZ, RZ, R5 ;  /* 0x000000ffff167224 */ /* 0x000fe400078e0005 */
[----:B------:R-:W-:Y:S02]  /*25d80*/  IMAD.MOV.U32 R21, RZ, RZ, R6 ;  /* 0x000000ffff157224 */ /* 0x000fe400078e0006 */
[----:B------:R-:W-:Y:S02]  /*25d90*/  IMAD.MOV.U32 R20, RZ, RZ, R7 ;  /* 0x000000ffff147224 */ /* 0x000fe400078e0007 */
[----:B------:R-:W0:Y:S01]  /*25da0*/  LDSM.16.MT88.4 R4, [R28+0xc000] ;  /* 0x00c000001c04783b */ /* 0x000e220000004200 */
[----:B------:R-:W-:Y:S02]  /*25db0*/  IMAD.MOV.U32 R13, RZ, RZ, R10 ;  /* 0x000000ffff0d7224 */ /* 0x000fe400078e000a */
[----:B------:R-:W3:Y:S02]  /*25dc0*/  LDL.LU R10, [R1+0x2160] ;  /* 0x00216000010a7983 */ /* 0x000ee40000300800 */
[----:B----4-:R1:W-:Y:S02]  /*25dd0*/  STL.64 [R1+0x2108], R14 ;  /* 0x0021080e01007387 */ /* 0x0103e40000100a00 */
[----:B-1----:R-:W-:-:S02]  /*25de0*/  IMAD.MOV.U32 R14, RZ, RZ, R11 ;  /* 0x000000ffff0e7224 */ /* 0x002fc400078e000b */
[----:B------:R-:W-:Y:S01]  /*25df0*/  IMAD.MOV.U32 R15, RZ, RZ, R8 ;  /* 0x000000ffff0f7224 */ /* 0x000fe200078e0008 */
[----:B------:R-:W4:Y:S01]  /*25e00*/  LDL.LU R11, [R1+0x215c] ;  /* 0x00215c00010b7983 */ /* 0x000f220000300800 */
[----:B------:R-:W3:Y:S03]  /*25e10*/  LDL.LU R8, [R1+0x2158] ;  /* 0x0021580001087983 */ /* 0x000ee60000300800 */
[----:B0-----:R-:W-:Y:S01]  /*25e20*/  STL.64 [R1], R4 ;  /* 0x0000000401007387 */ /* 0x001fe20000100a00 */
[----:B------:R-:W-:Y:S03]  /*25e30*/  STL.64 [R1+0x8], R6 ;  /* 0x0000080601007387 */ /* 0x000fe60000100a00 */
[----:B--2---:R-:W0:Y:S04]  /*25e40*/  LDSM.16.M88.4 R4, [R9+0x20080] ;  /* 0x020080000904783b */ /* 0x004e280000000200 */
[----:B0-----:R-:W-:Y:S01]  /*25e50*/  STL.64 [R1+0x2060], R6 ;  /* 0x0020600601007387 */ /* 0x001fe20000100a00 */
[----:B------:R0:W-:Y:S03]  /*25e60*/  STL.64 [R1+0x2058], R4 ;  /* 0x0020580401007387 */ /* 0x0001e60000100a00 */
[----:B0-----:R-:W2:Y:S01]  /*25e70*/  LDL.LU R4, [R1+0x60] ;  /* 0x0000600001047983 */ /* 0x001ea20000300800 */
[----:B---3--:R-:W-:-:S02]  /*25e80*/  IMAD.MOV.U32 R6, RZ, RZ, R10 ;  /* 0x000000ffff067224 */ /* 0x008fc400078e000a */
[----:B------:R-:W-:Y:S02]  /*25e90*/  IMAD.MOV.U32 R7, RZ, RZ, R8 ;  /* 0x000000ffff077224 */ /* 0x000fe400078e0008 */
[----:B----4-:R-:W-:Y:S02]  /*25ea0*/  IMAD.MOV.U32 R5, RZ, RZ, R11 ;  /* 0x000000ffff057224 */ /* 0x010fe400078e000b */
[----:B------:R-:W0:Y:S04]  /*25eb0*/  LDSM.16.M88.4 R8, [R9+0x21080] ;  /* 0x021080000908783b */ /* 0x000e280000000200 */
[----:B------:R1:W-:Y:S02]  /*25ec0*/  STL.64 [R1+0x20a0], R6 ;  /* 0x0020a00601007387 */ /* 0x0003e40000100a00 */
[----:B-1----:R-:W-:-:S02]  /*25ed0*/  IMAD.MOV.U32 R6, RZ, RZ, R12 ;  /* 0x000000ffff067224 */ /* 0x002fc400078e000c */
[----:B------:R-:W-:Y:S01]  /*25ee0*/  IMAD.MOV.U32 R7, RZ, RZ, R13 ;  /* 0x000000ffff077224 */ /* 0x000fe200078e000d */
[----:B--2---:R1:W-:Y:S04]  /*25ef0*/  STL.64 [R1+0x2098], R4 ;  /* 0x0020980401007387 */ /* 0x0043e80000100a00 */
[----:B------:R2:W-:Y:S02]  /*25f00*/  STL.64 [R1+0x20b0], R6 ;  /* 0x0020b00601007387 */ /* 0x0005e40000100a00 */
[----:B-1----:R-:W-:Y:S02]  /*25f10*/  IMAD.MOV.U32 R4, RZ, RZ, R14 ;  /* 0x000000ffff047224 */ /* 0x002fe400078e000e */
[----:B------:R-:W-:Y:S02]  /*25f20*/  IMAD.MOV.U32 R5, RZ, RZ, R15 ;  /* 0x000000ffff057224 */ /* 0x000fe400078e000f */
[----:B--2---:R-:W-:-:S02]  /*25f30*/  IMAD.MOV.U32 R6, RZ, RZ, R19 ;  /* 0x000000ffff067224 */ /* 0x004fc400078e0013 */
[----:B------:R-:W-:Y:S01]  /*25f40*/  IMAD.MOV.U32 R7, RZ, RZ, R18 ;  /* 0x000000ffff077224 */ /* 0x000fe200078e0012 */
[----:B------:R1:W-:Y:S02]  /*25f50*/  STL.64 [R1+0x20a8], R4 ;  /* 0x0020a80401007387 */ /* 0x0003e40000100a00 */
[----:B-1----:R-:W-:Y:S02]  /*25f60*/  IMAD.MOV.U32 R4, RZ, RZ, R3 ;  /* 0x000000ffff047224 */ /* 0x002fe400078e0003 */
[----:B------:R-:W-:Y:S01]  /*25f70*/  IMAD.MOV.U32 R5, RZ, RZ, R29 ;  /* 0x000000ffff057224 */ /* 0x000fe200078e001d */
[----:B------:R-:W2:Y:S01]  /*25f80*/  LDL.LU R3, [R1+0x2154] ;  /* 0x0021540001037983 */ /* 0x000ea20000300800 */
[----:B------:R-:W3:Y:S02]  /*25f90*/  LDL.LU R29, [R1+0x2150] ;  /* 0x00215000011d7983 */ /* 0x000ee40000300800 */
[----:B------:R-:W4:Y:S02]  /*25fa0*/  LDL.LU R19, [R1+0x214c] ;  /* 0x00214c0001137983 */ /* 0x000f240000300800 */
[----:B------:R-:W4:Y:S01]  /*25fb0*/  LDL.LU R18, [R1+0x2148] ;  /* 0x0021480001127983 */ /* 0x000f220000300800 */
[----:B------:R-:W-:Y:S01]  /*25fc0*/  STL.64 [R1+0x20c0], R6 ;  /* 0x0020c00601007387 */ /* 0x000fe20000100a00 */
[----:B------:R1:W-:Y:S03]  /*25fd0*/  STL.64 [R1+0x20b8], R4 ;  /* 0x0020b80401007387 */ /* 0x0003e60000100a00 */
[----:B-1----:R-:W4:Y:S01]  /*25fe0*/  LDL.LU R4, [R1+0x80] ;  /* 0x0000800001047983 */ /* 0x002f220000300800 */
[----:B------:R-:W4:Y:S02]  /*25ff0*/  LDL.LU R5, [R1+0x84] ;  /* 0x0000840001057983 */ /* 0x000f240000300800 */
[----:B------:R-:W-:-:S02]  /*26000*/  IMAD.MOV.U32 R6, RZ, RZ, R2 ;  /* 0x000000ffff067224 */ /* 0x000fc400078e0002 */
[----:B------:R-:W-:Y:S01]  /*26010*/  IMAD.MOV.U32 R7, RZ, RZ, R0 ;  /* 0x000000ffff077224 */ /* 0x000fe200078e0000 */
[----:B------:R-:W4:Y:S01]  /*26020*/  LDL.LU R2, [R1+0x2144] ;  /* 0x0021440001027983 */ /* 0x000f220000300800 */
[----:B------:R-:W4:Y:S03]  /*26030*/  LDL.LU R0, [R1+0x2140] ;  /* 0x0021400001007983 */ /* 0x000f260000300800 */
[----:B------:R2:W-:Y:S02]  /*26040*/  STL.64 [R1+0x20d0], R6 ;  /* 0x0020d00601007387 */ /* 0x0005e40000100a00 */
[----:B--2---:R-:W-:Y:S02]  /*26050*/  IMAD.MOV.U32 R7, RZ, RZ, R3 ;  /* 0x000000ffff077224 */ /* 0x004fe400078e0003 */
[----:B---3--:R-:W-:Y:S01]  /*26060*/  IMAD.MOV.U32 R6, RZ, RZ, R29 ;  /* 0x000000ffff067224 */ /* 0x008fe200078e001d */
[----:B----4-:R1:W-:Y:S02]  /*26070*/  STL.64 [R1+0x20c8], R4 ;  /* 0x0020c80401007387 */ /* 0x0103e40000100a00 */
[----:B-1----:R-:W-:-:S02]  /*26080*/  IMAD.MOV.U32 R4, RZ, RZ, R18 ;  /* 0x000000ffff047224 */ /* 0x002fc400078e0012 */
        /* <DEDUP_REMOVED lines=12> */
[----:B------:R-:W4:Y:S02]  /*26150*/  LDL.LU R2, [R1+0x2128] ;  /* 0x0021280001027983 */ /* 0x000f240000300800 */
[----:B------:R-:W4:Y:S02]  /*26160*/  LDL.LU R12, [R1+0xc0] ;  /* 0x0000c000010c7983 */ /* 0x000f240000300800 */
[----:B------:R-:W4:Y:S01]  /*26170*/  LDL.LU R13, [R1+0xc4] ;  /* 0x0000c400010d7983 */ /* 0x000f220000300800 */
[----:B------:R-:W4:Y:S01]  /*26180*/  LDL.LU R14, [R1+0xc8] ;  /* 0x0000c800010e7983 */ /* 0x000f220000300800 */
[----:B------:R-:W4:Y:S02]  /*26190*/  LDL.LU R15, [R1+0xcc] ;  /* 0x0000cc00010f7983 */ /* 0x000f240000300800 */
[----:B------:R2:W-:Y:S02]  /*261a0*/  STL.64 [R1+0x20f0], R6 ;  /* 0x0020f00601007387 */ /* 0x0005e40000100a00 */
[----:B--2---:R-:W-:-:S02]  /*261b0*/  IMAD.MOV.U32 R7, RZ, RZ, R18 ;  /* 0x000000ffff077224 */ /* 0x004fc400078e0012 */
[----:B---3--:R-:W-:Y:S01]  /*261c0*/  IMAD.MOV.U32 R6, RZ, RZ, R19 ;  /* 0x000000ffff067224 */ /* 0x008fe200078e0013 */
[----:B----4-:R1:W-:Y:S02]  /*261d0*/  STL.64 [R1+0x20e8], R4 ;  /* 0x0020e80401007387 */ /* 0x0103e40000100a00 */
[----:B-1----:R-:W-:Y:S02]  /*261e0*/  IMAD.MOV.U32 R4, RZ, RZ, R3 ;  /* 0x000000ffff047224 */ /* 0x002fe400078e0003 */
[----:B------:R-:W-:Y:S01]  /*261f0*/  IMAD.MOV.U32 R5, RZ, RZ, R29 ;  /* 0x000000ffff057224 */ /* 0x000fe200078e001d */
[----:B------:R-:W2:Y:S01]  /*26200*/  LDL.LU R3, [R1+0x2124] ;  /* 0x0021240001037983 */ /* 0x000ea20000300800 */
[----:B------:R-:W3:Y:S02]  /*26210*/  LDL.LU R29, [R1+0x2120] ;  /* 0x00212000011d7983 */ /* 0x000ee40000300800 */
[----:B------:R-:W4:Y:S02]  /*26220*/  LDL.LU R19, [R1+0x211c] ;  /* 0x00211c0001137983 */ /* 0x000f240000300800 */
[----:B------:R-:W2:Y:S01]  /*26230*/  LDL.LU R18, [R1+0x2118] ;  /* 0x0021180001127983 */ /* 0x000ea20000300800 */
[----:B0-----:R0:W-:Y:S01]  /*26240*/  STL [R1+0x2084], R8 ;  /* 0x0020840801007387 */ /* 0x0011e20000100800 */
[----:B------:R1:W-:Y:S02]  /*26250*/  STL [R1+0x2080], R9 ;  /* 0x0020800901007387 */ /* 0x0003e40000100800 */
[----:B------:R1:W-:Y:S02]  /*26260*/  STL [R1+0x1fc4], R10 ;  /* 0x001fc40a01007387 */ /* 0x0003e40000100800 */
[----:B------:R1:W-:Y:S02]  /*26270*/  STL [R1+0x1fc0], R11 ;  /* 0x001fc00b01007387 */ /* 0x0003e40000100800 */
[----:B0-----:R-:W-:-:S02]  /*26280*/  IMAD.MOV.U32 R8, RZ, RZ, R27 ;  /* 0x000000ffff087224 */ /* 0x001fc400078e001b */
[----:B-1----:R-:W-:Y:S02]  /*26290*/  IMAD.MOV.U32 R9, RZ, RZ, R26 ;  /* 0x000000ffff097224 */ /* 0x002fe400078e001a */
[----:B------:R-:W-:Y:S02]  /*262a0*/  IMAD.MOV.U32 R10, RZ, RZ, R25 ;  /* 0x000000ffff0a7224 */ /* 0x000fe400078e0019 */
[----:B------:R-:W-:Y:S02]  /*262b0*/  IMAD.MOV.U32 R11, RZ, RZ, R24 ;  /* 0x000000ffff0b7224 */ /* 0x000fe400078e0018 */
[----:B------:R-:W0:Y:S04]  /*262c0*/  LDSM.16.MT88.4 R24, [R28+0xc080] ;  /* 0x00c080001c18783b */ /* 0x000e280000004200 */
[----:B0-----:R0:W-:Y:S01]  /*262d0*/  STL.64 [R1+0x2030], R26 ;  /* 0x0020301a01007387 */ /* 0x0011e20000100a00 */
[----:B------:R1:W-:Y:S02]  /*262e0*/  STL.64 [R1+0x2028], R24 ;  /* 0x0020281801007387 */ /* 0x0003e40000100a00 */
[----:B0-----:R-:W-:-:S02]  /*262f0*/  IMAD.MOV.U32 R26, RZ, RZ, R21 ;  /* 0x000000ffff1a7224 */ /* 0x001fc400078e0015 */
[----:B-1----:R-:W-:Y:S02]  /*26300*/  IMAD.MOV.U32 R24, RZ, RZ, R23 ;  /* 0x000000ffff187224 */ /* 0x002fe400078e0017 */
[----:B------:R-:W-:Y:S02]  /*26310*/  IMAD.MOV.U32 R25, RZ, RZ, R22 ;  /* 0x000000ffff197224 */ /* 0x000fe400078e0016 */
[----:B------:R-:W-:Y:S02]  /*26320*/  IMAD.MOV.U32 R27, RZ, RZ, R20 ;  /* 0x000000ffff1b7224 */ /* 0x000fe400078e0014 */
[----:B------:R-:W0:Y:S04]  /*26330*/  LDSM.16.MT88.4 R20, [R28+0xc100] ;  /* 0x00c100001c14783b */ /* 0x000e280000004200 */
[----:B------:R-:W-:Y:S01]  /*26340*/  STL.64 [R1+0x2100], R26 ;  /* 0x0021001a01007387 */ /* 0x000fe20000100a00 */
[----:B------:R1:W-:Y:S01]  /*26350*/  STL.64 [R1+0x20f8], R24 ;  /* 0x0020f81801007387 */ /* 0x0003e20000100a00 */
[----:B------:R-:W-:Y:S02]  /*26360*/  HMMA.16816.F32 R8, R8, R16, R12 ;  /* 0x000000100808723c */ /* 0x000fe4000000180c */
[----:B-1----:R-:W3:Y:S01]  /*26370*/  LDL.LU.64 R24, [R1+0x30] ;  /* 0x0000300001187983 */ /* 0x002ee20000300a00 */
[----:B------:R-:W3:Y:S03]  /*26380*/  LDL.LU.64 R26, [R1+0x38] ;  /* 0x00003800011a7983 */ /* 0x000ee60000300a00 */
[----:B0-----:R-:W-:Y:S01]  /*26390*/  STL.64 [R1+0x2010], R22 ;  /* 0x0020101601007387 */ /* 0x001fe20000100a00 */
[----:B------:R0:W-:Y:S03]  /*263a0*/  STL.64 [R1+0x2008], R20 ;  /* 0x0020081401007387 */ /* 0x0001e60000100a00 */
[----:B0-----:R-:W3:Y:S01]  /*263b0*/  LDL.LU R20, [R1+0x20] ;  /* 0x0000200001147983 */ /* 0x001ee20000300800 */
[----:B------:R-:W3:Y:S02]  /*263c0*/  LDL.LU R21, [R1+0x24] ;  /* 0x0000240001157983 */ /* 0x000ee40000300800 */
[----:B----4-:R-:W-:-:S02]  /*263d0*/  IMAD.MOV.U32 R23, RZ, RZ, R19 ;  /* 0x000000ffff177224 */ /* 0x010fc400078e0013 */
[----:B--2---:R-:W-:Y:S02]  /*263e0*/  IMAD.MOV.U32 R22, RZ, RZ, R18 ;  /* 0x000000ffff167224 */ /* 0x004fe400078e0012 */
[----:B------:R-:W2:Y:S01]  /*263f0*/  LDL.LU R18, [R1+0x2114] ;  /* 0x0021140001127983 */ /* 0x000ea20000300800 */
[----:B------:R-:W2:Y:S02]  /*26400*/  LDL.LU R19, [R1+0x2110] ;  /* 0x0021100001137983 */ /* 0x000ea40000300800 */
[----:B------:R-:W4:Y:S03]  /*26410*/  LDL.LU.64 R14, [R1+0x2108] ;  /* 0x00210800010e7983 */ /* 0x000f260000300a00 */
[----:B------:R-:W-:Y:S01]  /*26420*/  STL.64 [R1+0xc0], R8 ;  /* 0x0000c00801007387 */ /* 0x000fe20000100a00 */
[----:B------:R-:W-:Y:S02]  /*26430*/  STL.64 [R1+0xc8], R10 ;  /* 0x0000c80a01007387 */ /* 0x000fe40000100a00 */
[----:B------:R-:W0:Y:S04]  /*26440*/  LDSM.16.MT88.4 R8, [R28+0xc180] ;  /* 0x00c180001c08783b */ /* 0x000e280000004200 */
[----:B------:R-:W-:Y:S01]  /*26450*/  STL [R1+0x2088], R28 ;  /* 0x0020881c01007387 */ /* 0x000fe20000100800 */
[----:B0-----:R-:W-:Y:S01]  /*26460*/  STL.64 [R1+0xb0], R8 ;  /* 0x0000b00801007387 */ /* 0x001fe20000100a00 */
[----:B------:R0:W-:Y:S02]  /*26470*/  STL.64 [R1+0xb8], R10 ;  /* 0x0000b80a01007387 */ /* 0x0001e40000100a00 */
[----:B---3--:R-:W-:-:S02]  /*26480*/  IMAD.MOV.U32 R13, RZ, RZ, R24 ;  /* 0x000000ffff0d7224 */ /* 0x008fc400078e0018 */
[----:B0-----:R-:W-:Y:S02]  /*26490*/  IMAD.MOV.U32 R10, RZ, RZ, R26 ;  /* 0x000000ffff0a7224 */ /* 0x001fe400078e001a */
[----:B------:R-:W-:Y:S02]  /*264a0*/  IMAD.MOV.U32 R11, RZ, RZ, R27 ;  /* 0x000000ffff0b7224 */ /* 0x000fe400078e001b */
[----:B------:R-:W-:Y:S01]  /*264b0*/  IMAD.MOV.U32 R12, RZ, RZ, R25 ;  /* 0x000000ffff0c7224 */ /* 0x000fe200078e0019 */
[----:B----4-:R-:W-:Y:S01]  /*264c0*/  HMMA.16816.F32 R4, R24, R14, R4 ;  /* 0x0000000e1804723c */ /* 0x010fe20000001804 */
[----:B------:R-:W3:Y:S01]  /*264d0*/  LDL.LU.64 R26, [R1+0x2100] ;  /* 0x00210000011a7983 */ /* 0x000ee20000300a00 */
[----:B------:R-:W3:Y:S11]  /*264e0*/  LDL.LU.64 R24, [R1+0x20f8] ;  /* 0x0020f80001187983 */ /* 0x000ef60000300a00 */
[----:B------:R-:W-:Y:S10]  /*264f0*/  @!UPT UIADD3 URZ, URZ, URZ, URZ ;  /* 0x0000003f3f3ff290 */ /* 0x000ff4000fffe03f */
[----:B------:R0:W-:Y:S01]  /*26500*/  STL.64 [R1+0xd0], R4 ;  /* 0x0000d00401007387 */ /* 0x0001e20000100a00 */
[----:B------:R-:W-:Y:S02]  /*26510*/  IMAD.MOV.U32 R8, RZ, RZ, R6 ;  /* 0x000000ffff087224 */ /* 0x000fe400078e0006 */
[----:B------:R-:W-:Y:S02]  /*26520*/  IMAD.MOV.U32 R9, RZ, RZ, R7 ;  /* 0x000000ffff097224 */ /* 0x000fe400078e0007 */
[----:B------:R-:W2:Y:S04]  /*26530*/  LDL.LU.64 R6, [R1+0x20f0] ;  /* 0x0020f00001067983 */ /* 0x000ea80000300a00 */
[----:B0-----:R-:W2:Y:S01]  /*26540*/  LDL.LU.64 R4, [R1+0x20e8] ;  /* 0x0020e80001047983 */ /* 0x001ea20000300a00 */
[----:B------:R0:W-:Y:S02]  /*26550*/  STL [R1+0x2090], R9 ;  /* 0x0020900901007387 */ /* 0x0001e40000100800 */
[----:B------:R1:W-:Y:S02]  /*26560*/  STL [R1+0x208c], R8 ;  /* 0x00208c0801007387 */ /* 0x0003e40000100800 */
[----:B0-----:R-:W-:-:S02]  /*26570*/  IMAD.MOV.U32 R9, RZ, RZ, R12 ;  /* 0x000000ffff097224 */ /* 0x001fc400078e000c */
[----:B-1----:R-:W-:-:S07]  /*26580*/  IMAD.MOV.U32 R8, RZ, RZ, R13 ;  /* 0x000000ffff087224 */ /* 0x002fce00078e000d */
[----:B--2---:R-:W-:Y:S01]  /*26590*/  HMMA.16816.F32 R8, R8, R18, R4 ;  /* 0x000000120808723c */ /* 0x004fe20000001804 */
[----:B------:R-:W2:Y:S01]  /*265a0*/  LDL.LU.64 R6, [R1+0x20e0] ;  /* 0x0020e00001067983 */ /* 0x000ea20000300a00 */
[----:B------:R-:W2:Y:S11]  /*265b0*/  LDL.LU.64 R4, [R1+0x20d8] ;  /* 0x0020d80001047983 */ /* 0x000eb60000300a00 */
[----:B------:R-:W-:Y:S10]  /*265c0*/  @!UPT UIADD3 URZ, URZ, URZ, URZ ;  /* 0x0000003f3f3ff290 */ /* 0x000ff4000fffe03f */
[----:B------:R0:W-:Y:S01]  /*265d0*/  STL.64 [R1+0xa0], R8 ;  /* 0x0000a00801007387 */ /* 0x0001e20000100a00 */
[----:B------:R-:W-:Y:S01]  /*265e0*/  STL [R1+0xa8], R10 ;  /* 0x0000a80a01007387 */ /* 0x000fe20000100800 */
[C---:B--2---:R-:W-:Y:S11]  /*265f0*/  HMMA.16816.F32 R4, R20.reuse, R14, R4 ;  /* 0x0000000e1404723c */ /* 0x044ff60000001804 */
[----:B------:R-:W-:Y:S11]  /*26600*/  @!UPT UIADD3 URZ, URZ, URZ, URZ ;  /* 0x0000003f3f3ff290 */ /* 0x000ff6000fffe03f */
[----:B------:R-:W-:Y:S01]  /*26610*/  @!UPT UIADD3 URZ, URZ, URZ, URZ ;  /* 0x0000003f3f3ff290 */ /* 0x000fe2000fffe03f */
[----:B------:R1:W-:Y:S01]  /*26620*/  STL.64 [R1+0x90], R4 ;  /* 0x0000900401007387 */ /* 0x0003e20000100a00 */
[----:B0-----:R-:W-:Y:S02]  /*26630*/  IMAD.MOV.U32 R9, RZ, RZ, R6 ;  /* 0x000000ffff097224 */ /* 0x001fe400078e0006 */
[----:B------:R-:W-:Y:S02]  /*26640*/  IMAD.MOV.U32 R8, RZ, RZ, R7 ;  /* 0x000000ffff087224 */ /* 0x000fe400078e0007 */
[----:B------:R-:W2:Y:S04]  /*26650*/  LDL.LU.64 R6, [R1+0x20d0] ;  /* 0x0020d00001067983 */ /* 0x000ea80000300a00 */
[----:B-1----:R-:W2:Y:S02]  /*26660*/  LDL.LU.64 R4, [R1+0x20c8] ;  /* 0x0020c80001047983 */ /* 0x002ea40000300a00 */
[----:B--2---:R-:W-:Y:S02]  /*26670*/  HMMA.16816.F32 R20, R20, R18, R4 ;  /* 0x000000121414723c */ /* 0x004fe40000001804 */
[----:B------:R-:W2:Y:S01]  /*26680*/  LDL.LU.64 R6, [R1+0x20c0] ;  /* 0x0020c00001067983 */ /* 0x000ea20000300a00 */
[----:B------:R-:W2:Y:S11]  /*26690*/  LDL.LU.64 R4, [R1+0x20b8] ;  /* 0x0020b80001047983 */ /* 0x000eb60000300a00 */
[----:B------:R-:W-:Y:S09]  /*266a0*/  @!UPT UIADD3 URZ, URZ, URZ, URZ ;  /* 0x0000003f3f3ff290 */ /* 0x000ff2000fffe03f */
[----:B------:R0:W-:Y:S01]  /*266b0*/  STL.64 [R1+0x2020], R22 ;  /* 0x0020201601007387 */ /* 0x0001e20000100a00 */
[----:B------:R1:W-:Y:S02]  /*266c0*/  STL.64 [R1+0x2018], R20 ;  /* 0x0020181401007387 */ /* 0x0003e40000100a00 */
[----:B0-----:R-:W-:Y:S02]  /*266d0*/  IMAD.MOV.U32 R22, RZ, RZ, R2 ;  /* 0x000000ffff167224 */ /* 0x001fe400078e0002 */
[----:B-1----:R-:W-:Y:S02]  /*266e0*/  IMAD.MOV.U32 R20, RZ, RZ, R29 ;  /* 0x000000ffff147224 */ /* 0x002fe400078e001d */
[----:B------:R-:W-:Y:S02]  /*266f0*/  IMAD.MOV.U32 R21, RZ, RZ, R3 ;  /* 0x000000ffff157224 */ /* 0x000fe400078e0003 */
[----:B------:R-:W-:-:S07]  /*26700*/  IMAD.MOV.U32 R23, RZ, RZ, R0 ;  /* 0x000000ffff177224 */ /* 0x000fce00078e0000 */
[C---:B--2---:R-:W-:Y:S11]  /*26710*/  HMMA.16816.F32 R4, R20.reuse, R14, R4 ;  /* 0x0000000e1404723c */ /* 0x044ff60000001804 */
        /* <DEDUP_REMOVED lines=9> */
[----:B------:R-:W3:Y:S01]  /*267b0*/  LDL.LU.64 R6, [R1+0x20a0] ;  /* 0x0020a00001067983 */ /* 0x000ee20000300a00 */
[----:B------:R-:W3:Y:S02]  /*267c0*/  LDL.LU.64 R4, [R1+0x2098] ;  /* 0x0020980001047983 */ /* 0x000ee40000300a00 */
[----:B------:R-:W-:Y:S04]  /*267d0*/  STL.64 [R1+0x2078], R18 ;  /* 0x0020781201007387 */ /* 0x000fe80000100a00 */
[----:B---3--:R-:W-:Y:S01]  /*267e0*/  HMMA.16816.F32 R12, R4, R14, R24 ;  /* 0x0000000e040c723c */ /* 0x008fe20000001818 */
[----:B------:R-:W2:Y:S01]  /*267f0*/  LDL.LU R24, [R1] ;  /* 0x0000000001187983 */ /* 0x000ea20000300800 */
[----:B------:R-:W2:Y:S02]  /*26800*/  LDL.LU R25, [R1+0x4] ;  /* 0x0000040001197983 */ /* 0x000ea40000300800 */
[----:B------:R-:W3:Y:S02]  /*26810*/  LDL.LU R26, [R1+0x8] ;  /* 0x00000800011a7983 */ /* 0x000ee40000300800 */
[----:B------:R-:W3:Y:S10]  /*26820*/  LDL.LU R27, [R1+0xc] ;  /* 0x00000c00011b7983 */ /* 0x000ef40000300800 */
[----:B------:R-:W-:-:S02]  /*26830*/  IMAD.MOV.U32 R29, RZ, RZ, R20 ;  /* 0x000000ffff1d7224 */ /* 0x000fc400078e0014 */
[----:B------:R-:W-:Y:S02]  /*26840*/  IMAD.MOV.U32 R17, RZ, RZ, R21 ;  /* 0x000000ffff117224 */ /* 0x000fe400078e0015 */
[----:B------:R-:W-:Y:S02]  /*26850*/  IMAD.MOV.U32 R28, RZ, RZ, R11 ;  /* 0x000000ffff1c7224 */ /* 0x000fe400078e000b */
[----:B------:R-:W-:Y:S02]  /*26860*/  IMAD.MOV.U32 R16, RZ, RZ, R22 ;  /* 0x000000ffff107224 */ /* 0x000fe400078e0016 */
[----:B------:R-:W-:Y:S01]  /*26870*/  IMAD.MOV.U32 R11, RZ, RZ, R23 ;  /* 0x000000ffff0b7224 */ /* 0x000fe200078e0017 */
[----:B---3--:R-:W-:Y:S01]  /*26880*/  STL.64 [R1+0x2070], R26 ;  /* 0x0020701a01007387 */ /* 0x008fe20000100a00 */
[----:B--2---:R0:W-:Y:S02]  /*26890*/  STL.64 [R1+0x2068], R24 ;  /* 0x0020681801007387 */ /* 0x0041e40000100a00 */
[----:B------:R-:W2:Y:S02]  /*268a0*/  LDL.LU R20, [R1+0x90] ;  /* 0x0000900001147983 */ /* 0x000ea40000300800 */
[----:B------:R-:W2:Y:S02]  /*268b0*/  LDL.LU R21, [R1+0x94] ;  /* 0x0000940001157983 */ /* 0x000ea40000300800 */
[----:B------:R-:W-:-:S02]  /*268c0*/  IMAD.MOV.U32 R22, RZ, RZ, R9 ;  /* 0x000000ffff167224 */ /* 0x000fc400078e0009 */
[----:B------:R-:W-:Y:S01]  /*268d0*/  IMAD.MOV.U32 R23, RZ, RZ, R8 ;  /* 0x000000ffff177224 */ /* 0x000fe200078e0008 */
[----:B------:R-:W3:Y:S01]  /*268e0*/  LDL.LU R9, [R1+0x2090] ;  /* 0x0020900001097983 */ /* 0x000ee20000300800 */
[----:B------:R-:W4:Y:S03]  /*268f0*/  LDL.LU R8, [R1+0x208c] ;  /* 0x00208c0001087983 */ /* 0x000f260000300800 */
[----:B0-----:R-:W3:Y:S01]  /*26900*/  LDL.LU R24, [R1+0xc0] ;  /* 0x0000c00001187983 */ /* 0x001ee20000300800 */
[----:B------:R-:W3:Y:S02]  /*26910*/  LDL.LU R25, [R1+0xc4] ;  /* 0x0000c40001197983 */ /* 0x000ee40000300800 */
[----:B------:R-:W3:Y:S02]  /*26920*/  LDL.LU R26, [R1+0xc8] ;  /* 0x0000c800011a7983 */ /* 0x000ee40000300800 */
[----:B------:R-:W3:Y:S01]  /*26930*/  LDL.LU R27, [R1+0xcc] ;  /* 0x0000cc00011b7983 */ /* 0x000ee20000300800 */
[----:B------:R0:W-:Y:S02]  /*26940*/  STL.64 [R1+0x2040], R22 ;  /* 0x0020401601007387 */ /* 0x0001e40000100a00 */
[----:B0-----:R-:W-:-:S02]  /*26950*/  IMAD.MOV.U32 R23, RZ, RZ, R28 ;  /* 0x000000ffff177224 */ /* 0x001fc400078e001c */
[----:B--2---:R0:W-:Y:S04]  /*26960*/  STL.64 [R1+0x2038], R20 ;  /* 0x0020381401007387 */ /* 0x0041e80000100a00 */
[----:B0-----:R-:W2:Y:S01]  /*26970*/  LDL.LU R20, [R1+0xa0] ;  /* 0x0000a00001147983 */ /* 0x001ea20000300800 */
[----:B------:R-:W2:Y:S02]  /*26980*/  LDL.LU R21, [R1+0xa4] ;  /* 0x0000a40001157983 */ /* 0x000ea40000300800 */
[----:B------:R-:W2:Y:S02]  /*26990*/  LDL.LU R22, [R1+0xa8] ;  /* 0x0000a80001167983 */ /* 0x000ea40000300800 */
[----:B------:R-:W3:Y:S01]  /*269a0*/  LDL.LU R28, [R1+0x2088] ;  /* 0x00208800011c7983 */ /* 0x000ee20000300800 */
[----:B--2---:R4:W-:Y:S01]  /*269b0*/  STL.64 [R1+0x2050], R22 ;  /* 0x0020501601007387 */ /* 0x0049e20000100a00 */
[----:B------:R0:W-:Y:S02]  /*269c0*/  STL.64 [R1+0x2048], R20 ;  /* 0x0020481401007387 */ /* 0x0001e40000100a00 */
[----:B----4-:R-:W-:Y:S01]  /*269d0*/  IMAD.MOV.U32 R22, RZ, RZ, R8 ;  /* 0x000000ffff167224 */ /* 0x010fe200078e0008 */
[----:B0-----:R-:W2:Y:S01]  /*269e0*/  LDL.LU R20, [R1+0xd0] ;  /* 0x0000d00001147983 */ /* 0x001ea20000300800 */
[----:B------:R-:W2:Y:S02]  /*269f0*/  LDL.LU R21, [R1+0xd4] ;  /* 0x0000d40001157983 */ /* 0x000ea40000300800 */
[----:B------:R-:W4:Y:S02]  /*26a00*/  LDL.LU R8, [R1+0x2084] ;  /* 0x0020840001087983 */ /* 0x000f240000300800 */
[----:B---3--:R-:W-:-:S02]  /*26a10*/  IMAD.MOV.U32 R23, RZ, RZ, R9 ;  /* 0x000000ffff177224 */ /* 0x008fc400078e0009 */
[----:B------:R-:W4:Y:S01]  /*26a20*/  LDL.LU R9, [R1+0x2080] ;  /* 0x0020800001097983 */ /* 0x000f220000300800 */
[----:B------:R-:W-:Y:S02]  /*26a30*/  STL.64 [R1+0x1ff0], R14 ;  /* 0x001ff00e01007387 */ /* 0x000fe40000100a00 */
[----:B------:R-:W-:Y:S02]  /*26a40*/  STL.64 [R1+0x1fe8], R12 ;  /* 0x001fe80c01007387 */ /* 0x000fe40000100a00 */
[----:B------:R-:W0:Y:S04]  /*26a50*/  LDSM.16.MT88.4 R12, [R28+0xe000] ;  /* 0x00e000001c0c783b */ /* 0x000e280000004200 */
[----:B0-----:R0:W-:Y:S01]  /*26a60*/  STL.64 [R1+0x30], R12 ;  /* 0x0000300c01007387 */ /* 0x0011e20000100a00 */
[----:B------:R1:W-:Y:S02]  /*26a70*/  STL.64 [R1+0x38], R14 ;  /* 0x0000380e01007387 */ /* 0x0003e40000100a00 */
[----:B0-----:R-:W-:-:S02]  /*26a80*/  IMAD.MOV.U32 R13, RZ, RZ, R17 ;  /* 0x000000ffff0d7224 */ /* 0x001fc400078e0011 */
[----:B-1----:R-:W-:Y:S02]  /*26a90*/  IMAD.MOV.U32 R14, RZ, RZ, R16 ;  /* 0x000000ffff0e7224 */ /* 0x002fe400078e0010 */
[----:B------:R-:W0:Y:S01]  /*26aa0*/  LDSM.16.MT88.4 R16, [R28+0xe080] ;  /* 0x00e080001c10783b */ /* 0x000e220000004200 */
[----:B------:R-:W-:Y:S02]  /*26ab0*/  IMAD.MOV.U32 R15, RZ, RZ, R11 ;  /* 0x000000ffff0f7224 */ /* 0x000fe400078e000b */
[----:B------:R-:W-:-:S03]  /*26ac0*/  IMAD.MOV.U32 R12, RZ, RZ, R29 ;  /* 0x000000ffff0c7224 */ /* 0x000fc600078e001d */
[----:B------:R1:W-:Y:S02]  /*26ad0*/  STL.64 [R1+0x2000], R14 ;  /* 0x0020000e01007387 */ /* 0x0003e40000100a00 */
[----:B------:R3:W-:Y:S02]  /*26ae0*/  STL.64 [R1+0x1ff8], R12 ;  /* 0x001ff80c01007387 */ /* 0x0007e40000100a00 */
[----:B-1----:R-:W-:Y:S02]  /*26af0*/  IMAD.MOV.U32 R14, RZ, RZ, R2 ;  /* 0x000000ffff0e7224 */ /* 0x002fe400078e0002 */
[----:B---3--:R-:W-:Y:S02]  /*26b00*/  IMAD.MOV.U32 R13, RZ, RZ, R3 ;  /* 0x000000ffff0d7224 */ /* 0x008fe400078e0003 */
[----:B------:R-:W-:Y:S02]  /*26b10*/  IMAD.MOV.U32 R15, RZ, RZ, R0 ;  /* 0x000000ffff0f7224 */ /* 0x000fe400078e0000 */
[----:B0-----:R-:W-:-:S02]  /*26b20*/  IMAD.MOV.U32 R11, RZ, RZ, R16 ;  /* 0x000000ffff0b7224 */ /* 0x001fc400078e0010 */
[----:B------:R-:W-:Y:S02]  /*26b30*/  IMAD.MOV.U32 R3, RZ, RZ, R17 ;  /* 0x000000ffff037224 */ /* 0x000fe400078e0011 */
[----:B------:R-:W-:Y:S02]  /*26b40*/  IMAD.MOV.U32 R2, RZ, RZ, R18 ;  /* 0x000000ffff027224 */ /* 0x000fe400078e0012 */
[----:B------:R-:W-:Y:S02]  /*26b50*/  IMAD.MOV.U32 R0, RZ, RZ, R19 ;  /* 0x000000ffff007224 */ /* 0x000fe400078e0013 */
[----:B------:R-:W0:Y:S04]  /*26b60*/  LDSM.16.MT88.4 R16, [R28+0xe100] ;  /* 0x00e100001c10783b */ /* 0x000e280000004200 */
[----:B------:R-:W-:Y:S01]  /*26b70*/  STL [R1+0x1fd4], R0 ;  /* 0x001fd40001007387 */ /* 0x000fe20000100800 */
[----:B------:R-:W-:Y:S02]  /*26b80*/  STL [R1+0x1fd0], R11 ;  /* 0x001fd00b01007387 */ /* 0x000fe40000100800 */
[----:B------:R-:W-:Y:S02]  /*26b90*/  STL [R1+0x1fcc], R3 ;  /* 0x001fcc0301007387 */ /* 0x000fe40000100800 */
[----:B------:R-:W-:Y:S01]  /*26ba0*/  STL [R1+0x1fc8], R2 ;  /* 0x001fc80201007387 */ /* 0x000fe20000100800 */
[----:B0-----:R-:W-:Y:S01]  /*26bb0*/  STL.64 [R1+0x10], R16 ;  /* 0x0000101001007387 */ /* 0x001fe20000100a00 */
[----:B------:R0:W-:Y:S03]  /*26bc0*/  STL.64 [R1+0x18], R18 ;  /* 0x0000181201007387 */ /* 0x0001e60000100a00 */
[----:B0-----:R-:W3:Y:S02]  /*26bd0*/  LDL.LU.64 R18, [R1+0x2078] ;  /* 0x0020780001127983 */ /* 0x001ee40000300a00 */
[----:B---3--:R-:W-:Y:S02]  /*26be0*/  HMMA.16816.F32 R16, R4, R18, R24 ;  /* 0x000000120410723c */ /* 0x008fe40000001818 */
[----:B------:R-:W2:Y:S01]  /*26bf0*/  LDL.LU.64 R26, [R1+0x2070] ;  /* 0x00207000011a7983 */ /* 0x000ea20000300a00 */
[----:B------:R-:W2:Y:S02]  /*26c00*/  LDL.LU.64 R24, [R1+0x2068] ;  /* 0x0020680001187983 */ /* 0x000ea40000300a00 */
[----:B------:R-:W3:Y:S02]  /*26c10*/  LDL.LU.64 R6, [R1+0x2060] ;  /* 0x0020600001067983 */ /* 0x000ee40000300a00 */
[----:B------:R-:W2:Y:S11]  /*26c20*/  LDL.LU.64 R4, [R1+0x2058] ;  /* 0x0020580001047983 */ /* 0x000eb60000300a00 */
[----:B------:R-:W-:Y:S05]  /*26c30*/  @!UPT UIADD3 URZ, URZ, URZ, URZ ;  /* 0x0000003f3f3ff290 */ /* 0x000fea000fffe03f */
[----:B------:R-:W-:Y:S01]  /*26c40*/  STL.64 [R1+0xc0], R16 ;  /* 0x0000c01001007387 */ /* 0x000fe20000100a00 */
[----:B------:R-:W-:Y:S02]  /*26c50*/  STL.64 [R1+0xc8], R18 ;  /* 0x0000c81201007387 */ /* 0x000fe40000100a00 */
[----:B------:R-:W0:Y:S02]  /*26c60*/  LDSM.16.MT88.4 R16, [R28+0xe180] ;  /* 0x00e180001c10783b */ /* 0x000e240000004200 */
[----:B0-----:R0:W-:Y:S02]  /*26c70*/  STL.64 [R1+0x60], R16 ;  /* 0x0000601001007387 */ /* 0x0011e40000100a00 */
[----:B------:R-:W-:Y:S02]  /*26c80*/  STL.64 [R1+0x68], R18 ;  /* 0x0000681201007387 */ /* 0x000fe40000100a00 */
[----:B0-----:R-:W3:Y:S01]  /*26c90*/  LDL R17, [R1+0x330] ;  /* 0x0003300001117983 */ /* 0x001ee20000100800 */
[C---:B--2---:R-:W-:Y:S11]  /*26ca0*/  HMMA.16816.F32 R20, R24.reuse, R4, R20 ;  /* 0x000000041814723c */ /* 0x044ff60000001814 */
[----:B------:R-:W-:Y:S11]  /*26cb0*/  @!UPT UIADD3 URZ, URZ, URZ, URZ ;  /* 0x0000003f3f3ff290 */ /* 0x000ff6000fffe03f */
[----:B------:R-:W-:Y:S01]  /*26cc0*/  @!UPT UIADD3 URZ, URZ, URZ, URZ ;  /* 0x0000003f3f3ff290 */ /* 0x000fe2000fffe03f */
[----:B------:R0:W-:Y:S01]  /*26cd0*/  STL.64 [R1+0xd0], R20 ;  /* 0x0000d01401007387 */ /* 0x0001e20000100a00 */
[----:B------:R-:W-:Y:S02]  /*26ce0*/  IMAD.MOV.U32 R0, RZ, RZ, R22 ;  /* 0x000000ffff007224 */ /* 0x000fe400078e0016 */
[----:B------:R-:W-:Y:S02]  /*26cf0*/  IMAD.MOV.U32 R11, RZ, RZ, R23 ;  /* 0x000000ffff0b7224 */ /* 0x000fe400078e0017 */
[----:B------:R-:W4:Y:S04]  /*26d00*/  LDL.LU.64 R22, [R1+0x2050] ;  /* 0x0020500001167983 */ /* 0x000f280000300a00 */
[----:B0-----:R-:W4:Y:S01]  /*26d10*/  LDL.LU.64 R20, [R1+0x2048] ;  /* 0x0020480001147983 */ /* 0x001f220000300a00 */
[----:B------:R-:W-:Y:S02]  /*26d20*/  STL [R1+0x1fdc], R11 ;  /* 0x001fdc0b01007387 */ /* 0x000fe40000100800 */
[----:B------:R-:W-:Y:S01]  /*26d30*/  STL [R1+0x1fd8], R0 ;  /* 0x001fd80001007387 */ /* 0x000fe20000100800 */
[----:B----4-:R-:W-:Y:S01]  /*26d40*/  HMMA.16816.F32 R24, R24, R8, R20 ;  /* 0x000000081818723c */ /* 0x010fe20000001814 */
[----:B------:R-:W2:Y:S01]  /*26d50*/  LDL.LU.64 R22, [R1+0x2040] ;  /* 0x0020400001167983 */ /* 0x000ea20000300a00 */
[----:B------:R-:W2:Y:S11]  /*26d60*/  LDL.LU.64 R20, [R1+0x2038] ;  /* 0x0020380001147983 */ /* 0x000eb60000300a00 */
[----:B------:R-:W-:Y:S10]  /*26d70*/  @!UPT UIADD3 URZ, URZ, URZ, URZ ;  /* 0x0000003f3f3ff290 */ /* 0x000ff4000fffe03f */
[----:B------:R-:W-:Y:S01]  /*26d80*/  STL.64 [R1+0xa0], R24 ;  /* 0x0000a01801007387 */ /* 0x000fe20000100a00 */
[----:B------:R0:W-:Y:S03]  /*26d90*/  STL.64 [R1+0xa8], R26 ;  /* 0x0000a81a01007387 */ /* 0x0001e60000100a00 */
[----:B0-----:R-:W2:Y:S01]  /*26da0*/  LDL.LU.64 R26, [R1+0x2030] ;  /* 0x00203000011a7983 */ /* 0x001ea20000300a00 */
[----:B------:R-:W2:Y:S02]  /*26db0*/  LDL.LU.64 R24, [R1+0x2028] ;  /* 0x0020280001187983 */ /* 0x000ea40000300a00 */
        /* <DEDUP_REMOVED lines=8> */
[----:B------:R-:W-:Y:S02]  /*26e40*/  STL [R1+0x1fe4], R0 ;  /* 0x001fe40001007387 */ /* 0x000fe40000100800 */
[----:B------:R-:W-:Y:S02]  /*26e50*/  STL [R1+0x1fe0], R11 ;  /* 0x001fe00b01007387 */ /* 0x000fe40000100800 */
[----:B------:R-:W-:Y:S01]  /*26e60*/  IMAD.MOV.U32 R12, RZ, RZ, R10 ;  /* 0x000000ffff0c7224 */ /* 0x000fe200078e000a */
[----:B--2---:R-:W-:Y:S01]  /*26e70*/  HMMA.16816.F32 R24, R24, R8, R20 ;  /* 0x000000081818723c */ /* 0x004fe20000001814 */
[----:B------:R-:W2:Y:S01]  /*26e80*/  LDL.LU.64 R22, [R1+0x2010] ;  /* 0x0020100001167983 */ /* 0x000ea20000300a00 */
[----:B------:R-:W2:Y:S11]  /*26e90*/  LDL.LU.64 R20, [R1+0x2008] ;  /* 0x0020080001147983 */ /* 0x000eb60000300a00 */
[----:B------:R-:W-:Y:S10]  /*26ea0*/  @!UPT UIADD3 URZ, URZ, URZ, URZ ;  /* 0x0000003f3f3ff290 */ /* 0x000ff4000fffe03f */
[----:B------:R0:W-:Y:S01]  /*26eb0*/  STL [R1+0x88], R26 ;  /* 0x0000881a01007387 */ /* 0x0001e20000100800 */
[----:B------:R-:W-:Y:S02]  /*26ec0*/  IMAD.MOV.U32 R3, RZ, RZ, R24 ;  /* 0x000000ffff037224 */ /* 0x000fe400078e0018 */
[----:B------:R-:W-:Y:S02]  /*26ed0*/  IMAD.MOV.U32 R2, RZ, RZ, R25 ;  /* 0x000000ffff027224 */ /* 0x000fe400078e0019 */
[----:B------:R-:W-:Y:S01]  /*26ee0*/  IMAD.MOV.U32 R10, RZ, RZ, R27 ;  /* 0x000000ffff0a7224 */ /* 0x000fe200078e001b */
[----:B------:R-:W4:Y:S04]  /*26ef0*/  LDL.LU.64 R24, [R1+0xb0] ;  /* 0x0000b00001187983 */ /* 0x000f280000300a00 */
[----:B0-----:R-:W4:Y:S01]  /*26f00*/  LDL.LU.64 R26, [R1+0xb8] ;  /* 0x0000b800011a7983 */ /* 0x001f220000300a00 */
[C---:B--2---:R-:W-:Y:S11]  /*26f10*/  HMMA.16816.F32 R12, R20.reuse, R4, R12 ;  /* 0x00000004140c723c */ /* 0x044ff6000000180c */
[----:B------:R-:W-:Y:S11]  /*26f20*/  @!UPT UIADD3 URZ, URZ, URZ, URZ ;  /* 0x0000003f3f3ff290 */ /* 0x000ff6000fffe03f */
[----:B------:R-:W-:Y:S01]  /*26f30*/  @!UPT UIADD3 URZ, URZ, URZ, URZ ;  /* 0x0000003f3f3ff290 */ /* 0x000fe2000fffe03f */
[----:B------:R0:W-:Y:S01]  /*26f40*/  STL.64 [R1+0x70], R12 ;  /* 0x0000700c01007387 */ /* 0x0001e20000100a00 */
[----:B------:R-:W-:Y:S02]  /*26f50*/  IMAD.MOV.U32 R0, RZ, RZ, R14 ;  /* 0x000000ffff007224 */ /* 0x000fe400078e000e */
[----:B------:R-:W-:Y:S02]  /*26f60*/  IMAD.MOV.U32 R11, RZ, RZ, R15 ;  /* 0x000000ffff0b7224 */ /* 0x000fe400078e000f */
[----:B------:R-:W2:Y:S04]  /*26f70*/  LDL.LU.64 R14, [R1+0x2000] ;  /* 0x00200000010e7983 */ /* 0x000ea80000300a00 */
[----:B0-----:R-:W2:Y:S02]  /*26f80*/  LDL.LU.64 R12, [R1+0x1ff8] ;  /* 0x001ff800010c7983 */ /* 0x001ea40000300a00 */
[----:B--2---:R-:W-:Y:S02]  /*26f90*/  HMMA.16816.F32 R20, R20, R8, R12 ;  /* 0x000000081414723c */ /* 0x004fe4000000180c */
[----:B------:R-:W4:Y:S01]  /*26fa0*/  LDL.LU.64 R14, [R1+0x1ff0] ;  /* 0x001ff000010e7983 */ /* 0x000f220000300a00 */
[----:B------:R-:W4:Y:S11]  /*26fb0*/  LDL.LU.64 R12, [R1+0x1fe8] ;  /* 0x001fe800010c7983 */ /* 0x000f360000300a00 */
[----:B------:R-:W-:Y:S09]  /*26fc0*/  @!UPT UIADD3 URZ, URZ, URZ, URZ ;  /* 0x0000003f3f3ff290 */ /* 0x000ff2000fffe03f */
[----:B------:R-:W-:Y:S01]  /*26fd0*/  STL.64 [R1+0x50], R20 ;  /* 0x0000501401007387 */ /* 0x000fe20000100a00 */
[----:B------:R-:W-:Y:S01]  /*26fe0*/  STL.64 [R1+0x58], R22 ;  /* 0x0000581601007387 */ /* 0x000fe20000100a00 */
[----:B----4-:R-:W-:Y:S11]  /*26ff0*/  HMMA.16816.F32 R12, R24, R4, R12 ;  /* 0x00000004180c723c */ /* 0x010ff6000000180c */
[----:B------:R-:W-:Y:S11]  /*27000*/  @!UPT UIADD3 URZ, URZ, URZ, URZ ;  /* 0x0000003f3f3ff290 */ /* 0x000ff6000fffe03f */
[----:B------:R-:W-:Y:S02]  /*27010*/  @!UPT UIADD3 URZ, URZ, URZ, URZ ;  /* 0x0000003f3f3ff290 */ /* 0x000fe4000fffe03f */
[----:B------:R-:W-:Y:S02]  /*27020*/  IMAD.MOV.U32 R4, RZ, RZ, R15 ;  /* 0x000000ffff047224 */ /* 0x000fe400078e000f */
[----:B------:R-:W-:Y:S01]  /*27030*/  IMAD.MOV.U32 R5, RZ, RZ, R14 ;  /* 0x000000ffff057224 */ /* 0x000fe200078e000e */
[----:B------:R-:W-:Y:S02]  /*27040*/  STL [R1+0x40], R12 ;  /* 0x0000400c01007387 */ /* 0x000fe40000100800 */
[----:B------:R-:W-:Y:S02]  /*27050*/  STL [R1+0x1f44], R4 ;  /* 0x001f440401007387 */ /* 0x000fe40000100800 */
[----:B------:R-:W-:Y:S01]  /*27060*/  IMAD.MOV.U32 R29, RZ, RZ, R13 ;  /* 0x000000ffff1d7224 */ /* 0x000fe200078e000d */
[----:B------:R-:W-:Y:S01]  /*27070*/  STL [R1+0x1f40], R5 ;  /* 0x001f400501007387 */ /* 0x000fe20000100800 */
[----:B---3--:R-:W-:Y:S03]  /*27080*/  STL.64 [R1+0x1fb8], R6 ;  /* 0x001fb80601007387 */ /* 0x008fe60000100a00 */
[----:B------:R-:W0:Y:S01]  /*27090*/  LDSM.16.M88.4 R12, [R17+0x20100] ;  /* 0x02010000110c783b */ /* 0x000e220000000200 */
[----:B------:R-:W1:Y:S04]  /*270a0*/  LDSM.16.MT88.4 R4, [R28+0x10000] ;  /* 0x010000001c04783b */ /* 0x000e680000004200 */
[----:B------:R-:W2:Y:S04]  /*270b0*/  LDSM.16.M88.4 R16, [R17+0x21100] ;  /* 0x021100001110783b */ /* 0x000ea80000000200 */
[----:B------:R-:W-:Y:S01]  /*270c0*/  STL [R1+0x1f3c], R29 ;  /* 0x001f3c1d01007387 */ /* 0x000fe20000100800 */
[----:B0-----:R-:W-:Y:S01]  /*270d0*/  STL.64 [R1+0x1ef0], R14 ;  /* 0x001ef00e01007387 */ /* 0x001fe20000100a00 */
[----:B-1----:R-:W-:Y:S02]  /*270e0*/  STL.64 [R1], R4 ;  /* 0x0000000401007387 */ /* 0x002fe40000100a00 */
[----:B------:R-:W-:Y:S02]  /*270f0*/  STL.64 [R1+0x8], R6 ;  /* 0x0000080601007387 */ /* 0x000fe40000100a00 */
[----:B------:R0:W-:Y:S01]  /*27100*/  STL.64 [R1+0x1ee8], R12 ;  /* 0x001ee80c01007387 */ /* 0x0001e20000100a00 */
[----:B--2---:R-:W-:Y:S01]  /*27110*/  STL [R1+0x1f48], R16 ;  /* 0x001f481001007387 */ /* 0x004fe20000100800 */
[----:B------:R-:W-:Y:S03]  /*27120*/  STL [R1+0x1f38], R17 ;  /* 0x001f381101007387 */ /* 0x000fe60000100800 */
[----:B0-----:R-:W2:Y:S01]  /*27130*/  LDL.LU R12, [R1+0x60] ;  /* 0x00006000010c7983 */ /* 0x001ea20000300800 */
[----:B------:R-:W2:Y:S02]  /*27140*/  LDL.LU R13, [R1+0x64] ;  /* 0x00006400010d7983 */ /* 0x000ea40000300800 */
[----:B------:R-:W3:Y:S02]  /*27150*/  LDL.LU R14, [R1+0x68] ;  /* 0x00006800010e7983 */ /* 0x000ee40000300800 */
[----:B------:R-:W3:Y:S02]  /*27160*/  LDL.LU R15, [R1+0x6c] ;  /* 0x00006c00010f7983 */ /* 0x000ee40000300800 */
[----:B------:R-:W-:-:S02]  /*27170*/  IMAD.MOV.U32 R23, RZ, RZ, R24 ;  /* 0x000000ffff177224 */ /* 0x000fc400078e0018 */
[----:B------:R-:W-:Y:S02]  /*27180*/  IMAD.MOV.U32 R22, RZ, RZ, R25 ;  /* 0x000000ffff167224 */ /* 0x000fe400078e0019 */
[----:B------:R-:W-:Y:S02]  /*27190*/  IMAD.MOV.U32 R21, RZ, RZ, R26 ;  /* 0x000000ffff157224 */ /* 0x000fe400078e001a */
[----:B------:R-:W-:Y:S02]  /*271a0*/  IMAD.MOV.U32 R20, RZ, RZ, R27 ;  /* 0x000000ffff147224 */ /* 0x000fe400078e001b */
[----:B------:R-:W0:Y:S04]  /*271b0*/  LDSM.16.MT88.4 R24, [R28+0x10080] ;  /* 0x010080001c18783b */ /* 0x000e280000004200 */
[----:B---3--:R-:W-:Y:S01]  /*271c0*/  STL.64 [R1+0x1f30], R14 ;  /* 0x001f300e01007387 */ /* 0x008fe20000100a00 */
[----:B--2---:R1:W-:Y:S03]  /*271d0*/  STL.64 [R1+0x1f28], R12 ;  /* 0x001f280c01007387 */ /* 0x0043e60000100a00 */
[----:B-1----:R-:W2:Y:S01]  /*271e0*/  LDL.LU R12, [R1+0x10] ;  /* 0x00001000010c7983 */ /* 0x002ea20000300800 */
[----:B------:R-:W2:Y:S02]  /*271f0*/  LDL.LU R13, [R1+0x14] ;  /* 0x00001400010d7983 */ /* 0x000ea40000300800 */
[----:B------:R-:W3:Y:S02]  /*27200*/  LDL.LU R14, [R1+0x18] ;  /* 0x00001800010e7983 */ /* 0x000ee40000300800 */
[----:B------:R-:W3:Y:S02]  /*27210*/  LDL.LU R15, [R1+0x1c] ;  /* 0x00001c00010f7983 */ /* 0x000ee40000300800 */
[----:B---3--:R-:W-:Y:S01]  /*27220*/  STL.64 [R1+0x1f70], R14 ;  /* 0x001f700e01007387 */ /* 0x008fe20000100a00 */
[----:B--2---:R-:W-:Y:S02]  /*27230*/  STL.64 [R1+0x1f68], R12 ;  /* 0x001f680c01007387 */ /* 0x004fe40000100a00 */
[----:B------:R-:W-:Y:S02]  /*27240*/  STL [R1+0x1e6c], R18 ;  /* 0x001e6c1201007387 */ /* 0x000fe40000100800 */
[----:B------:R-:W-:Y:S01]  /*27250*/  STL [R1+0x1e68], R19 ;  /* 0x001e681301007387 */ /* 0x000fe20000100800 */
[----:B0-----:R0:W-:Y:S01]  /*27260*/  STL.64 [R1+0x1ec0], R26 ;  /* 0x001ec01a01007387 */ /* 0x0011e20000100a00 */
[----:B------:R1:W-:Y:S02]  /*27270*/  STL.64 [R1+0x1eb8], R24 ;  /* 0x001eb81801007387 */ /* 0x0003e40000100a00 */
[----:B0-----:R-:W-:Y:S01]  /*27280*/  IMAD.MOV.U32 R26, RZ, RZ, R0 ;  /* 0x000000ffff1a7224 */ /* 0x001fe200078e0000 */
[----:B-1----:R-:W2:Y:S01]  /*27290*/  LDL.LU R24, [R1+0x70] ;  /* 0x0000700001187983 */ /* 0x002ea20000300800 */
[----:B------:R-:W2:Y:S02]  /*272a0*/  LDL.LU R25, [R1+0x74] ;  /* 0x0000740001197983 */ /* 0x000ea40000300800 */
[----:B------:R-:W3:Y:S02]  /*272b0*/  LDL.LU R0, [R1+0x1fe4] ;  /* 0x001fe40001007983 */ /* 0x000ee40000300800 */
[----:B------:R-:W-:-:S02]  /*272c0*/  IMAD.MOV.U32 R27, RZ, RZ, R11 ;  /* 0x000000ffff1b7224 */ /* 0x000fc400078e000b */
[----:B------:R-:W4:Y:S01]  /*272d0*/  LDL.LU R11, [R1+0x1fe0] ;  /* 0x001fe000010b7983 */ /* 0x000f220000300800 */
[----:B------:R-:W2:Y:S02]  /*272e0*/  LDL.LU R4, [R1+0xc0] ;  /* 0x0000c00001047983 */ /* 0x000ea40000300800 */
[----:B------:R-:W2:Y:S02]  /*272f0*/  LDL.LU R5, [R1+0xc4] ;  /* 0x0000c40001057983 */ /* 0x000ea40000300800 */
[----:B------:R-:W2:Y:S01]  /*27300*/  LDL.LU R6, [R1+0xc8] ;  /* 0x0000c80001067983 */ /* 0x000ea20000300800 */
[----:B------:R-:W2:Y:S01]  /*27310*/  LDL.LU R7, [R1+0xcc] ;  /* 0x0000cc0001077983 */ /* 0x000ea20000300800 */
[----:B------:R-:W2:Y:S02]  /*27320*/  LDL.LU.64 R16, [R1+0x30] ;  /* 0x0000300001107983 */ /* 0x000ea40000300a00 */
[----:B------:R-:W2:Y:S02]  /*27330*/  LDL.LU.64 R18, [R1+0x38] ;  /* 0x0000380001127983 */ /* 0x000ea40000300a00 */
[----:B--2---:R-:W-:Y:S01]  /*27340*/  STL.64 [R1+0x1fb0], R18 ;  /* 0x001fb01201007387 */ /* 0x004fe20000100a00 */
[----:B------:R-:W-:Y:S02]  /*27350*/  STL.64 [R1+0x1fa8], R16 ;  /* 0x001fa81001007387 */ /* 0x000fe40000100a00 */
[----:B------:R-:W-:Y:S02]  /*27360*/  STL.64 [R1+0x1f80], R26 ;  /* 0x001f801a01007387 */ /* 0x000fe40000100a00 */
[----:B------:R0:W-:Y:S02]  /*27370*/  STL.64 [R1+0x1f78], R24 ;  /* 0x001f781801007387 */ /* 0x0001e40000100a00 */
[----:B0-----:R-:W2:Y:S01]  /*27380*/  LDL.LU R24, [R1+0x90] ;  /* 0x0000900001187983 */ /* 0x001ea20000300800 */
[----:B------:R-:W2:Y:S02]  /*27390*/  LDL.LU R25, [R1+0x94] ;  /* 0x0000940001197983 */ /* 0x000ea40000300800 */
[----:B----4-:R-:W-:-:S02]  /*273a0*/  IMAD.MOV.U32 R26, RZ, RZ, R11 ;  /* 0x000000ffff1a7224 */ /* 0x010fc400078e000b */
[----:B---3--:R-:W-:Y:S01]  /*273b0*/  IMAD.MOV.U32 R27, RZ, RZ, R0 ;  /* 0x000000ffff1b7224 */ /* 0x008fe200078e0000 */
[----:B------:R-:W3:Y:S01]  /*273c0*/  LDL.LU R11, [R1+0x1fdc] ;  /* 0x001fdc00010b7983 */ /* 0x000ee20000300800 */
[----:B------:R-:W4:Y:S03]  /*273d0*/  LDL.LU R0, [R1+0x1fd8] ;  /* 0x001fd80001007983 */ /* 0x000f260000300800 */
[----:B------:R-:W-:Y:S04]  /*273e0*/  STL.64 [R1+0x1f90], R26 ;  /* 0x001f901a01007387 */ /* 0x000fe80000100a00 */
[----:B--2---:R0:W-:Y:S04]  /*273f0*/  STL.64 [R1+0x1f88], R24 ;  /* 0x001f881801007387 */ /* 0x0041e80000100a00 */
[----:B0-----:R-:W2:Y:S01]  /*27400*/  LDL.LU R24, [R1+0xa0] ;  /* 0x0000a00001187983 */ /* 0x001ea20000300800 */
[----:B------:R-:W2:Y:S02]  /*27410*/  LDL.LU R25, [R1+0xa4] ;  /* 0x0000a40001197983 */ /* 0x000ea40000300800 */
[----:B------:R-:W2:Y:S02]  /*27420*/  LDL.LU R26, [R1+0xa8] ;  /* 0x0000a800011a7983 */ /* 0x000ea40000300800 */
[----:B------:R-:W2:Y:S02]  /*27430*/  LDL.LU R27, [R1+0xac] ;  /* 0x0000ac00011b7983 */ /* 0x000ea40000300800 */
[----:B------:R-:W-:-:S02]  /*27440*/  IMAD.MOV.U32 R16, RZ, RZ, R23 ;  /* 0x000000ffff107224 */ /* 0x000fc400078e0017 */
[----:B------:R-:W-:Y:S02]  /*27450*/  IMAD.MOV.U32 R17, RZ, RZ, R22 ;  /* 0x000000ffff117224 */ /* 0x000fe400078e0016 */
[----:B------:R-:W-:Y:S02]  /*27460*/  IMAD.MOV.U32 R18, RZ, RZ, R21 ;  /* 0x000000ffff127224 */ /* 0x000fe400078e0015 */
[----:B------:R-:W-:Y:S02]  /*27470*/  IMAD.MOV.U32 R19, RZ, RZ, R20 ;  /* 0x000000ffff137224 */ /* 0x000fe400078e0014 */
[----:B------:R-:W0:Y:S05]  /*27480*/  LDSM.16.MT88.4 R20, [R28+0x10100] ;  /* 0x010100001c14783b */ /* 0x000e2a0000004200 */
[----:B------:R-:W-:Y:S01]  /*27490*/  HMMA.16816.F32 R16, R16, R8, R4 ;  /* 0x000000081010723c */ /* 0x000fe20000001804 */
[----:B--2---:R4:W-:Y:S01]  /*274a0*/  STL.64 [R1+0x1fa0], R26 ;  /* 0x001fa01a01007387 */ /* 0x0049e20000100a00 */
[----:B------:R1:W-:Y:S02]  /*274b0*/  STL.64 [R1+0x1f98], R24 ;  /* 0x001f981801007387 */ /* 0x0003e40000100a00 */
[----:B----4-:R-:W-:Y:S01]  /*274c0*/  IMAD.MOV.U32 R26, RZ, RZ, R0 ;  /* 0x000000ffff1a7224 */ /* 0x010fe200078e0000 */
[----:B-1----:R-:W2:Y:S01]  /*274d0*/  LDL.LU R24, [R1+0xd0] ;  /* 0x0000d00001187983 */ /* 0x002ea20000300800 */
[----:B------:R-:W2:Y:S02]  /*274e0*/  LDL.LU R25, [R1+0xd4] ;  /* 0x0000d40001197983 */ /* 0x000ea40000300800 */
[----:B------:R-:W4:Y:S02]  /*274f0*/  LDL.LU R0, [R1+0x1fd4] ;  /* 0x001fd40001007983 */ /* 0x000f240000300800 */
[----:B---3--:R-:W-:-:S02]  /*27500*/  IMAD.MOV.U32 R27, RZ, RZ, R11 ;  /* 0x000000ffff1b7224 */ /* 0x008fc400078e000b */
[----:B------:R-:W3:Y:S01]  /*27510*/  LDL.LU R11, [R1+0x1fd0] ;  /* 0x001fd000010b7983 */ /* 0x000ee20000300800 */
[----:B------:R-:W-:Y:S02]  /*27520*/  IMAD.MOV.U32 R12, RZ, RZ, R3 ;  /* 0x000000ffff0c7224 */ /* 0x000fe400078e0003 */
[----:B------:R-:W2:Y:S02]  /*27530*/  LDL.LU R3, [R1+0x1fcc] ;  /* 0x001fcc0001037983 */ /* 0x000ea40000300800 */
[----:B------:R-:W-:Y:S02]  /*27540*/  IMAD.MOV.U32 R13, RZ, RZ, R2 ;  /* 0x000000ffff0d7224 */ /* 0x000fe400078e0002 */
[----:B------:R-:W-:Y:S01]  /*27550*/  IMAD.MOV.U32 R15, RZ, RZ, R10 ;  /* 0x000000ffff0f7224 */ /* 0x000fe200078e000a */
[----:B------:R-:W2:Y:S01]  /*27560*/  LDL.LU R2, [R1+0x1fc8] ;  /* 0x001fc80001027983 */ /* 0x000ea20000300800 */
[----:B------:R-:W2:Y:S02]  /*27570*/  LDL.LU R14, [R1+0x88] ;  /* 0x00008800010e7983 */ /* 0x000ea40000300800 */
[----:B------:R-:W2:Y:S02]  /*27580*/  LDL.LU R10, [R1+0x1fc4] ;  /* 0x001fc400010a7983 */ /* 0x000ea40000300800 */
[----:B0-----:R-:W-:Y:S01]  /*27590*/  STL.64 [R1+0x1ea0], R22 ;  /* 0x001ea01601007387 */ /* 0x001fe20000100a00 */
[----:B------:R3:W-:Y:S01]  /*275a0*/  STL.64 [R1+0x1e98], R20 ;  /* 0x001e981401007387 */ /* 0x0007e20000100a00 */
[----:B------:R-:W-:-:S02]  /*275b0*/  IMAD.MOV.U32 R4, RZ, RZ, R17 ;  /* 0x000000ffff047224 */ /* 0x000fc400078e0011 */
[----:B------:R-:W-:Y:S02]  /*275c0*/  IMAD.MOV.U32 R5, RZ, RZ, R18 ;  /* 0x000000ffff057224 */ /* 0x000fe400078e0012 */
[----:B------:R-:W-:Y:S02]  /*275d0*/  IMAD.MOV.U32 R29, RZ, RZ, R19 ;  /* 0x000000ffff1d7224 */ /* 0x000fe400078e0013 */
[----:B---3--:R-:W-:Y:S02]  /*275e0*/  IMAD.MOV.U32 R20, RZ, RZ, R11 ;  /* 0x000000ffff147224 */ /* 0x008fe400078e000b */
[----:B------:R-:W3:Y:S01]  /*275f0*/  LDL.LU R11, [R1+0x1fc0] ;  /* 0x001fc000010b7983 */ /* 0x000ee20000300800 */
[----:B------:R-:W3:Y:S02]  /*27600*/  LDL.LU.64 R6, [R1+0x1fb8] ;  /* 0x001fb80001067983 */ /* 0x000ee40000300a00 */
[----:B------:R-:W-:Y:S02]  /*27610*/  STL [R1+0xc0], R16 ;  /* 0x0000c01001007387 */ /* 0x000fe40000100800 */
[----:B------:R-:W0:Y:S04]  /*27620*/  LDSM.16.MT88.4 R16, [R28+0x10180] ;  /* 0x010180001c10783b */ /* 0x000e280000004200 */
[----:B------:R-:W-:Y:S01]  /*27630*/  STL [R1+0x1f58], R4 ;  /* 0x001f580401007387 */ /* 0x000fe20000100800 */
[----:B------:R-:W-:Y:S02]  /*27640*/  STL [R1+0x1f54], R5 ;  /* 0x001f540501007387 */ /* 0x000fe40000100800 */
[----:B------:R-:W-:Y:S01]  /*27650*/  STL [R1+0x1f50], R29 ;  /* 0x001f501d01007387 */ /* 0x000fe20000100800 */
[----:B0-----:R-:W-:Y:S01]  /*27660*/  STL.64 [R1+0xb0], R16 ;  /* 0x0000b01001007387 */ /* 0x001fe20000100a00 */
[----:B------:R0:W-:Y:S03]  /*27670*/  STL.64 [R1+0xb8], R18 ;  /* 0x0000b81201007387 */ /* 0x0001e60000100a00 */
[----:B0-----:R-:W3:Y:S01]  /*27680*/  LDL.LU.64 R18, [R1+0x1fb0] ;  /* 0x001fb00001127983 */ /* 0x001ee20000300a00 */
[----:B------:R-:W3:Y:S02]  /*27690*/  LDL.LU.64 R16, [R1+0x1fa8] ;  /* 0x001fa80001107983 */ /* 0x000ee40000300a00 */
[----:B--2---:R-:W-:-:S02]  /*276a0*/  IMAD.MOV.U32 R22, RZ, RZ, R2 ;  /* 0x000000ffff167224 */ /* 0x004fc400078e0002 */
[----:B------:R-:W-:Y:S02]  /*276b0*/  IMAD.MOV.U32 R21, RZ, RZ, R3 ;  /* 0x000000ffff157224 */ /* 0x000fe400078e0003 */
[----:B----4-:R-:W-:Y:S01]  /*276c0*/  IMAD.MOV.U32 R23, RZ, RZ, R0 ;  /* 0x000000ffff177224 */ /* 0x010fe200078e0000 */
[----:B------:R-:W-:Y:S01]  /*276d0*/  STL [R1+0x1f4c], R28 ;  /* 0x001f4c1c01007387 */ /* 0x000fe20000100800 */
[----:B---3--:R-:W-:Y:S01]  /*276e0*/  HMMA.16816.F32 R24, R16, R6, R24 ;  /* 0x000000061018723c */ /* 0x008fe20000001818 */
[----:B------:R-:W-:Y:S02]  /*276f0*/  IMAD.MOV.U32 R2, RZ, RZ, R18 ;  /* 0x000000ffff027224 */ /* 0x000fe400078e0012 */
[----:B------:R-:W-:Y:S02]  /*27700*/  IMAD.MOV.U32 R3, RZ, RZ, R17 ;  /* 0x000000ffff037224 */ /* 0x000fe400078e0011 */
[----:B------:R-:W-:Y:S11]  /*27710*/  IMAD.MOV.U32 R0, RZ, RZ, R19 ;  /* 0x000000ffff007224 */ /* 0x000ff600078e0013 */
[----:B------:R-:W-:Y:S08]  /*27720*/  @!UPT UIADD3 URZ, URZ, URZ, URZ ;  /* 0x0000003f3f3ff290 */ /* 0x000ff0000fffe03f */
[----:B------:R-:W-:Y:S02]  /*27730*/  IMAD.MOV.U32 R18, RZ, RZ, R26 ;  /* 0x000000ffff127224 */ /* 0x000fe400078e001a */
[----:B------:R-:W-:Y:S02]  /*27740*/  IMAD.MOV.U32 R9, RZ, RZ, R27 ;  /* 0x000000ffff097224 */ /* 0x000fe400078e001b */
[----:B------:R-:W-:Y:S02]  /*27750*/  IMAD.MOV.U32 R17, RZ, RZ, R24 ;  /* 0x000000ffff117224 */ /* 0x000fe400078e0018 */
[----:B------:R-:W-:Y:S01]  /*27760*/  IMAD.MOV.U32 R19, RZ, RZ, R25 ;  /* 0x000000ffff137224 */ /* 0x000fe200078e0019 */
[----:B------:R-:W2:Y:S01]  /*27770*/  LDL.LU.64 R26, [R1+0x1fa0] ;  /* 0x001fa000011a7983 */ /* 0x000ea20000300a00 */
[----:B------:R-:W2:Y:S02]  /*27780*/  LDL.LU.64 R24, [R1+0x1f98] ;  /* 0x001f980001187983 */ /* 0x000ea40000300a00 */
[----:B------:R-:W-:-:S02]  /*27790*/  IMAD.MOV.U32 R4, RZ, RZ, R16 ;  /* 0x000000ffff047224 */ /* 0x000fc400078e0010 */
[----:B------:R0:W-:Y:S01]  /*277a0*/  STL [R1+0x1f64], R18 ;  /* 0x001f641201007387 */ /* 0x0001e20000100800 */
[----:B------:R1:W-:Y:S01]  /*277b0*/  STL [R1+0x1f60], R19 ;  /* 0x001f601301007387 */ /* 0x0003e20000100800 */
[----:B------:R3:W-:Y:S02]  /*277c0*/  STL [R1+0x1f5c], R17 ;  /* 0x001f5c1101007387 */ /* 0x0007e40000100800 */
[----:B------:R-:W-:Y:S02]  /*277d0*/  IMAD.MOV.U32 R16, RZ, RZ, R4 ;  /* 0x000000ffff107224 */ /* 0x000fe400078e0004 */
[----:B0-----:R-:W-:Y:S02]  /*277e0*/  IMAD.MOV.U32 R18, RZ, RZ, R2 ;  /* 0x000000ffff127224 */ /* 0x001fe400078e0002 */
[----:B-1----:R-:W-:Y:S02]  /*277f0*/  IMAD.MOV.U32 R19, RZ, RZ, R0 ;  /* 0x000000ffff137224 */ /* 0x002fe400078e0000 */
[----:B---3--:R-:W-:-:S07]  /*27800*/  IMAD.MOV.U32 R17, RZ, RZ, R3 ;  /* 0x000000ffff117224 */ /* 0x008fce00078e0003 */
[----:B--2---:R-:W-:Y:S01]  /*27810*/  HMMA.16816.F32 R16, R16, R10, R24 ;  /* 0x0000000a1010723c */ /* 0x004fe20000001818 */
[----:B------:R-:W2:Y:S01]  /*27820*/  LDL.LU.64 R26, [R1+0x1f90] ;  /* 0x001f9000011a7983 */ /* 0x000ea20000300a00 */
[----:B------:R-:W2:Y:S11]  /*27830*/  LDL.LU.64 R24, [R1+0x1f88] ;  /* 0x001f880001187983 */ /* 0x000eb60000300a00 */
[----:B------:R-:W-:Y:S11]  /*27840*/  @!UPT UIADD3 URZ, URZ, URZ, URZ ;  /* 0x0000003f3f3ff290 */ /* 0x000ff6000fffe03f */
[----:B------:R-:W-:Y:S02]  /*27850*/  IMAD.MOV.U32 R5, RZ, RZ, R16 ;  /* 0x000000ffff057224 */ /* 0x000fe400078e0010 */
[----:B------:R-:W-:Y:S02]  /*27860*/  IMAD.MOV.U32 R29, RZ, RZ, R17 ;  /* 0x000000ffff1d7224 */ /* 0x000fe400078e0011 */
[----:B------:R-:W-:Y:S02]  /*27870*/  IMAD.MOV.U32 R28, RZ, RZ, R18 ;  /* 0x000000ffff1c7224 */ /* 0x000fe400078e0012 */
[----:B------:R-:W-:Y:S01]  /*27880*/  IMAD.MOV.U32 R16, RZ, RZ, R19 ;  /* 0x000000ffff107224 */ /* 0x000fe200078e0013 */
[C---:B--2---:R-:W-:Y:S08]  /*27890*/  HMMA.16816.F32 R24, R20.reuse, R6, R24 ;  /* 0x000000061418723c */ /* 0x044ff00000001818 */
[----:B------:R-:W-:Y:S11]  /*278a0*/  HMMA.16816.F32 R20, R20, R10, R12 ;  /* 0x0000000a1414723c */ /* 0x000ff6000000180c */
[----:B------:R-:W-:Y:S05]  /*278b0*/  @!UPT UIADD3 URZ, URZ, URZ, URZ ;  /* 0x0000003f3f3ff290 */ /* 0x000fea000fffe03f */
[----:B------:R-:W-:Y:S02]  /*278c0*/  IMAD.MOV.U32 R17, RZ, RZ, R26 ;  /* 0x000000ffff117224 */ /* 0x000fe400078e001a */
[----:B------:R-:W-:Y:S02]  /*278d0*/  IMAD.MOV.U32 R4, RZ, RZ, R27 ;  /* 0x000000ffff047224 */ /* 0x000fe400078e001b */
[----:B------:R-:W-:Y:S02]  /*278e0*/  IMAD.MOV.U32 R18, RZ, RZ, R24 ;  /* 0x000000ffff127224 */ /* 0x000fe400078e0018 */
[----:B------:R-:W-:Y:S01]  /*278f0*/  IMAD.MOV.U32 R19, RZ, RZ, R25 ;  /* 0x000000ffff137224 */ /* 0x000fe200078e0019 */
[----:B------:R-:W2:Y:S01]  /*27900*/  LDL.LU.64 R26, [R1+0x1f80] ;  /* 0x001f8000011a7983 */ /* 0x000ea20000300a00 */
[----:B------:R-:W2:Y:S02]  /*27910*/  LDL.LU.64 R24, [R1+0x1f78] ;  /* 0x001f780001187983 */ /* 0x000ea40000300a00 */
[----:B------:R-:W2:Y:S02]  /*27920*/  LDL.LU.64 R14, [R1+0x1f70] ;  /* 0x001f7000010e7983 */ /* 0x000ea40000300a00 */
[----:B------:R-:W2:Y:S01]  /*27930*/  LDL.LU.64 R12, [R1+0x1f68] ;  /* 0x001f6800010c7983 */ /* 0x000ea20000300a00 */
[----:B------:R-:W-:Y:S01]  /*27940*/  STL.64 [R1+0x1eb0], R22 ;  /* 0x001eb01601007387 */ /* 0x000fe20000100a00 */
[----:B------:R0:W-:Y:S01]  /*27950*/  STL.64 [R1+0x1ea8], R20 ;  /* 0x001ea81401007387 */ /* 0x0001e20000100a00 */
[----:B--2---:R-:W-:Y:S11]  /*27960*/  HMMA.16816.F32 R24, R12, R6, R24 ;  /* 0x000000060c18723c */ /* 0x004ff60000001818 */
[----:B------:R-:W-:Y:S11]  /*27970*/  @!UPT UIADD3 URZ, URZ, URZ, URZ ;  /* 0x0000003f3f3ff290 */ /* 0x000ff6000fffe03f */
[----:B------:R-:W-:Y:S02]  /*27980*/  @!UPT UIADD3 URZ, URZ, URZ, URZ ;  /* 0x0000003f3f3ff290 */ /* 0x000fe4000fffe03f */
[----:B------:R-:W-:Y:S02]  /*27990*/  IMAD.MOV.U32 R8, RZ, RZ, R24 ;  /* 0x000000ffff087224 */ /* 0x000fe400078e0018 */
[----:B------:R-:W-:Y:S01]  /*279a0*/  IMAD.MOV.U32 R3, RZ, RZ, R25 ;  /* 0x000000ffff037224 */ /* 0x000fe200078e0019 */
[----:B------:R-:W2:Y:S01]  /*279b0*/  LDL.LU R24, [R1] ;  /* 0x0000000001187983 */ /* 0x000ea20000300800 */
[----:B------:R-:W-:Y:S02]  /*279c0*/  IMAD.MOV.U32 R2, RZ, RZ, R26 ;  /* 0x000000ffff027224 */ /* 0x000fe400078e001a */
[----:B------:R-:W2:Y:S02]  /*279d0*/  LDL.LU R25, [R1+0x4] ;  /* 0x0000040001197983 */ /* 0x000ea40000300800 */
[----:B------:R-:W-:Y:S01]  /*279e0*/  IMAD.MOV.U32 R0, RZ, RZ, R27 ;  /* 0x000000ffff007224 */ /* 0x000fe200078e001b */
[----:B------:R-:W3:Y:S01]  /*279f0*/  LDL.LU R26, [R1+0x8] ;  /* 0x00000800011a7983 */ /* 0x000ee20000300800 */
[----:B------:R-:W3:Y:S02]  /*27a00*/  LDL.LU R27, [R1+0xc] ;  /* 0x00000c00011b7983 */ /* 0x000ee40000300800 */
[----:B0-----:R-:W-:-:S02]  /*27a10*/  IMAD.MOV.U32 R20, RZ, RZ, R18 ;  /* 0x000000ffff147224 */ /* 0x001fc400078e0012 */
[----:B------:R-:W-:Y:S02]  /*27a20*/  IMAD.MOV.U32 R22, RZ, RZ, R17 ;  /* 0x000000ffff167224 */ /* 0x000fe400078e0011 */
[----:B------:R-:W-:Y:S02]  /*27a30*/  IMAD.MOV.U32 R23, RZ, RZ, R4 ;  /* 0x000000ffff177224 */ /* 0x000fe400078e0004 */
[----:B------:R-:W-:Y:S01]  /*27a40*/  IMAD.MOV.U32 R21, RZ, RZ, R19 ;  /* 0x000000ffff157224 */ /* 0x000fe200078e0013 */
[----:B---3--:R-:W-:Y:S01]  /*27a50*/  STL.64 [R1+0x1f00], R26 ;  /* 0x001f001a01007387 */ /* 0x008fe20000100a00 */
[----:B--2---:R-:W-:Y:S02]  /*27a60*/  STL.64 [R1+0x1ef8], R24 ;  /* 0x001ef81801007387 */ /* 0x004fe40000100a00 */
[----:B------:R-:W2:Y:S02]  /*27a70*/  LDL.LU R18, [R1+0x1f64] ;  /* 0x001f640001127983 */ /* 0x000ea40000300800 */
[----:B------:R-:W3:Y:S01]  /*27a80*/  LDL.LU R19, [R1+0x1f60] ;  /* 0x001f600001137983 */ /* 0x000ee20000300800 */
[----:B------:R-:W4:Y:S01]  /*27a90*/  LDL.LU R17, [R1+0x1f5c] ;  /* 0x001f5c0001117983 */ /* 0x000f220000300800 */
[----:B------:R-:W2:Y:S02]  /*27aa0*/  LDL.LU R4, [R1+0x1f58] ;  /* 0x001f580001047983 */ /* 0x000ea40000300800 */
[----:B------:R-:W-:Y:S02]  /*27ab0*/  STL.64 [R1+0x1ed0], R22 ;  /* 0x001ed01601007387 */ /* 0x000fe40000100a00 */
[----:B------:R0:W-:Y:S02]  /*27ac0*/  STL.64 [R1+0x1ec8], R20 ;  /* 0x001ec81401007387 */ /* 0x0001e40000100a00 */
[----:B0-----:R-:W-:-:S02]  /*27ad0*/  IMAD.MOV.U32 R20, RZ, RZ, R5 ;  /* 0x000000ffff147224 */ /* 0x001fc400078e0005 */
[----:B------:R-:W-:Y:S01]  /*27ae0*/  IMAD.MOV.U32 R21, RZ, RZ, R29 ;  /* 0x000000ffff157224 */ /* 0x000fe200078e001d */
[----:B------:R-:W3:Y:S01]  /*27af0*/  LDL.LU R5, [R1+0x1f54] ;  /* 0x001f540001057983 */ /* 0x000ee20000300800 */
[----:B------:R-:W4:Y:S02]  /*27b00*/  LDL.LU R29, [R1+0x1f50] ;  /* 0x001f5000011d7983 */ /* 0x000f240000300800 */
[----:B------:R-:W-:Y:S02]  /*27b10*/  IMAD.MOV.U32 R22, RZ, RZ, R28 ;  /* 0x000000ffff167224 */ /* 0x000fe400078e001c */
[----:B------:R-:W-:Y:S01]  /*27b20*/  IMAD.MOV.U32 R23, RZ, RZ, R16 ;  /* 0x000000ffff177224 */ /* 0x000fe200078e0010 */
[----:B------:R-:W4:Y:S01]  /*27b30*/  LDL.LU R28, [R1+0x1f4c] ;  /* 0x001f4c00011c7983 */ /* 0x000f220000300800 */
[----:B------:R-:W4:Y:S02]  /*27b40*/  LDL.LU R16, [R1+0x1f48] ;  /* 0x001f480001107983 */ /* 0x000f240000300800 */
[----:B------:R-:W4:Y:S02]  /*27b50*/  LDL.LU R24, [R1+0xc0] ;  /* 0x0000c00001187983 */ /* 0x000f240000300800 */
[----:B--2---:R-:W-:-:S02]  /*27b60*/  IMAD.MOV.U32 R25, RZ, RZ, R4 ;  /* 0x000000ffff197224 */ /* 0x004fc400078e0004 */
[----:B------:R-:W2:Y:S01]  /*27b70*/  LDL.LU R4, [R1+0x1f44] ;  /* 0x001f440001047983 */ /* 0x000ea20000300800 */
[----:B---3--:R-:W-:Y:S02]  /*27b80*/  IMAD.MOV.U32 R26, RZ, RZ, R5 ;  /* 0x000000ffff1a7224 */ /* 0x008fe400078e0005 */
[----:B----4-:R-:W-:Y:S01]  /*27b90*/  IMAD.MOV.U32 R27, RZ, RZ, R29 ;  /* 0x000000ffff1b7224 */ /* 0x010fe200078e001d */
[----:B------:R-:W3:Y:S01]  /*27ba0*/  LDL.LU R5, [R1+0x1f40] ;  /* 0x001f400001057983 */ /* 0x000ee20000300800 */
[----:B------:R-:W4:Y:S03]  /*27bb0*/  LDL.LU R29, [R1+0x1f3c] ;  /* 0x001f3c00011d7983 */ /* 0x000f260000300800 */
[----:B------:R-:W-:Y:S01]  /*27bc0*/  STL.64 [R1+0x1f10], R26 ;  /* 0x001f101a01007387 */ /* 0x000fe20000100a00 */
[----:B------:R0:W-:Y:S03]  /*27bd0*/  STL.64 [R1+0x1f08], R24 ;  /* 0x001f081801007387 */ /* 0x0001e60000100a00 */
        /* <DEDUP_REMOVED lines=10> */
[----:B------:R-:W3:Y:S01]  /*27c80*/  LDL.LU R17, [R1+0x1f38] ;  /* 0x001f380001117983 */ /* 0x000ee20000300800 */
[----:B------:R-:W-:Y:S03]  /*27c90*/  STL.64 [R1+0x1f20], R22 ;  /* 0x001f201601007387 */ /* 0x000fe60000100a00 */
[----:B------:R0:W-:Y:S04]  /*27ca0*/  STL.64 [R1+0x1f18], R20 ;  /* 0x001f181401007387 */ /* 0x0001e80000100a00 */
[----:B0-----:R-:W3:Y:S01]  /*27cb0*/  LDL.LU R20, [R1+0x40] ;  /* 0x0000400001147983 */ /* 0x001ee20000300800 */
        /* <DEDUP_REMOVED lines=9> */
[----:B----4-:R-:W-:-:S02]  /*27d50*/  IMAD.MOV.U32 R21, RZ, RZ, R29 ;  /* 0x000000ffff157224 */ /* 0x010fc400078e001d */
[----:B---3--:R-:W-:Y:S02]  /*27d60*/  IMAD.MOV.U32 R22, RZ, RZ, R5 ;  /* 0x000000ffff167224 */ /* 0x008fe400078e0005 */
[----:B------:R-:W-:-:S07]  /*27d70*/  IMAD.MOV.U32 R23, RZ, RZ, R4 ;  /* 0x000000ffff177224 */ /* 0x000fce00078e0004 */
[----:B--2---:R-:W-:Y:S01]  /*27d80*/  HMMA.16816.F32 R4, R12, R6, R20 ;  /* 0x000000060c04723c */ /* 0x004fe20000001814 */
[----:B------:R-:W2:Y:S01]  /*27d90*/  LDL.LU.64 R22, [R1+0x1f20] ;  /* 0x001f200001167983 */ /* 0x000ea20000300a00 */
[----:B------:R-:W2:Y:S11]  /*27da0*/  LDL.LU.64 R20, [R1+0x1f18] ;  /* 0x001f180001147983 */ /* 0x000eb60000300a00 */
[----:B------:R-:W-:Y:S10]  /*27db0*/  @!UPT UIADD3 URZ, URZ, URZ, URZ ;  /* 0x0000003f3f3ff290 */ /* 0x000ff4000fffe03f */
[----:B------:R-:W-:Y:S01]  /*27dc0*/  STL.64 [R1+0x1e80], R6 ;  /* 0x001e800601007387 */ /* 0x000fe20000100a00 */
[----:B------:R0:W-:Y:S02]  /*27dd0*/  STL.64 [R1+0x1e78], R4 ;  /* 0x001e780401007387 */ /* 0x0001e40000100a00 */
[----:B0-----:R-:W-:Y:S02]  /*27de0*/  IMAD.MOV.U32 R4, RZ, RZ, R24 ;  /* 0x000000ffff047224 */ /* 0x001fe400078e0018 */
[----:B------:R-:W0:Y:S01]  /*27df0*/  LDSM.16.MT88.4 R24, [R28+0x12000] ;  /* 0x012000001c18783b */ /* 0x000e220000004200 */
[----:B------:R-:W-:Y:S02]  /*27e00*/  IMAD.MOV.U32 R6, RZ, RZ, R18 ;  /* 0x000000ffff067224 */ /* 0x000fe400078e0012 */
[----:B------:R-:W-:Y:S02]  /*27e10*/  IMAD.MOV.U32 R7, RZ, RZ, R9 ;  /* 0x000000ffff077224 */ /* 0x000fe400078e0009 */
[----:B------:R-:W-:-:S03]  /*27e20*/  IMAD.MOV.U32 R5, RZ, RZ, R19 ;  /* 0x000000ffff057224 */ /* 0x000fc600078e0013 */
[----:B------:R-:W-:Y:S02]  /*27e30*/  STL.64 [R1+0x1e90], R6 ;  /* 0x001e900601007387 */ /* 0x000fe40000100a00 */
[----:B------:R-:W-:Y:S02]  /*27e40*/  STL.64 [R1+0x1e88], R4 ;  /* 0x001e880401007387 */ /* 0x000fe40000100a00 */
[----:B------:R-:W3:Y:S01]  /*27e50*/  LDL R9, [R1+0x1934] ;  /* 0x0019340001097983 */ /* 0x000ee20000100800 */
[----:B0-----:R-:W-:Y:S01]  /*27e60*/  STL.64 [R1+0x30], R24 ;  /* 0x0000301801007387 */ /* 0x001fe20000100a00 */
[----:B------:R-:W-:Y:S02]  /*27e70*/  STL.64 [R1+0x38], R26 ;  /* 0x0000381a01007387 */ /* 0x000fe40000100a00 */
[----:B------:R-:W0:Y:S04]  /*27e80*/  LDSM.16.MT88.4 R24, [R28+0x12080] ;  /* 0x012080001c18783b */ /* 0x000e280000004200 */
[----:B0-----:R-:W-:Y:S01]  /*27e90*/  IMAD.MOV.U32 R18, RZ, RZ, R26 ;  /* 0x000000ffff127224 */ /* 0x001fe200078e001a */
[----:B------:R-:W-:Y:S01]  /*27ea0*/  STL.64 [R1+0x20], R24 ;  /* 0x0000201801007387 */ /* 0x000fe20000100a00 */
[----:B------:R-:W-:-:S02]  /*27eb0*/  IMAD.MOV.U32 R19, RZ, RZ, R27 ;  /* 0x000000ffff137224 */ /* 0x000fc400078e001b */
[----:B------:R-:W0:Y:S01]  /*27ec0*/  LDSM.16.MT88.4 R24, [R28+0x12100] ;  /* 0x012100001c18783b */ /* 0x000e220000004200 */
[----:B------:R-:W-:Y:S03]  /*27ed0*/  STL [R1+0x1e74], R18 ;  /* 0x001e741201007387 */ /* 0x000fe60000100800 */
[----:B------:R-:W-:Y:S01]  /*27ee0*/  STL [R1+0x1e70], R19 ;  /* 0x001e701301007387 */ /* 0x000fe20000100800 */
[----:B0-----:R-:W-:Y:S01]  /*27ef0*/  STL.64 [R1+0x10], R24 ;  /* 0x0000101801007387 */ /* 0x001fe20000100a00 */
[----:B------:R0:W-:Y:S02]  /*27f00*/  STL [R1+0x18], R26 ;  /* 0x0000181a01007387 */ /* 0x0001e40000100800 */
[----:B------:R-:W-:Y:S02]  /*27f10*/  IMAD.MOV.U32 R29, RZ, RZ, R27 ;  /* 0x000000ffff1d7224 */ /* 0x000fe400078e001b */
[----:B0-----:R-:W4:Y:S01]  /*27f20*/  LDL.LU.64 R26, [R1+0x1f10] ;  /* 0x001f1000011a7983 */ /* 0x001f220000300a00 */
[----:B------:R-:W4:Y:S02]  /*27f30*/  LDL.LU.64 R24, [R1+0x1f08] ;  /* 0x001f080001187983 */ /* 0x000f240000300a00 */
[----:B------:R-:W-:Y:S01]  /*27f40*/  STL [R1+0x1e48], R29 ;  /* 0x001e481d01007387 */ /* 0x000fe20000100800 */
[----:B----4-:R-:W-:Y:S01]  /*27f50*/  HMMA.16816.F32 R12, R12, R10, R24 ;  /* 0x0000000a0c0c723c */ /* 0x010fe20000001818 */
[----:B------:R-:W2:Y:S01]  /*27f60*/  LDL.LU.64 R26, [R1+0x1f00] ;  /* 0x001f0000011a7983 */ /* 0x000ea20000300a00 */
[----:B------:R-:W2:Y:S11]  /*27f70*/  LDL.LU.64 R24, [R1+0x1ef8] ;  /* 0x001ef80001187983 */ /* 0x000eb60000300a00 */
[----:B------:R-:W-:Y:S10]  /*27f80*/  @!UPT UIADD3 URZ, URZ, URZ, URZ ;  /* 0x0000003f3f3ff290 */ /* 0x000ff4000fffe03f */
[----:B------:R-:W-:Y:S01]  /*27f90*/  STL.64 [R1+0xc0], R12 ;  /* 0x0000c00c01007387 */ /* 0x000fe20000100a00 */
[----:B------:R-:W-:Y:S02]  /*27fa0*/  STL.64 [R1+0xc8], R14 ;  /* 0x0000c80e01007387 */ /* 0x000fe40000100a00 */
[----:B------:R-:W0:Y:S02]  /*27fb0*/  LDSM.16.MT88.4 R12, [R28+0x12180] ;  /* 0x012180001c0c783b */ /* 0x000e240000004200 */
[----:B0-----:R-:W-:Y:S02]  /*27fc0*/  STL.64 [R1+0x60], R12 ;  /* 0x0000600c01007387 */ /* 0x001fe40000100a00 */
[----:B------:R0:W-:Y:S02]  /*27fd0*/  STL.64 [R1+0x68], R14 ;  /* 0x0000680e01007387 */ /* 0x0001e40000100a00 */
[----:B0-----:R-:W4:Y:S01]  /*27fe0*/  LDL.LU.64 R14, [R1+0x1ef0] ;  /* 0x001ef000010e7983 */ /* 0x001f220000300a00 */
[----:B------:R-:W2:Y:S02]  /*27ff0*/  LDL.LU.64 R12, [R1+0x1ee8] ;  /* 0x001ee800010c7983 */ /* 0x000ea40000300a00 */
        /* <DEDUP_REMOVED lines=8> */
[----:B------:R-:W2:Y:S01]  /*28080*/  LDL.LU.64 R22, [R1+0x1ed0] ;  /* 0x001ed00001167983 */ /* 0x000ea20000300a00 */
[----:B------:R-:W2:Y:S11]  /*28090*/  LDL.LU.64 R20, [R1+0x1ec8] ;  /* 0x001ec80001147983 */ /* 0x000eb60000300a00 */
[----:B------:R-:W-:Y:S10]  /*280a0*/  @!UPT UIADD3 URZ, URZ, URZ, URZ ;  /* 0x0000003f3f3ff290 */ /* 0x000ff4000fffe03f */
[----:B------:R-:W-:Y:S01]  /*280b0*/  STL [R1+0xa0], R24 ;  /* 0x0000a01801007387 */ /* 0x000fe20000100800 */
[----:B------:R0:W-:Y:S02]  /*280c0*/  STL [R1+0xac], R27 ;  /* 0x0000ac1b01007387 */ /* 0x0001e40000100800 */
[----:B------:R-:W-:Y:S02]  /*280d0*/  IMAD.MOV.U32 R19, RZ, RZ, R26 ;  /* 0x000000ffff137224 */ /* 0x000fe400078e001a */
[----:B------:R-:W-:Y:S01]  /*280e0*/  IMAD.MOV.U32 R18, RZ, RZ, R25 ;  /* 0x000000ffff127224 */ /* 0x000fe200078e0019 */
[----:B0-----:R-:W2:Y:S01]  /*280f0*/  LDL.LU.64 R26, [R1+0x1ec0] ;  /* 0x001ec000011a7983 */ /* 0x001ea20000300a00 */
[----:B------:R-:W2:Y:S02]  /*28100*/  LDL.LU.64 R24, [R1+0x1eb8] ;  /* 0x001eb80001187983 */ /* 0x000ea40000300a00 */
[----:B--2---:R-:W-:Y:S11]  /*28110*/  HMMA.16816.F32 R20, R24, R12, R20 ;  /* 0x0000000c1814723c */ /* 0x004ff60000001814 */
[----:B------:R-:W-:Y:S11]  /*28120*/  @!UPT UIADD3 URZ, URZ, URZ, URZ ;  /* 0x0000003f3f3ff290 */ /* 0x000ff6000fffe03f */
[----:B------:R-:W-:Y:S01]  /*28130*/  @!UPT UIADD3 URZ, URZ, URZ, URZ ;  /* 0x0000003f3f3ff290 */ /* 0x000fe2000fffe03f */
[----:B------:R-:W-:Y:S01]  /*28140*/  STL.64 [R1+0x90], R20 ;  /* 0x0000901401007387 */ /* 0x000fe20000100a00 */
[----:B------:R0:W-:Y:S03]  /*28150*/  STL.64 [R1+0x98], R22 ;  /* 0x0000981601007387 */ /* 0x0001e60000100a00 */
[----:B0-----:R-:W2:Y:S01]  /*28160*/  LDL.LU.64 R22, [R1+0x1eb0] ;  /* 0x001eb00001167983 */ /* 0x001ea20000300a00 */
[----:B------:R-:W2:Y:S02]  /*28170*/  LDL.LU.64 R20, [R1+0x1ea8] ;  /* 0x001ea80001147983 */ /* 0x000ea40000300a00 */
[----:B------:R-:W-:Y:S02]  /*28180*/  IMAD.MOV.U32 R4, RZ, RZ, R8 ;  /* 0x000000ffff047224 */ /* 0x000fe400078e0008 */
[----:B------:R-:W-:Y:S02]  /*28190*/  IMAD.MOV.U32 R5, RZ, RZ, R3 ;  /* 0x000000ffff057224 */ /* 0x000fe400078e0003 */
[----:B------:R-:W-:-:S02]  /*281a0*/  IMAD.MOV.U32 R6, RZ, RZ, R2 ;  /* 0x000000ffff067224 */ /* 0x000fc400078e0002 */
[----:B------:R-:W-:Y:S01]  /*281b0*/  IMAD.MOV.U32 R7, RZ, RZ, R0 ;  /* 0x000000ffff077224 */ /* 0x000fe200078e0000 */
        /* <DEDUP_REMOVED lines=8> */
[----:B------:R-:W3:Y:S01]  /*28240*/  LDL.LU.64 R24, [R1+0xb0] ;  /* 0x0000b00001187983 */ /* 0x000ee20000300a00 */
        /* <DEDUP_REMOVED lines=12> */
[----:B------:R3:W-:Y:S01]  /*28310*/  STL.64 [R1+0x50], R20 ;  /* 0x0000501401007387 */ /* 0x0007e20000100a00 */
[----:B------:R-:W-:Y:S02]  /*28320*/  STL.64 [R1+0x58], R22 ;  /* 0x0000581601007387 */ /* 0x000fe40000100a00 */
[----:B---3--:R-:W-:Y:S02]  /*28330*/  IMAD.MOV.U32 R21, RZ, RZ, R26 ;  /* 0x000000ffff157224 */ /* 0x008fe400078e001a */
[----:B------:R-:W-:Y:S01]  /*28340*/  IMAD.MOV.U32 R20, RZ, RZ, R27 ;  /* 0x000000ffff147224 */ /* 0x000fe200078e001b */
[----:B--2---:R-:W-:Y:S07]  /*28350*/  HMMA.16816.F32 R4, R24, R12, R4 ;  /* 0x0000000c1804723c */ /* 0x004fee0000001804 */
[----:B------:R-:W-:-:S02]  /*28360*/  IMAD.MOV.U32 R12, RZ, RZ, R24 ;  /* 0x000000ffff0c7224 */ /* 0x000fc400078e0018 */
[----:B------:R-:W-:Y:S02]  /*28370*/  IMAD.MOV.U32 R13, RZ, RZ, R25 ;  /* 0x000000ffff0d7224 */ /* 0x000fe400078e0019 */
[----:B------:R-:W-:Y:S11]  /*28380*/  LDSM.16.MT88.4 R24, [R28+0x14000] ;  /* 0x014000001c18783b */ /* 0x000ff60000004200 */
[----:B------:R-:W-:Y:S01]  /*28390*/  @!UPT UIADD3 URZ, URZ, URZ, URZ ;  /* 0x0000003f3f3ff290 */ /* 0x000fe2000fffe03f */
[----:B------:R-:W-:Y:S01]  /*283a0*/  STL.64 [R1+0x40], R4 ;  /* 0x0000400401007387 */ /* 0x000fe20000100a00 */
[----:B------:R-:W-:Y:S02]  /*283b0*/  STL.64 [R1+0x48], R6 ;  /* 0x0000480601007387 */ /* 0x000fe40000100a00 */
[----:B------:R-:W0:Y:S04]  /*283c0*/  LDSM.16.M88.4 R4, [R9+0x20100] ;  /* 0x020100000904783b */ /* 0x000e280000000200 */
[----:B----4-:R-:W-:Y:S01]  /*283d0*/  STL.64 [R1+0x1e50], R14 ;  /* 0x001e500e01007387 */ /* 0x010fe20000100a00 */
[----:B------:R-:W1:Y:S04]  /*283e0*/  LDSM.16.M88.4 R8, [R9+0x21100] ;  /* 0x021100000908783b */ /* 0x000e680000000200 */
[----:B0-----:R-:W-:Y:S01]  /*283f0*/  STL.64 [R1+0x1de0], R6 ;  /* 0x001de00601007387 */ /* 0x001fe20000100a00 */
[----:B------:R-:W-:Y:S02]  /*28400*/  STL.64 [R1], R24 ;  /* 0x0000001801007387 */ /* 0x000fe40000100a00 */
[----:B------:R-:W-:Y:S02]  /*28410*/  STL.64 [R1+0x8], R26 ;  /* 0x0000081a01007387 */ /* 0x000fe40000100a00 */
[----:B------:R0:W-:Y:S01]  /*28420*/  STL.64 [R1+0x1dd8], R4 ;  /* 0x001dd80401007387 */ /* 0x0001e20000100a00 */
[----:B------:R-:W2:Y:S04]  /*28430*/  LDSM.16.MT88.4 R24, [R28+0x14080] ;  /* 0x014080001c18783b */ /* 0x000ea80000004200 */
[----:B0-----:R-:W3:Y:S01]  /*28440*/  LDL.LU R4, [R1+0x60] ;  /* 0x0000600001047983 */ /* 0x001ee20000300800 */
[----:B------:R-:W3:Y:S02]  /*28450*/  LDL.LU R5, [R1+0x64] ;  /* 0x0000640001057983 */ /* 0x000ee40000300800 */
[----:B------:R-:W4:Y:S02]  /*28460*/  LDL.LU R6, [R1+0x68] ;  /* 0x0000680001067983 */ /* 0x000f240000300800 */
[----:B------:R-:W4:Y:S02]  /*28470*/  LDL.LU R7, [R1+0x6c] ;  /* 0x00006c0001077983 */ /* 0x000f240000300800 */
[----:B----4-:R-:W-:Y:S01]  /*28480*/  STL.64 [R1+0x1e20], R6 ;  /* 0x001e200601007387 */ /* 0x010fe20000100a00 */
[----:B---3--:R0:W-:Y:S03]  /*28490*/  STL.64 [R1+0x1e18], R4 ;  /* 0x001e180401007387 */ /* 0x0081e60000100a00 */
        /* <DEDUP_REMOVED lines=8> */
[----:B------:R-:W3:Y:S02]  /*28520*/  LDL.LU R6, [R1+0xc8] ;  /* 0x0000c80001067983 */ /* 0x000ee40000300800 */
[----:B------:R-:W3:Y:S01]  /*28530*/  LDL.LU R7, [R1+0xcc] ;  /* 0x0000cc0001077983 */ /* 0x000ee20000300800 */
[----:B-1----:R-:W-:Y:S01]  /*28540*/  STL [R1+0x1d54], R10 ;  /* 0x001d540a01007387 */ /* 0x002fe20000100800 */
[----:B------:R-:W-:Y:S02]  /*28550*/  STL [R1+0x1d50], R11 ;  /* 0x001d500b01007387 */ /* 0x000fe40000100800 */
[----:B------:R0:W-:Y:S02]  /*28560*/  STL.64 [R1+0x1dd0], R8 ;  /* 0x001dd00801007387 */ /* 0x0001e40000100a00 */
[----:B0-----:R-:W4:Y:S01]  /*28570*/  LDL.LU R8, [R1+0xd0] ;  /* 0x0000d00001087983 */ /* 0x001f220000300800 */
[----:B------:R-:W4:Y:S02]  /*28580*/  LDL.LU R9, [R1+0xd4] ;  /* 0x0000d40001097983 */ /* 0x000f240000300800 */
[----:B------:R-:W4:Y:S02]  /*28590*/  LDL.LU R10, [R1+0xd8] ;  /* 0x0000d800010a7983 */ /* 0x000f240000300800 */
[----:B------:R-:W4:Y:S01]  /*285a0*/  LDL.LU R11, [R1+0xdc] ;  /* 0x0000dc00010b7983 */ /* 0x000f220000300800 */
[----:B--2---:R-:W-:Y:S01]  /*285b0*/  STL.64 [R1+0x1db8], R26 ;  /* 0x001db81a01007387 */ /* 0x004fe20000100a00 */
[----:B------:R0:W-:Y:S03]  /*285c0*/  STL.64 [R1+0x1db0], R24 ;  /* 0x001db01801007387 */ /* 0x0001e60000100a00 */
[----:B0-----:R-:W2:Y:S01]  /*285d0*/  LDL.LU R24, [R1+0x90] ;  /* 0x0000900001187983 */ /* 0x001ea20000300800 */
[----:B------:R-:W2:Y:S02]  /*285e0*/  LDL.LU R25, [R1+0x94] ;  /* 0x0000940001197983 */ /* 0x000ea40000300800 */
[----:B------:R-:W2:Y:S02]  /*285f0*/  LDL.LU R26, [R1+0x98] ;  /* 0x00009800011a7983 */ /* 0x000ea40000300800 */
[----:B------:R-:W2:Y:S02]  /*28600*/  LDL.LU R27, [R1+0x9c] ;  /* 0x00009c00011b7983 */ /* 0x000ea40000300800 */
[----:B------:R-:W-:-:S02]  /*28610*/  IMAD.MOV.U32 R14, RZ, RZ, R21 ;  /* 0x000000ffff0e7224 */ /* 0x000fc400078e0015 */
[----:B------:R-:W-:Y:S02]  /*28620*/  IMAD.MOV.U32 R15, RZ, RZ, R20 ;  /* 0x000000ffff0f7224 */ /* 0x000fe400078e0014 */
[----:B------:R-:W0:Y:S04]  /*28630*/  LDSM.16.MT88.4 R20, [R28+0x14100] ;  /* 0x014100001c14783b */ /* 0x000e280000004200 */
[----:B--2---:R1:W-:Y:S01]  /*28640*/  STL.64 [R1+0x1e40], R26 ;  /* 0x001e401a01007387 */ /* 0x0043e20000100a00 */
[----:B------:R2:W-:Y:S02]  /*28650*/  STL.64 [R1+0x1e38], R24 ;  /* 0x001e381801007387 */ /* 0x0005e40000100a00 */
[----:B-1----:R-:W-:Y:S01]  /*28660*/  IMAD.MOV.U32 R26, RZ, RZ, R19 ;  /* 0x000000ffff1a7224 */ /* 0x002fe200078e0013 */
[----:B--2---:R-:W2:Y:S01]  /*28670*/  LDL.LU R24, [R1+0xa0] ;  /* 0x0000a00001187983 */ /* 0x004ea20000300800 */
[----:B------:R-:W-:-:S02]  /*28680*/  IMAD.MOV.U32 R25, RZ, RZ, R18 ;  /* 0x000000ffff197224 */ /* 0x000fc400078e0012 */
[----:B------:R-:W2:Y:S02]  /*28690*/  LDL.LU R18, [R1+0x1e74] ;  /* 0x001e740001127983 */ /* 0x000ea40000300800 */
[----:B------:R-:W4:Y:S01]  /*286a0*/  LDL.LU R19, [R1+0x1e70] ;  /* 0x001e700001137983 */ /* 0x000f220000300800 */
[----:B---3--:R-:W-:Y:S01]  /*286b0*/  HMMA.16816.F32 R12, R12, R16, R4 ;  /* 0x000000100c0c723c */ /* 0x008fe20000001804 */
[----:B------:R-:W3:Y:S01]  /*286c0*/  LDL.LU R27, [R1+0xac] ;  /* 0x0000ac00011b7983 */ /* 0x000ee20000300800 */
[----:B0-----:R-:W-:Y:S02]  /*286d0*/  STL.64 [R1+0x1d98], R22 ;  /* 0x001d981601007387 */ /* 0x001fe40000100a00 */
[----:B------:R0:W-:Y:S02]  /*286e0*/  STL.64 [R1+0x1d90], R20 ;  /* 0x001d901401007387 */ /* 0x0001e40000100a00 */
[----:B0-----:R-:W3:Y:S01]  /*286f0*/  LDL.LU R20, [R1+0x20] ;  /* 0x0000200001147983 */ /* 0x001ee20000300800 */
[----:B------:R-:W3:Y:S02]  /*28700*/  LDL.LU R21, [R1+0x24] ;  /* 0x0000240001157983 */ /* 0x000ee40000300800 */
[----:B--2---:R-:W-:-:S02]  /*28710*/  IMAD.MOV.U32 R22, RZ, RZ, R18 ;  /* 0x000000ffff167224 */ /* 0x004fc400078e0012 */
[----:B----4-:R-:W-:Y:S01]  /*28720*/  IMAD.MOV.U32 R23, RZ, RZ, R19 ;  /* 0x000000ffff177224 */ /* 0x010fe200078e0013 */
[----:B------:R-:W3:Y:S01]  /*28730*/  LDL.LU R18, [R1+0x1e6c] ;  /* 0x001e6c0001127983 */ /* 0x000ee20000300800 */
[----:B------:R-:W3:Y:S02]  /*28740*/  LDL.LU R19, [R1+0x1e68] ;  /* 0x001e680001137983 */ /* 0x000ee40000300800 */
[----:B------:R-:W2:Y:S02]  /*28750*/  LDL.LU.64 R6, [R1+0x1e60] ;  /* 0x001e600001067983 */ /* 0x000ea40000300a00 */
[----:B------:R-:W2:Y:S06]  /*28760*/  LDL.LU.64 R4, [R1+0x1e58] ;  /* 0x001e580001047983 */ /* 0x000eac0000300a00 */
[----:B------:R-:W-:Y:S01]  /*28770*/  STL.64 [R1+0xc0], R12 ;  /* 0x0000c00c01007387 */ /* 0x000fe20000100a00 */
[----:B------:R-:W-:Y:S02]  /*28780*/  STL.64 [R1+0xc8], R14 ;  /* 0x0000c80e01007387 */ /* 0x000fe40000100a00 */
[----:B------:R-:W0:Y:S02]  /*28790*/  LDSM.16.MT88.4 R12, [R28+0x14180] ;  /* 0x014180001c0c783b */ /* 0x000e240000004200 */
[----:B0-----:R-:W-:Y:S02]  /*287a0*/  STL.64 [R1+0xb0], R12 ;  /* 0x0000b00c01007387 */ /* 0x001fe40000100a00 */
[----:B------:R0:W-:Y:S02]  /*287b0*/  STL.64 [R1+0xb8], R14 ;  /* 0x0000b80e01007387 */ /* 0x0001e40000100a00 */
[----:B0-----:R-:W2:Y:S02]  /*287c0*/  LDL.LU.64 R14, [R1+0x1e50] ;  /* 0x001e5000010e7983 */ /* 0x001ea40000300a00 */
[C---:B--2---:R-:W-:Y:S08]  /*287d0*/  HMMA.16816.F32 R8, R4.reuse, R14, R8 ;  /* 0x0000000e0408723c */ /* 0x044ff00000001808 */
[----:B---3--:R-:W-:Y:S11]  /*287e0*/  HMMA.16816.F32 R4, R4, R18, R24 ;  /* 0x000000120404723c */ /* 0x008ff60000001818 */
[----:B------:R-:W-:Y:S04]  /*287f0*/  @!UPT UIADD3 URZ, URZ, URZ, URZ ;  /* 0x0000003f3f3ff290 */ /* 0x000fe8000fffe03f */
[----:B------:R-:W-:Y:S01]  /*28800*/  STL.64 [R1+0x1df0], R10 ;  /* 0x001df00a01007387 */ /* 0x000fe20000100a00 */
[----:B------:R0:W-:Y:S02]  /*28810*/  STL.64 [R1+0x1de8], R8 ;  /* 0x001de80801007387 */ /* 0x0001e40000100a00 */
[----:B0-----:R-:W-:Y:S02]  /*28820*/  IMAD.MOV.U32 R8, RZ, RZ, R29 ;  /* 0x000000ffff087224 */ /* 0x001fe400078e001d */
[----:B------:R-:W2:Y:S01]  /*28830*/  LDL.LU R29, [R1+0x1e48] ;  /* 0x001e4800011d7983 */ /* 0x000ea20000300800 */
[----:B------:R-:W3:Y:S02]  /*28840*/  LDL.LU.64 R26, [R1+0x1e40] ;  /* 0x001e4000011a7983 */ /* 0x000ee40000300a00 */
[----:B------:R-:W3:Y:S02]  /*28850*/  LDL.LU.64 R24, [R1+0x1e38] ;  /* 0x001e380001187983 */ /* 0x000ee40000300a00 */
[----:B------:R-:W-:-:S02]  /*28860*/  IMAD.MOV.U32 R9, RZ, RZ, R3 ;  /* 0x000000ffff097224 */ /* 0x000fc400078e0003 */
[----:B------:R-:W-:Y:S02]  /*28870*/  IMAD.MOV.U32 R11, RZ, RZ, R0 ;  /* 0x000000ffff0b7224 */ /* 0x000fe400078e0000 */
[----:B------:R-:W-:Y:S02]  /*28880*/  IMAD.MOV.U32 R12, RZ, RZ, R4 ;  /* 0x000000ffff0c7224 */ /* 0x000fe400078e0004 */
[----:B------:R-:W-:Y:S02]  /*28890*/  IMAD.MOV.U32 R10, RZ, RZ, R2 ;  /* 0x000000ffff0a7224 */ /* 0x000fe400078e0002 */
[----:B------:R-:W-:Y:S02]  /*288a0*/  IMAD.MOV.U32 R3, RZ, RZ, R5 ;  /* 0x000000ffff037224 */ /* 0x000fe400078e0005 */
[----:B------:R-:W-:Y:S01]  /*288b0*/  IMAD.MOV.U32 R0, RZ, RZ, R7 ;  /* 0x000000ffff007224 */ /* 0x000fe200078e0007 */
[----:B------:R-:W4:Y:S01]  /*288c0*/  LDL.LU R4, [R1+0x10] ;  /* 0x0000100001047983 */ /* 0x000f220000300800 */
[----:B------:R-:W-:-:S02]  /*288d0*/  IMAD.MOV.U32 R2, RZ, RZ, R6 ;  /* 0x000000ffff027224 */ /* 0x000fc400078e0006 */
[----:B------:R-:W4:Y:S02]  /*288e0*/  LDL.LU R5, [R1+0x14] ;  /* 0x0000140001057983 */ /* 0x000f240000300800 */
[----:B------:R-:W4:Y:S01]  /*288f0*/  LDL.LU R6, [R1+0x18] ;  /* 0x0000180001067983 */ /* 0x000f220000300800 */
[C---:B---3--:R-:W-:Y:S01]  /*28900*/  HMMA.16816.F32 R24, R20.reuse, R14, R24 ;  /* 0x0000000e1418723c */ /* 0x048fe20000001818 */
[----:B--2---:R-:W-:Y:S11]  /*28910*/  IMAD.MOV.U32 R7, RZ, RZ, R29 ;  /* 0x000000ffff077224 */ /* 0x004ff600078e001d */
[----:B------:R-:W-:Y:S11]  /*28920*/  @!UPT UIADD3 URZ, URZ, URZ, URZ ;  /* 0x0000003f3f3ff290 */ /* 0x000ff6000fffe03f */
[----:B------:R-:W-:Y:S01]  /*28930*/  @!UPT UIADD3 URZ, URZ, URZ, URZ ;  /* 0x0000003f3f3ff290 */ /* 0x000fe2000fffe03f */
[----:B------:R-:W-:Y:S02]  /*28940*/  IMAD.MOV.U32 R29, RZ, RZ, R24 ;  /* 0x000000ffff1d7224 */ /* 0x000fe400078e0018 */
[----:B------:R-:W-:Y:S01]  /*28950*/  IMAD.MOV.U32 R17, RZ, RZ, R25 ;  /* 0x000000ffff117224 */ /* 0x000fe200078e0019 */
[----:B------:R-:W2:Y:S01]  /*28960*/  LDL.LU R24, [R1] ;  /* 0x0000000001187983 */ /* 0x000ea20000300800 */
[----:B------:R-:W-:Y:S02]  /*28970*/  IMAD.MOV.U32 R16, RZ, RZ, R26 ;  /* 0x000000ffff107224 */ /* 0x000fe400078e001a */
[----:B------:R-:W2:Y:S02]  /*28980*/  LDL.LU R25, [R1+0x4] ;  /* 0x0000040001197983 */ /* 0x000ea40000300800 */
[----:B------:R-:W-:Y:S01]  /*28990*/  IMAD.MOV.U32 R13, RZ, RZ, R27 ;  /* 0x000000ffff0d7224 */ /* 0x000fe200078e001b */
[----:B------:R-:W3:Y:S01]  /*289a0*/  LDL.LU R26, [R1+0x8] ;  /* 0x00000800011a7983 */ /* 0x000ee20000300800 */
[----:B------:R-:W3:Y:S03]  /*289b0*/  LDL.LU R27, [R1+0xc] ;  /* 0x00000c00011b7983 */ /* 0x000ee60000300800 */
[----:B---3--:R-:W-:Y:S01]  /*289c0*/  STL.64 [R1+0x1e00], R26 ;  /* 0x001e001a01007387 */ /* 0x008fe20000100a00 */
[----:B--2---:R0:W-:Y:S03]  /*289d0*/  STL.64 [R1+0x1df8], R24 ;  /* 0x001df81801007387 */ /* 0x0041e60000100a00 */
[----:B0-----:R-:W2:Y:S01]  /*289e0*/  LDL.LU R24, [R1+0x50] ;  /* 0x0000500001187983 */ /* 0x001ea20000300800 */
[----:B------:R-:W2:Y:S02]  /*289f0*/  LDL.LU R25, [R1+0x54] ;  /* 0x0000540001197983 */ /* 0x000ea40000300800 */
[----:B------:R-:W3:Y:S02]  /*28a00*/  LDL.LU R26, [R1+0x58] ;  /* 0x00005800011a7983 */ /* 0x000ee40000300800 */
[----:B------:R-:W3:Y:S01]  /*28a10*/  LDL.LU R27, [R1+0x5c] ;  /* 0x00005c00011b7983 */ /* 0x000ee20000300800 */
[----:B------:R-:W-:Y:S01]  /*28a20*/  HMMA.16816.F32 R20, R20, R18, R8 ;  /* 0x000000121414723c */ /* 0x000fe20000001808 */
[----:B---3--:R-:W-:Y:S01]  /*28a30*/  STL.64 [R1+0x1e30], R26 ;  /* 0x001e301a01007387 */ /* 0x008fe20000100a00 */
[----:B--2---:R0:W-:Y:S03]  /*28a40*/  STL.64 [R1+0x1e28], R24 ;  /* 0x001e281801007387 */ /* 0x0041e60000100a00 */
[----:B0-----:R-:W4:Y:S01]  /*28a50*/  LDL.LU R24, [R1+0x70] ;  /* 0x0000700001187983 */ /* 0x001f220000300800 */
[----:B------:R-:W4:Y:S02]  /*28a60*/  LDL.LU R25, [R1+0x74] ;  /* 0x0000740001197983 */ /* 0x000f240000300800 */
[----:B------:R-:W4:Y:S02]  /*28a70*/  LDL.LU R26, [R1+0x78] ;  /* 0x00007800011a7983 */ /* 0x000f240000300800 */
[----:B------:R-:W4:Y:S01]  /*28a80*/  LDL.LU R27, [R1+0x7c] ;  /* 0x00007c00011b7983 */ /* 0x000f220000300800 */
[----:B------:R-:W2:Y:S01]  /*28a90*/  LDL.LU R8, [R1+0xc0] ;  /* 0x0000c00001087983 */ /* 0x000ea20000300800 */
[----:B------:R-:W2:Y:S02]  /*28aa0*/  LDL.LU R9, [R1+0xc4] ;  /* 0x0000c40001097983 */ /* 0x000ea40000300800 */
[----:B------:R-:W3:Y:S02]  /*28ab0*/  LDL.LU R10, [R1+0xc8] ;  /* 0x0000c800010a7983 */ /* 0x000ee40000300800 */
[----:B------:R-:W3:Y:S01]  /*28ac0*/  LDL.LU R11, [R1+0xcc] ;  /* 0x0000cc00010b7983 */ /* 0x000ee20000300800 */
[----:B----4-:R-:W-:Y:S01]  /*28ad0*/  HMMA.16816.F32 R24, R4, R14, R24 ;  /* 0x0000000e0418723c */ /* 0x010fe20000001818 */
[----:B---3--:R-:W-:Y:S01]  /*28ae0*/  STL.64 [R1+0x1e10], R10 ;  /* 0x001e100a01007387 */ /* 0x008fe20000100a00 */
[----:B--2---:R0:W-:Y:S03]  /*28af0*/  STL.64 [R1+0x1e08], R8 ;  /* 0x001e080801007387 */ /* 0x0041e60000100a00 */
        /* <DEDUP_REMOVED lines=12> */
[----:B------:R-:W-:-:S02]  /*28bc0*/  IMAD.MOV.U32 R16, RZ, RZ, R24 ;  /* 0x000000ffff107224 */ /* 0x000fc400078e0018 */
[----:B0-----:R-:W-:Y:S02]  /*28bd0*/  IMAD.MOV.U32 R22, RZ, RZ, R2 ;  /* 0x000000ffff167224 */ /* 0x001fe400078e0002 */
[----:B------:R-:W-:Y:S02]  /*28be0*/  IMAD.MOV.U32 R23, RZ, RZ, R0 ;  /* 0x000000ffff177224 */ /* 0x000fe400078e0000 */
[----:B-1----:R-:W-:Y:S02]  /*28bf0*/  IMAD.MOV.U32 R21, RZ, RZ, R3 ;  /* 0x000000ffff157224 */ /* 0x002fe400078e0003 */
[----:B------:R-:W-:Y:S02]  /*28c00*/  IMAD.MOV.U32 R2, RZ, RZ, R26 ;  /* 0x000000ffff027224 */ /* 0x000fe400078e001a */
[----:B------:R-:W-:Y:S02]  /*28c10*/  IMAD.MOV.U32 R0, RZ, RZ, R27 ;  /* 0x000000ffff007224 */ /* 0x000fe400078e001b */
[----:B------:R-:W-:Y:S01]  /*28c20*/  IMAD.MOV.U32 R3, RZ, RZ, R25 ;  /* 0x000000ffff037224 */ /* 0x000fe200078e0019 */
[----:B------:R-:W3:Y:S01]  /*28c30*/  LDL.LU.64 R26, [R1+0x1e30] ;  /* 0x001e3000011a7983 */ /* 0x000ee20000300a00 */
[----:B------:R-:W3:Y:S02]  /*28c40*/  LDL.LU.64 R24, [R1+0x1e28] ;  /* 0x001e280001187983 */ /* 0x000ee40000300a00 */
[----:B---3--:R-:W-:Y:S11]  /*28c50*/  HMMA.16816.F32 R4, R4, R18, R24 ;  /* 0x000000120404723c */ /* 0x008ff60000001818 */
        /* <DEDUP_REMOVED lines=9> */
[----:B--2---:R-:W-:Y:S01]  /*28cf0*/  HMMA.16816.F32 R12, R4, R14, R8 ;  /* 0x0000000e040c723c */ /* 0x004fe20000001808 */
        /* <DEDUP_REMOVED lines=8> */
[----:B------:R-:W0:Y:S01]  /*28d80*/  LDSM.16.MT88.4 R24, [R28+0x16000] ;  /* 0x016000001c18783b */ /* 0x000e220000004200 */
[----:B------:R-:W-:-:S05]  /*28d90*/  IMAD.MOV.U32 R15, RZ, RZ, R17 ;  /* 0x000000ffff0f7224 */ /* 0x000fca00078e0011 */
[----:B------:R-:W-:Y:S01]  /*28da0*/  STL.64 [R1+0x1d88], R14 ;  /* 0x001d880e01007387 */ /* 0x000fe20000100a00 */
[----:B------:R-:W-:Y:S03]  /*28db0*/  STL.64 [R1+0x1d80], R12 ;  /* 0x001d800c01007387 */ /* 0x000fe60000100a00 */
[----:B0-----:R-:W-:Y:S01]  /*28dc0*/  STL.64 [R1+0x30], R24 ;  /* 0x0000301801007387 */ /* 0x001fe20000100a00 */
[----:B------:R-:W-:Y:S02]  /*28dd0*/  STL.64 [R1+0x38], R26 ;  /* 0x0000381a01007387 */ /* 0x000fe40000100a00 */
[----:B------:R-:W0:Y:S02]  /*28de0*/  LDSM.16.MT88.4 R24, [R28+0x16080] ;  /* 0x016080001c18783b */ /* 0x000e240000004200 */
[----:B0-----:R-:W-:Y:S02]  /*28df0*/  STL.64 [R1+0x20], R24 ;  /* 0x0000201801007387 */ /* 0x001fe40000100a00 */
[----:B------:R-:W-:Y:S02]  /*28e00*/  STL [R1+0x28], R26 ;  /* 0x0000281a01007387 */ /* 0x000fe40000100800 */
[----:B------:R-:W-:-:S02]  /*28e10*/  IMAD.MOV.U32 R29, RZ, RZ, R27 ;  /* 0x000000ffff1d7224 */ /* 0x000fc400078e001b */
[----:B------:R-:W0:Y:S04]  /*28e20*/  LDSM.16.MT88.4 R24, [R28+0x16100] ;  /* 0x016100001c18783b */ /* 0x000e280000004200 */
[----:B------:R-:W-:Y:S01]  /*28e30*/  STL [R1+0x1d68], R29 ;  /* 0x001d681d01007387 */ /* 0x000fe20000100800 */
[----:B------:R-:W-:-:S03]  /*28e40*/  IMAD.MOV.U32 R12, RZ, RZ, R16 ;  /* 0x000000ffff0c7224 */ /* 0x000fc600078e0010 */
[----:B0-----:R-:W-:Y:S01]  /*28e50*/  STL.64 [R1+0x10], R24 ;  /* 0x0000101801007387 */ /* 0x001fe20000100a00 */
[----:B------:R0:W-:Y:S03]  /*28e60*/  STL.64 [R1+0x18], R26 ;  /* 0x0000181a01007387 */ /* 0x0001e60000100a00 */
[----:B0-----:R-:W3:Y:S01]  /*28e70*/  LDL.LU.64 R26, [R1+0x1e00] ;  /* 0x001e0000011a7983 */ /* 0x001ee20000300a00 */
[----:B------:R-:W3:Y:S01]  /*28e80*/  LDL.LU.64 R24, [R1+0x1df8] ;  /* 0x001df80001187983 */ /* 0x000ee20000300a00 */
[----:B--2---:R-:W-:Y:S02]  /*28e90*/  HMMA.16816.F32 R16, R4, R18, R8 ;  /* 0x000000120410723c */ /* 0x004fe40000001808 */
[----:B------:R-:W3:Y:S01]  /*28ea0*/  LDL.LU.64 R10, [R1+0x1df0] ;  /* 0x001df000010a7983 */ /* 0x000ee20000300a00 */
[----:B------:R-:W3:Y:S02]  /*28eb0*/  LDL.LU.64 R8, [R1+0x1de8] ;  /* 0x001de80001087983 */ /* 0x000ee40000300a00 */
[----:B------:R-:W2:Y:S02]  /*28ec0*/  LDL.LU.64 R6, [R1+0x1de0] ;  /* 0x001de00001067983 */ /* 0x000ea40000300a00 */
[----:B------:R-:W3:Y:S11]  /*28ed0*/  LDL.LU.64 R4, [R1+0x1dd8] ;  /* 0x001dd80001047983 */ /* 0x000ef60000300a00 */
[----:B------:R-:W-:Y:S05]  /*28ee0*/  @!UPT UIADD3 URZ, URZ, URZ, URZ ;  /* 0x0000003f3f3ff290 */ /* 0x000fea000fffe03f */
[----:B------:R-:W-:Y:S01]  /*28ef0*/  STL.64 [R1+0xc0], R16 ;  /* 0x0000c01001007387 */ /* 0x000fe20000100a00 */
[----:B------:R-:W-:Y:S02]  /*28f00*/  STL.64 [R1+0xc8], R18 ;  /* 0x0000c81201007387 */ /* 0x000fe40000100a00 */
[----:B------:R-:W0:Y:S02]  /*28f10*/  LDSM.16.MT88.4 R16, [R28+0x16180] ;  /* 0x016180001c10783b */ /* 0x000e240000004200 */
[----:B0-----:R0:W-:Y:S02]  /*28f20*/  STL.64 [R1+0x60], R16 ;  /* 0x0000601001007387 */ /* 0x0011e40000100a00 */
[----:B------:R1:W-:Y:S02]  /*28f30*/  STL.64 [R1+0x68], R18 ;  /* 0x0000681201007387 */ /* 0x0003e40000100a00 */
[----:B0-----:R-:W4:Y:S01]  /*28f40*/  LDL R17, [R1+0x330] ;  /* 0x0003300001117983 */ /* 0x001f220000100800 */
[C---:B---3--:R-:W-:Y:S11]  /*28f50*/  HMMA.16816.F32 R8, R24.reuse, R4, R8 ;  /* 0x000000041808723c */ /* 0x048ff60000001808 */
[----:B------:R-:W-:Y:S11]  /*28f60*/  @!UPT UIADD3 URZ, URZ, URZ, URZ ;  /* 0x0000003f3f3ff290 */ /* 0x000ff6000fffe03f */
[----:B------:R-:W-:Y:S02]  /*28f70*/  @!UPT UIADD3 URZ, URZ, URZ, URZ ;  /* 0x0000003f3f3ff290 */ /* 0x000fe4000fffe03f */
[----:B------:R-:W-:Y:S02]  /*28f80*/  IMAD.MOV.U32 R29, RZ, RZ, R8 ;  /* 0x000000ffff1d7224 */ /* 0x000fe400078e0008 */
[----:B-1----:R-:W-:Y:S02]  /*28f90*/  IMAD.MOV.U32 R19, RZ, RZ, R9 ;  /* 0x000000ffff137224 */ /* 0x002fe400078e0009 */
[----:B------:R-:W3:Y:S02]  /*28fa0*/  LDL.LU.64 R8, [R1+0x1dd0] ;  /* 0x001dd00001087983 */ /* 0x000ee40000300a00 */
[----:B---3--:R-:W-:Y:S02]  /*28fb0*/  HMMA.16816.F32 R24, R24, R8, R20 ;  /* 0x000000081818723c */ /* 0x008fe40000001814 */
[----:B------:R-:W3:Y:S01]  /*28fc0*/  LDL.LU.64 R22, [R1+0x1dc8] ;  /* 0x001dc80001167983 */ /* 0x000ee20000300a00 */
[----:B------:R-:W3:Y:S11]  /*28fd0*/  LDL.LU.64 R20, [R1+0x1dc0] ;  /* 0x001dc00001147983 */ /* 0x000ef60000300a00 */
[----:B------:R-:W-:Y:S09]  /*28fe0*/  @!UPT UIADD3 URZ, URZ, URZ, URZ ;  /* 0x0000003f3f3ff290 */ /* 0x000ff2000fffe03f */
[----:B------:R-:W-:Y:S01]  /*28ff0*/  STL.64 [R1+0xa0], R24 ;  /* 0x0000a01801007387 */ /* 0x000fe20000100a00 */
[----:B------:R0:W-:Y:S03]  /*29000*/  STL.64 [R1+0xa8], R26 ;  /* 0x0000a81a01007387 */ /* 0x0001e60000100a00 */
[----:B0-----:R-:W3:Y:S01]  /*29010*/  LDL.LU.64 R26, [R1+0x1db8] ;  /* 0x001db800011a7983 */ /* 0x001ee20000300a00 */
[----:B------:R-:W3:Y:S02]  /*29020*/  LDL.LU.64 R24, [R1+0x1db0] ;  /* 0x001db00001187983 */ /* 0x000ee40000300a00 */
[----:B------:R-:W-:Y:S02]  /*29030*/  IMAD.MOV.U32 R16, RZ, RZ, R11 ;  /* 0x000000ffff107224 */ /* 0x000fe400078e000b */
[----:B------:R-:W-:Y:S01]  /*29040*/  IMAD.MOV.U32 R18, RZ, RZ, R10 ;  /* 0x000000ffff127224 */ /* 0x000fe200078e000a */
[----:B---3--:R-:W-:Y:S11]  /*29050*/  HMMA.16816.F32 R20, R24, R4, R20 ;  /* 0x000000041814723c */ /* 0x008ff60000001814 */
[----:B------:R-:W-:Y:S11]  /*29060*/  @!UPT UIADD3 URZ, URZ, URZ, URZ ;  /* 0x0000003f3f3ff290 */ /* 0x000ff6000fffe03f */
[----:B------:R-:W-:Y:S01]  /*29070*/  @!UPT UIADD3 URZ, URZ, URZ, URZ ;  /* 0x0000003f3f3ff290 */ /* 0x000fe2000fffe03f */
[----:B------:R-:W-:Y:S01]  /*29080*/  STL [R1+0x90], R20 ;  /* 0x0000901401007387 */ /* 0x000fe20000100800 */
[----:B------:R0:W-:Y:S02]  /*29090*/  STL [R1+0x9c], R23 ;  /* 0x00009c1701007387 */ /* 0x0001e40000100800 */
[----:B------:R-:W-:Y:S02]  /*290a0*/  IMAD.MOV.U32 R11, RZ, RZ, R22 ;  /* 0x000000ffff0b7224 */ /* 0x000fe400078e0016 */
[----:B------:R-:W-:Y:S01]  /*290b0*/  IMAD.MOV.U32 R10, RZ, RZ, R21 ;  /* 0x000000ffff0a7224 */ /* 0x000fe200078e0015 */
[----:B0-----:R-:W3:Y:S01]  /*290c0*/  LDL.LU.64 R22, [R1+0x1da8] ;  /* 0x001da80001167983 */ /* 0x001ee20000300a00 */
[----:B------:R-:W3:Y:S03]  /*290d0*/  LDL.LU.64 R20, [R1+0x1da0] ;  /* 0x001da00001147983 */ /* 0x000ee60000300a00 */
[----:B------:R-:W-:Y:S02]  /*290e0*/  STL [R1+0x1d5c], R10 ;  /* 0x001d5c0a01007387 */ /* 0x000fe40000100800 */
[----:B------:R-:W-:Y:S02]  /*290f0*/  STL [R1+0x1d58], R11 ;  /* 0x001d580b01007387 */ /* 0x000fe40000100800 */
[----:B------:R-:W-:-:S02]  /*29100*/  IMAD.MOV.U32 R13, RZ, RZ, R3 ;  /* 0x000000ffff0d7224 */ /* 0x000fc400078e0003 */
[----:B------:R-:W-:Y:S02]  /*29110*/  IMAD.MOV.U32 R14, RZ, RZ, R2 ;  /* 0x000000ffff0e7224 */ /* 0x000fe400078e0002 */
[----:B------:R-:W-:Y:S01]  /*29120*/  IMAD.MOV.U32 R15, RZ, RZ, R0 ;  /* 0x000000ffff0f7224 */ /* 0x000fe200078e0000 */
[----:B---3--:R-:W-:Y:S01]  /*29130*/  HMMA.16816.F32 R24, R24, R8, R20 ;  /* 0x000000081818723c */ /* 0x008fe20000001814 */
[----:B------:R-:W3:Y:S01]  /*29140*/  LDL.LU.64 R22, [R1+0x1d98] ;  /* 0x001d980001167983 */ /* 0x000ee20000300a00 */
[----:B------:R-:W3:Y:S11]  /*29150*/  LDL.LU.64 R20, [R1+0x1d90] ;  /* 0x001d900001147983 */ /* 0x000ef60000300a00 */
[----:B------:R-:W-:Y:S11]  /*29160*/  @!UPT UIADD3 URZ, URZ, URZ, URZ ;  /* 0x0000003f3f3ff290 */ /* 0x000ff6000fffe03f */
[----:B------:R-:W-:Y:S02]  /*29170*/  IMAD.MOV.U32 R3, RZ, RZ, R25 ;  /* 0x000000ffff037224 */ /* 0x000fe400078e0019 */
[----:B------:R-:W-:Y:S01]  /*29180*/  IMAD.MOV.U32 R0, RZ, RZ, R27 ;  /* 0x000000ffff007224 */ /* 0x000fe200078e001b */
[----:B------:R0:W-:Y:S01]  /*29190*/  STL [R1+0x80], R24 ;  /* 0x0000801801007387 */ /* 0x0001e20000100800 */
[----:B------:R-:W-:-:S03]  /*291a0*/  IMAD.MOV.U32 R2, RZ, RZ, R26 ;  /* 0x000000ffff027224 */ /* 0x000fc600078e001a */
[----:B0-----:R-:W2:Y:S01]  /*291b0*/  LDL.LU.64 R24, [R1+0xb0] ;  /* 0x0000b00001187983 */ /* 0x001ea20000300a00 */
[----:B------:R-:W2:Y:S02]  /*291c0*/  LDL.LU.64 R26, [R1+0xb8] ;  /* 0x0000b800011a7983 */ /* 0x000ea40000300a00 */
[----:B------:R-:W-:Y:S02]  /*291d0*/  STL [R1+0x1d4c], R3 ;  /* 0x001d4c0301007387 */ /* 0x000fe40000100800 */
[----:B------:R-:W-:Y:S01]  /*291e0*/  STL [R1+0x1d48], R0 ;  /* 0x001d480001007387 */ /* 0x000fe20000100800 */
[C---:B---3--:R-:W-:Y:S11]  /*291f0*/  HMMA.16816.F32 R12, R20.reuse, R4, R12 ;  /* 0x00000004140c723c */ /* 0x048ff6000000180c */
[----:B------:R-:W-:Y:S11]  /*29200*/  @!UPT UIADD3 URZ, URZ, URZ, URZ ;  /* 0x0000003f3f3ff290 */ /* 0x000ff6000fffe03f */
[----:B------:R-:W-:Y:S01]  /*29210*/  @!UPT UIADD3 URZ, URZ, URZ, URZ ;  /* 0x0000003f3f3ff290 */ /* 0x000fe2000fffe03f */
[----:B------:R0:W-:Y:S01]  /*29220*/  STL.64 [R1+0x78], R14 ;  /* 0x0000780e01007387 */ /* 0x0001e20000100a00 */
[----:B------:R-:W-:Y:S02]  /*29230*/  IMAD.MOV.U32 R10, RZ, RZ, R12 ;  /* 0x000000ffff0a7224 */ /* 0x000fe400078e000c */
[----:B------:R-:W-:Y:S01]  /*29240*/  IMAD.MOV.U32 R11, RZ, RZ, R13 ;  /* 0x000000ffff0b7224 */ /* 0x000fe200078e000d */
[----:B0-----:R-:W3:Y:S01]  /*29250*/  LDL.LU.64 R14, [R1+0x1d88] ;  /* 0x001d8800010e7983 */ /* 0x001ee20000300a00 */
[----:B------:R-:W3:Y:S02]  /*29260*/  LDL.LU.64 R12, [R1+0x1d80] ;  /* 0x001d8000010c7983 */ /* 0x000ee40000300a00 */
[----:B---3--:R-:W-:Y:S01]  /*29270*/  HMMA.16816.F32 R20, R20, R8, R12 ;  /* 0x000000081414723c */ /* 0x008fe2000000180c */
[----:B------:R-:W2:Y:S01]  /*29280*/  LDL.LU.64 R14, [R1+0x1d78] ;  /* 0x001d7800010e7983 */ /* 0x000ea20000300a00 */
[----:B------:R-:W2:Y:S11]  /*29290*/  LDL.LU.64 R12, [R1+0x1d70] ;  /* 0x001d7000010c7983 */ /* 0x000eb60000300a00 */
[----:B------:R-:W-:Y:S10]  /*292a0*/  @!UPT UIADD3 URZ, URZ, URZ, URZ ;  /* 0x0000003f3f3ff290 */ /* 0x000ff4000fffe03f */
[----:B------:R-:W-:Y:S01]  /*292b0*/  STL.64 [R1+0x58], R22 ;  /* 0x0000581601007387 */ /* 0x000fe20000100a00 */
[----:B--2---:R-:W-:Y:S11]  /*292c0*/  HMMA.16816.F32 R12, R24, R4, R12 ;  /* 0x00000004180c723c */ /* 0x004ff6000000180c */
[----:B------:R-:W-:Y:S11]  /*292d0*/  @!UPT UIADD3 URZ, URZ, URZ, URZ ;  /* 0x0000003f3f3ff290 */ /* 0x000ff6000fffe03f */
[----:B------:R-:W-:Y:S01]  /*292e0*/  @!UPT UIADD3 URZ, URZ, URZ, URZ ;  /* 0x0000003f3f3ff290 */ /* 0x000fe2000fffe03f */
[----:B------:R-:W-:Y:S01]  /*292f0*/  STL.64 [R1+0x40], R12 ;  /* 0x0000400c01007387 */ /* 0x000fe20000100a00 */
[----:B------:R-:W-:Y:S02]  /*29300*/  STL.64 [R1+0x48], R14 ;  /* 0x0000480e01007387 */ /* 0x000fe40000100a00 */
[----:B------:R-:W0:Y:S04]  /*29310*/  LDSM.16.MT88.4 R12, [R28+0x18000] ;  /* 0x018000001c0c783b */ /* 0x000e280000004200 */
[----:B------:R1:W-:Y:S01]  /*29320*/  STL.64 [R1+0x1d60], R6 ;  /* 0x001d600601007387 */ /* 0x0003e20000100a00 */
[----:B------:R-:W2:Y:S04]  /*29330*/  LDL.LU R4, [R1+0xc0] ;  /* 0x0000c00001047983 */ /* 0x000ea80000300800 */
[----:B0-----:R-:W-:Y:S01]  /*29340*/  STL.64 [R1], R12 ;  /* 0x0000000c01007387 */ /* 0x001fe20000100a00 */
[----:B------:R-:W-:Y:S02]  /*29350*/  STL.64 [R1+0x8], R14 ;  /* 0x0000080e01007387 */ /* 0x000fe40000100a00 */
[----:B------:R-:W2:Y:S02]  /*29360*/  LDL.LU R5, [R1+0xc4] ;  /* 0x0000c40001057983 */ /* 0x000ea40000300800 */
[----:B-1----:R-:W2:Y:S01]  /*29370*/  LDL.LU R6, [R1+0xc8] ;  /* 0x0000c80001067983 */ /* 0x002ea20000300800 */
[----:B------:R-:W2:Y:S04]  /*29380*/  LDL.LU R7, [R1+0xcc] ;  /* 0x0000cc0001077983 */ /* 0x000ea80000300800 */
[----:B----4-:R-:W0:Y:S04]  /*29390*/  LDSM.16.M88.4 R12, [R17+0x20180] ;  /* 0x02018000110c783b */ /* 0x010e280000000200 */
[----:B0-----:R-:W-:Y:S01]  /*293a0*/  STL [R1+0x1d0c], R12 ;  /* 0x001d0c0c01007387 */ /* 0x001fe20000100800 */
[----:B------:R0:W-:Y:S02]  /*293b0*/  STL [R1+0x1d08], R13 ;  /* 0x001d080d01007387 */ /* 0x0001e40000100800 */
[----:B------:R1:W-:Y:S02]  /*293c0*/  STL [R1+0x1c94], R14 ;  /* 0x001c940e01007387 */ /* 0x0003e40000100800 */
[----:B------:R3:W-:Y:S02]  /*293d0*/  STL [R1+0x1c90], R15 ;  /* 0x001c900f01007387 */ /* 0x0007e40000100800 */
[----:B0-----:R-:W-:-:S02]  /*293e0*/  IMAD.MOV.U32 R13, RZ, RZ, R19 ;  /* 0x000000ffff0d7224 */ /* 0x001fc400078e0013 */
[----:B-1----:R-:W-:Y:S02]  /*293f0*/  IMAD.MOV.U32 R14, RZ, RZ, R18 ;  /* 0x000000ffff0e7224 */ /* 0x002fe400078e0012 */
[----:B---3--:R-:W-:Y:S02]  /*29400*/  IMAD.MOV.U32 R15, RZ, RZ, R16 ;  /* 0x000000ffff0f7224 */ /* 0x008fe400078e0010 */
[----:B------:R-:W0:Y:S01]  /*29410*/  LDSM.16.M88.4 R16, [R17+0x21180] ;  /* 0x021180001110783b */ /* 0x000e220000000200 */
[----:B------:R-:W-:Y:S02]  /*29420*/  IMAD.MOV.U32 R3, RZ, RZ, R20 ;  /* 0x000000ffff037224 */ /* 0x000fe400078e0014 */
[----:B------:R-:W-:Y:S02]  /*29430*/  IMAD.MOV.U32 R0, RZ, RZ, R21 ;  /* 0x000000ffff007224 */ /* 0x000fe400078e0015 */
[----:B------:R-:W-:Y:S02]  /*29440*/  IMAD.MOV.U32 R12, RZ, RZ, R29 ;  /* 0x000000ffff0c7224 */ /* 0x000fe400078e001d */
[----:B------:R-:W-:-:S02]  /*29450*/  IMAD.MOV.U32 R23, RZ, RZ, R24 ;  /* 0x000000ffff177224 */ /* 0x000fc400078e0018 */
[----:B------:R-:W-:Y:S02]  /*29460*/  IMAD.MOV.U32 R22, RZ, RZ, R25 ;  /* 0x000000ffff167224 */ /* 0x000fe400078e0019 */
[----:B------:R-:W-:Y:S02]  /*29470*/  IMAD.MOV.U32 R21, RZ, RZ, R26 ;  /* 0x000000ffff157224 */ /* 0x000fe400078e001a */
[----:B------:R-:W-:Y:S01]  /*29480*/  IMAD.MOV.U32 R20, RZ, RZ, R27 ;  /* 0x000000ffff147224 */ /* 0x000fe200078e001b */
[----:B------:R-:W3:Y:S04]  /*29490*/  LDL.LU R29, [R1+0x1d68] ;  /* 0x001d6800011d7983 */ /* 0x000ee80000300800 */
[----:B------:R-:W-:Y:S04]  /*294a0*/  LDSM.16.MT88.4 R24, [R28+0x18100] ;  /* 0x018100001c18783b */ /* 0x000fe80000004200 */
[----:B0-----:R0:W-:Y:S01]  /*294b0*/  STL [R1+0x1cd4], R16 ;  /* 0x001cd41001007387 */ /* 0x0011e20000100800 */
[----:B------:R1:W-:Y:S02]  /*294c0*/  STL [R1+0x1cd0], R17 ;  /* 0x001cd01101007387 */ /* 0x0003e40000100800 */
[----:B------:R4:W-:Y:S02]  /*294d0*/  STL [R1+0x1c9c], R18 ;  /* 0x001c9c1201007387 */ /* 0x0009e40000100800 */
[----:B------:R4:W-:Y:S02]  /*294e0*/  STL [R1+0x1c98], R19 ;  /* 0x001c981301007387 */ /* 0x0009e40000100800 */
[----:B0-----:R-:W-:-:S02]  /*294f0*/  IMAD.MOV.U32 R16, RZ, RZ, R23 ;  /* 0x000000ffff107224 */ /* 0x001fc400078e0017 */
[----:B-1----:R-:W-:Y:S02]  /*29500*/  IMAD.MOV.U32 R17, RZ, RZ, R22 ;  /* 0x000000ffff117224 */ /* 0x002fe400078e0016 */
[----:B----4-:R-:W-:Y:S02]  /*29510*/  IMAD.MOV.U32 R18, RZ, RZ, R21 ;  /* 0x000000ffff127224 */ /* 0x010fe400078e0015 */
[----:B------:R-:W-:Y:S02]  /*29520*/  IMAD.MOV.U32 R19, RZ, RZ, R20 ;  /* 0x000000ffff137224 */ /* 0x000fe400078e0014 */
[----:B------:R-:W0:Y:S04]  /*29530*/  LDSM.16.MT88.4 R20, [R28+0x18080] ;  /* 0x018080001c14783b */ /* 0x000e280000004200 */
[----:B0-----:R-:W-:Y:S01]  /*29540*/  STL.64 [R1+0x1cc8], R22 ;  /* 0x001cc81601007387 */ /* 0x001fe20000100a00 */
[----:B------:R0:W-:Y:S03]  /*29550*/  STL.64 [R1+0x1cc0], R20 ;  /* 0x001cc01401007387 */ /* 0x0001e60000100a00 */
[----:B0-----:R-:W4:Y:S01]  /*29560*/  LDL.LU R20, [R1+0x30] ;  /* 0x0000300001147983 */ /* 0x001f220000300800 */
[----:B------:R-:W4:Y:S02]  /*29570*/  LDL.LU R21, [R1+0x34] ;  /* 0x0000340001157983 */ /* 0x000f240000300800 */
[----:B------:R-:W4:Y:S02]  /*29580*/  LDL.LU R22, [R1+0x38] ;  /* 0x0000380001167983 */ /* 0x000f240000300800 */
[----:B------:R-:W4:Y:S01]  /*29590*/  LDL.LU R23, [R1+0x3c] ;  /* 0x00003c0001177983 */ /* 0x000f220000300800 */
[----:B------:R0:W-:Y:S01]  /*295a0*/  STL [R1+0x1cac], R24 ;  /* 0x001cac1801007387 */ /* 0x0001e20000100800 */
[----:B------:R1:W-:Y:S02]  /*295b0*/  STL [R1+0x1ca8], R25 ;  /* 0x001ca81901007387 */ /* 0x0003e40000100800 */
[----:B------:R1:W-:Y:S02]  /*295c0*/  STL [R1+0x1ca4], R26 ;  /* 0x001ca41a01007387 */ /* 0x0003e40000100800 */
[----:B------:R-:W-:Y:S01]  /*295d0*/  STL [R1+0x1ca0], R27 ;  /* 0x001ca01b01007387 */ /* 0x000fe20000100800 */
[----:B0-----:R-:W4:Y:S01]  /*295e0*/  LDL.LU R24, [R1+0x20] ;  /* 0x0000200001187983 */ /* 0x001f220000300800 */
[----:B-1----:R-:W4:Y:S02]  /*295f0*/  LDL.LU R25, [R1+0x24] ;  /* 0x0000240001197983 */ /* 0x002f240000300800 */
[----:B------:R-:W4:Y:S01]  /*29600*/  LDL.LU R26, [R1+0x28] ;  /* 0x00002800011a7983 */ /* 0x000f220000300800 */
[----:B--2---:R-:W-:Y:S01]  /*29610*/  HMMA.16816.F32 R16, R16, R8, R4 ;  /* 0x000000081010723c */ /* 0x004fe20000001804 */
[----:B------:R-:W4:Y:S11]  /*29620*/  LDL.LU.64 R6, [R1+0x1d60] ;  /* 0x001d600001067983 */ /* 0x000f360000300a00 */
[----:B------:R-:W-:Y:S11]  /*29630*/  @!UPT UIADD3 URZ, URZ, URZ, URZ ;  /* 0x0000003f3f3ff290 */ /* 0x000ff6000fffe03f */
[----:B------:R-:W-:Y:S01]  /*29640*/  STL.64 [R1+0xc0], R16 ;  /* 0x0000c01001007387 */ /* 0x000fe20000100a00 */
[----:B------:R-:W-:Y:S02]  /*29650*/  IMAD.MOV.U32 R5, RZ, RZ, R18 ;  /* 0x000000ffff057224 */ /* 0x000fe400078e0012 */
[----:B------:R-:W-:Y:S02]  /*29660*/  IMAD.MOV.U32 R4, RZ, RZ, R19 ;  /* 0x000000ffff047224 */ /* 0x000fe400078e0013 */
[----:B------:R-:W0:Y:S04]  /*29670*/  LDSM.16.MT88.4 R16, [R28+0x18180] ;  /* 0x018180001c10783b */ /* 0x000e280000004200 */
[----:B0-----:R-:W-:Y:S01]  /*29680*/  STL.64 [R1+0xb0], R16 ;  /* 0x0000b01001007387 */ /* 0x001fe20000100a00 */
[----:B------:R4:W-:Y:S02]  /*29690*/  STL.64 [R1+0xb8], R18 ;  /* 0x0000b81201007387 */ /* 0x0009e40000100a00 */
[----:B---3--:R-:W-:Y:S01]  /*296a0*/  IMAD.MOV.U32 R27, RZ, RZ, R29 ;  /* 0x000000ffff1b7224 */ /* 0x008fe200078e001d */
[----:B----4-:R-:W-:Y:S11]  /*296b0*/  HMMA.16816.F32 R16, R20, R6, R12 ;  /* 0x000000061410723c */ /* 0x010ff6000000180c */
[----:B------:R-:W-:Y:S11]  /*296c0*/  @!UPT UIADD3 URZ, URZ, URZ, URZ ;  /* 0x0000003f3f3ff290 */ /* 0x000ff6000fffe03f */
[----:B------:R-:W-:Y:S02]  /*296d0*/  @!UPT UIADD3 URZ, URZ, URZ, URZ ;  /* 0x0000003f3f3ff290 */ /* 0x000fe4000fffe03f */
[----:B------:R-:W-:Y:S02]  /*296e0*/  IMAD.MOV.U32 R12, RZ, RZ, R16 ;  /* 0x000000ffff0c7224 */ /* 0x000fe400078e0010 */
[----:B------:R-:W-:Y:S02]  /*296f0*/  IMAD.MOV.U32 R13, RZ, RZ, R17 ;  /* 0x000000ffff0d7224 */ /* 0x000fe400078e0011 */
[----:B------:R-:W-:Y:S02]  /*29700*/  IMAD.MOV.U32 R16, RZ, RZ, R10 ;  /* 0x000000ffff107224 */ /* 0x000fe400078e000a */
[----:B------:R-:W-:Y:S01]  /*29710*/  IMAD.MOV.U32 R17, RZ, RZ, R11 ;  /* 0x000000ffff117224 */ /* 0x000fe200078e000b */
[----:B------:R-:W2:Y:S01]  /*29720*/  LDL.LU R10, [R1+0x1d5c] ;  /* 0x001d5c00010a7983 */ /* 0x000ea20000300800 */
[----:B------:R-:W-:Y:S02]  /*29730*/  IMAD.MOV.U32 R29, RZ, RZ, R18 ;  /* 0x000000ffff1d7224 */ /* 0x000fe400078e0012 */
[----:B------:R-:W3:Y:S02]  /*29740*/  LDL.LU R11, [R1+0x1d58] ;  /* 0x001d5800010b7983 */ /* 0x000ee40000300800 */
[----:B------:R-:W-:Y:S01]  /*29750*/  IMAD.MOV.U32 R9, RZ, RZ, R19 ;  /* 0x000000ffff097224 */ /* 0x000fe200078e0013 */
[----:B------:R-:W4:Y:S01]  /*29760*/  LDL.LU R18, [R1+0x78] ;  /* 0x0000780001127983 */ /* 0x000f220000300800 */
[----:B------:R-:W4:Y:S03]  /*29770*/  LDL.LU R19, [R1+0x7c] ;  /* 0x00007c0001137983 */ /* 0x000f260000300800 */
[----:B----4-:R3:W-:Y:S01]  /*29780*/  STL.64 [R1+0x1d40], R18 ;  /* 0x001d401201007387 */ /* 0x0107e20000100a00 */
[----:B------:R0:W-:Y:S02]  /*29790*/  STL.64 [R1+0x1d38], R16 ;  /* 0x001d381001007387 */ /* 0x0001e40000100a00 */
[----:B---3--:R-:W-:Y:S01]  /*297a0*/  IMAD.MOV.U32 R18, RZ, RZ, R11 ;  /* 0x000000ffff127224 */ /* 0x008fe200078e000b */
[----:B0-----:R-:W3:Y:S01]  /*297b0*/  LDL.LU R16, [R1+0x90] ;  /* 0x0000900001107983 */ /* 0x001ee20000300800 */
[----:B--2---:R-:W-:-:S02]  /*297c0*/  IMAD.MOV.U32 R17, RZ, RZ, R10 ;  /* 0x000000ffff117224 */ /* 0x004fc400078e000a */
[----:B------:R-:W2:Y:S02]  /*297d0*/  LDL.LU R10, [R1+0x1d54] ;  /* 0x001d5400010a7983 */ /* 0x000ea40000300800 */
[----:B------:R-:W2:Y:S01]  /*297e0*/  LDL.LU R11, [R1+0x1d50] ;  /* 0x001d5000010b7983 */ /* 0x000ea20000300800 */
[----:B------:R-:W3:Y:S01]  /*297f0*/  LDL.LU R19, [R1+0x9c] ;  /* 0x00009c0001137983 */ /* 0x000ee20000300800 */
[----:B------:R0:W-:Y:S03]  /*29800*/  STL.64 [R1+0x1d20], R12 ;  /* 0x001d200c01007387 */ /* 0x0001e60000100a00 */
[----:B0-----:R-:W2:Y:S01]  /*29810*/  LDL.LU R12, [R1+0xa0] ;  /* 0x0000a000010c7983 */ /* 0x001ea20000300800 */
[----:B------:R-:W2:Y:S02]  /*29820*/  LDL.LU R13, [R1+0xa4] ;  /* 0x0000a400010d7983 */ /* 0x000ea40000300800 */
[----:B------:R-:W2:Y:S02]  /*29830*/  LDL.LU R14, [R1+0xa8] ;  /* 0x0000a800010e7983 */ /* 0x000ea40000300800 */
[----:B------:R-:W2:Y:S02]  /*29840*/  LDL.LU R15, [R1+0xac] ;  /* 0x0000ac00010f7983 */ /* 0x000ea40000300800 */
[----:B--2---:R-:W-:Y:S07]  /*29850*/  HMMA.16816.F32 R20, R20, R10, R12 ;  /* 0x0000000a1414723c */ /* 0x004fee000000180c */
[----:B------:R-:W-:-:S02]  /*29860*/  IMAD.MOV.U32 R12, RZ, RZ, R3 ;  /* 0x000000ffff0c7224 */ /* 0x000fc400078e0003 */
[----:B------:R-:W-:Y:S01]  /*29870*/  IMAD.MOV.U32 R13, RZ, RZ, R0 ;  /* 0x000000ffff0d7224 */ /* 0x000fe200078e0000 */
[----:B------:R-:W2:Y:S01]  /*29880*/  LDL.LU R3, [R1+0x1d4c] ;  /* 0x001d4c0001037983 */ /* 0x000ea20000300800 */
[----:B------:R-:W4:Y:S02]  /*29890*/  LDL.LU R0, [R1+0x1d48] ;  /* 0x001d480001007983 */ /* 0x000f240000300800 */
[----:B------:R-:W2:Y:S02]  /*298a0*/  LDL.LU R14, [R1+0x58] ;  /* 0x00005800010e7983 */ /* 0x000ea40000300800 */
[----:B------:R-:W2:Y:S02]  /*298b0*/  LDL.LU R15, [R1+0x5c] ;  /* 0x00005c00010f7983 */ /* 0x000ea40000300800 */
[----:B--2---:R-:W-:Y:S01]  /*298c0*/  STL.64 [R1+0x1d30], R14 ;  /* 0x001d300e01007387 */ /* 0x004fe20000100a00 */
[----:B------:R0:W-:Y:S03]  /*298d0*/  STL.64 [R1+0x1d28], R12 ;  /* 0x001d280c01007387 */ /* 0x0001e60000100a00 */
[----:B0-----:R-:W2:Y:S01]  /*298e0*/  LDL.LU R12, [R1+0x80] ;  /* 0x00008000010c7983 */ /* 0x001ea20000300800 */
[----:B------:R-:W-:-:S02]  /*298f0*/  IMAD.MOV.U32 R13, RZ, RZ, R3 ;  /* 0x000000ffff0d7224 */ /* 0x000fc400078e0003 */
[----:B------:R-:W-:Y:S02]  /*29900*/  IMAD.MOV.U32 R14, RZ, RZ, R2 ;  /* 0x000000ffff0e7224 */ /* 0x000fe400078e0002 */
[----:B----4-:R-:W-:Y:S01]  /*29910*/  IMAD.MOV.U32 R15, RZ, RZ, R0 ;  /* 0x000000ffff0f7224 */ /* 0x010fe200078e0000 */
[C---:B---3--:R-:W-:Y:S01]  /*29920*/  HMMA.16816.F32 R16, R24.reuse, R6, R16 ;  /* 0x000000061810723c */ /* 0x048fe20000001810 */
[----:B------:R-:W-:Y:S11]  /*29930*/  STL [R1+0x1cd8], R23 ;  /* 0x001cd81701007387 */ /* 0x000ff60000100800 */
[----:B------:R-:W-:Y:S11]  /*29940*/  @!UPT UIADD3 URZ, URZ, URZ, URZ ;  /* 0x0000003f3f3ff290 */ /* 0x000ff6000fffe03f */
[----:B------:R-:W-:Y:S01]  /*29950*/  @!UPT UIADD3 URZ, URZ, URZ, URZ ;  /* 0x0000003f3f3ff290 */ /* 0x000fe2000fffe03f */
[----:B------:R-:W-:Y:S02]  /*29960*/  IMAD.MOV.U32 R2, RZ, RZ, R18 ;  /* 0x000000ffff027224 */ /* 0x000fe400078e0012 */
[----:B------:R-:W-:Y:S02]  /*29970*/  IMAD.MOV.U32 R0, RZ, RZ, R19 ;  /* 0x000000ffff007224 */ /* 0x000fe400078e0013 */
[----:B------:R-:W-:Y:S02]  /*29980*/  IMAD.MOV.U32 R8, RZ, RZ, R16 ;  /* 0x000000ffff087224 */ /* 0x000fe400078e0010 */
[----:B------:R-:W-:Y:S01]  /*29990*/  IMAD.MOV.U32 R3, RZ, RZ, R17 ;  /* 0x000000ffff037224 */ /* 0x000fe200078e0011 */
[----:B------:R-:W3:Y:S01]  /*299a0*/  LDL.LU.64 R18, [R1+0x1d40] ;  /* 0x001d400001127983 */ /* 0x000ee20000300a00 */
[----:B------:R-:W3:Y:S01]  /*299b0*/  LDL.LU.64 R16, [R1+0x1d38] ;  /* 0x001d380001107983 */ /* 0x000ee20000300a00 */
[----:B--2---:R-:W-:Y:S11]  /*299c0*/  HMMA.16816.F32 R12, R24, R10, R12 ;  /* 0x0000000a180c723c */ /* 0x004ff6000000180c */
[----:B------:R-:W-:Y:S11]  /*299d0*/  @!UPT UIADD3 URZ, URZ, URZ, URZ ;  /* 0x0000003f3f3ff290 */ /* 0x000ff6000fffe03f */
[----:B------:R-:W-:Y:S02]  /*299e0*/  @!UPT UIADD3 URZ, URZ, URZ, URZ ;  /* 0x0000003f3f3ff290 */ /* 0x000fe4000fffe03f */
[----:B------:R-:W-:Y:S02]  /*299f0*/  IMAD.MOV.U32 R26, RZ, RZ, R14 ;  /* 0x000000ffff1a7224 */ /* 0x000fe400078e000e */
[----:B------:R-:W-:Y:S02]  /*29a00*/  IMAD.MOV.U32 R27, RZ, RZ, R15 ;  /* 0x000000ffff1b7224 */ /* 0x000fe400078e000f */
[----:B------:R-:W-:Y:S02]  /*29a10*/  IMAD.MOV.U32 R24, RZ, RZ, R12 ;  /* 0x000000ffff187224 */ /* 0x000fe400078e000c */
[----:B------:R-:W-:Y:S01]  /*29a20*/  IMAD.MOV.U32 R25, RZ, RZ, R13 ;  /* 0x000000ffff197224 */ /* 0x000fe200078e000d */
[----:B------:R-:W-:Y:S04]  /*29a30*/  STL.64 [R1+0x1cb8], R26 ;  /* 0x001cb81a01007387 */ /* 0x000fe80000100a00 */
[----:B------:R0:W-:Y:S02]  /*29a40*/  STL.64 [R1+0x1cb0], R24 ;  /* 0x001cb01801007387 */ /* 0x0001e40000100a00 */
[----:B0-----:R-:W2:Y:S01]  /*29a50*/  LDL.LU R24, [R1+0x40] ;  /* 0x0000400001187983 */ /* 0x001ea20000300800 */
[----:B------:R-:W2:Y:S02]  /*29a60*/  LDL.LU R25, [R1+0x44] ;  /* 0x0000440001197983 */ /* 0x000ea40000300800 */
[----:B------:R-:W4:Y:S02]  /*29a70*/  LDL.LU R26, [R1+0x48] ;  /* 0x00004800011a7983 */ /* 0x000f240000300800 */
[----:B------:R-:W4:Y:S02]  /*29a80*/  LDL.LU R27, [R1+0x4c] ;  /* 0x00004c00011b7983 */ /* 0x000f240000300800 */
[----:B----4-:R-:W-:Y:S01]  /*29a90*/  STL.64 [R1+0x1d18], R26 ;  /* 0x001d181a01007387 */ /* 0x010fe20000100a00 */
[----:B--2---:R0:W-:Y:S03]  /*29aa0*/  STL.64 [R1+0x1d10], R24 ;  /* 0x001d101801007387 */ /* 0x0041e60000100a00 */
[----:B0-----:R-:W3:Y:S01]  /*29ab0*/  LDL.LU R24, [R1+0x10] ;  /* 0x0000100001187983 */ /* 0x001ee20000300800 */
[----:B------:R-:W3:Y:S02]  /*29ac0*/  LDL.LU R25, [R1+0x14] ;  /* 0x0000140001197983 */ /* 0x000ee40000300800 */
[----:B------:R-:W3:Y:S02]  /*29ad0*/  LDL.LU R26, [R1+0x18] ;  /* 0x00001800011a7983 */ /* 0x000ee40000300800 */
[----:B------:R-:W3:Y:S02]  /*29ae0*/  LDL.LU R27, [R1+0x1c] ;  /* 0x00001c00011b7983 */ /* 0x000ee40000300800 */
[C---:B---3--:R-:W-:Y:S11]  /*29af0*/  HMMA.16816.F32 R12, R24.reuse, R6, R16 ;  /* 0x00000006180c723c */ /* 0x048ff60000001810 */
[----:B------:R-:W-:Y:S11]  /*29b00*/  @!UPT UIADD3 URZ, URZ, URZ, URZ ;  /* 0x0000003f3f3ff290 */ /* 0x000ff6000fffe03f */
[----:B------:R-:W-:Y:S01]  /*29b10*/  @!UPT UIADD3 URZ, URZ, URZ, URZ ;  /* 0x0000003f3f3ff290 */ /* 0x000fe2000fffe03f */
[----:B------:R0:W-:Y:S01]  /*29b20*/  STL [R1+0x7c], R15 ;  /* 0x00007c0f01007387 */ /* 0x0001e20000100800 */
[----:B------:R-:W-:Y:S02]  /*29b30*/  IMAD.MOV.U32 R17, RZ, RZ, R14 ;  /* 0x000000ffff117224 */ /* 0x000fe400078e000e */
[----:B------:R-:W-:Y:S02]  /*29b40*/  IMAD.MOV.U32 R23, RZ, RZ, R12 ;  /* 0x000000ffff177224 */ /* 0x000fe400078e000c */
[----:B------:R-:W-:Y:S01]  /*29b50*/  IMAD.MOV.U32 R16, RZ, RZ, R13 ;  /* 0x000000ffff107224 */ /* 0x000fe200078e000d */
[----:B0-----:R-:W2:Y:S01]  /*29b60*/  LDL.LU.64 R14, [R1+0x1d30] ;  /* 0x001d3000010e7983 */ /* 0x001ea20000300a00 */
[----:B------:R-:W2:Y:S02]  /*29b70*/  LDL.LU.64 R12, [R1+0x1d28] ;  /* 0x001d2800010c7983 */ /* 0x000ea40000300a00 */
[----:B------:R-:W-:Y:S02]  /*29b80*/  STL.64 [R1+0x1ce8], R22 ;  /* 0x001ce81601007387 */ /* 0x000fe40000100a00 */
[----:B------:R0:W-:Y:S02]  /*29b90*/  STL.64 [R1+0x1ce0], R20 ;  /* 0x001ce01401007387 */ /* 0x0001e40000100a00 */
[----:B0-----:R-:W3:Y:S01]  /*29ba0*/  LDL.LU R20, [R1+0x60] ;  /* 0x0000600001147983 */ /* 0x001ee20000300800 */
[----:B------:R-:W3:Y:S02]  /*29bb0*/  LDL.LU R21, [R1+0x64] ;  /* 0x0000640001157983 */ /* 0x000ee40000300800 */
[----:B------:R-:W3:Y:S02]  /*29bc0*/  LDL.LU R22, [R1+0x68] ;  /* 0x0000680001167983 */ /* 0x000ee40000300800 */
[----:B------:R-:W3:Y:S01]  /*29bd0*/  LDL.LU R23, [R1+0x6c] ;  /* 0x00006c0001177983 */ /* 0x000ee20000300800 */
[----:B--2---:R-:W-:Y:S01]  /*29be0*/  HMMA.16816.F32 R24, R24, R10, R12 ;  /* 0x0000000a1818723c */ /* 0x004fe2000000180c */
[----:B------:R-:W2:Y:S11]  /*29bf0*/  LDL.LU.64 R12, [R1+0x1d20] ;  /* 0x001d2000010c7983 */ /* 0x000eb60000300a00 */
[----:B------:R-:W-:Y:S11]  /*29c00*/  @!UPT UIADD3 URZ, URZ, URZ, URZ ;  /* 0x0000003f3f3ff290 */ /* 0x000ff6000fffe03f */
[----:B------:R-:W-:Y:S01]  /*29c10*/  @!UPT UIADD3 URZ, URZ, URZ, URZ ;  /* 0x0000003f3f3ff290 */ /* 0x000fe2000fffe03f */
[----:B------:R-:W-:Y:S02]  /*29c20*/  IMAD.MOV.U32 R14, RZ, RZ, R26 ;  /* 0x000000ffff0e7224 */ /* 0x000fe400078e001a */
[----:B------:R-:W-:Y:S02]  /*29c30*/  IMAD.MOV.U32 R15, RZ, RZ, R27 ;  /* 0x000000ffff0f7224 */ /* 0x000fe400078e001b */
[----:B------:R-:W-:Y:S02]  /*29c40*/  IMAD.MOV.U32 R18, RZ, RZ, R24 ;  /* 0x000000ffff127224 */ /* 0x000fe400078e0018 */
[----:B------:R-:W-:Y:S01]  /*29c50*/  IMAD.MOV.U32 R19, RZ, RZ, R25 ;  /* 0x000000ffff137224 */ /* 0x000fe200078e0019 */
[----:B------:R-:W3:Y:S01]  /*29c60*/  LDL.LU.64 R26, [R1+0x1d18] ;  /* 0x001d1800011a7983 */ /* 0x000ee20000300a00 */
[----:B------:R-:W3:Y:S02]  /*29c70*/  LDL.LU.64 R24, [R1+0x1d10] ;  /* 0x001d100001187983 */ /* 0x000ee40000300a00 */
[----:B------:R-:W-:Y:S01]  /*29c80*/  STL.64 [R1+0x1d00], R10 ;  /* 0x001d000a01007387 */ /* 0x000fe20000100a00 */
[----:B------:R0:W-:Y:S02]  /*29c90*/  STL.64 [R1+0x1cf8], R18 ;  /* 0x001cf81201007387 */ /* 0x0001e40000100a00 */
[----:B0-----:R-:W-:-:S02]  /*29ca0*/  IMAD.MOV.U32 R18, RZ, RZ, R5 ;  /* 0x000000ffff127224 */ /* 0x001fc400078e0005 */
[----:B------:R-:W-:Y:S01]  /*29cb0*/  IMAD.MOV.U32 R19, RZ, RZ, R4 ;  /* 0x000000ffff137224 */ /* 0x000fe200078e0004 */
[----:B------:R0:W-:Y:S04]  /*29cc0*/  STL.64 [R1+0x1cf0], R16 ;  /* 0x001cf01001007387 */ /* 0x0001e80000100a00 */
[----:B0-----:R-:W4:Y:S01]  /*29cd0*/  LDL.LU R16, [R1+0xc0] ;  /* 0x0000c00001107983 */ /* 0x001f220000300800 */
[----:B------:R-:W4:Y:S01]  /*29ce0*/  LDL.LU R17, [R1+0xc4] ;  /* 0x0000c40001117983 */ /* 0x000f220000300800 */
[----:B---3--:R-:W-:Y:S02]  /*29cf0*/  HMMA.16816.F32 R4, R20, R6, R24 ;  /* 0x000000061404723c */ /* 0x008fe40000001818 */
[----:B------:R-:W0:Y:S11]  /*29d00*/  LDSM.16.MT88.4 R24, [R28+0x1a000] ;  /* 0x01a000001c18783b */ /* 0x000e360000004200 */
[----:B------:R-:W-:Y:S10]  /*29d10*/  @!UPT UIADD3 URZ, URZ, URZ, URZ ;  /* 0x0000003f3f3ff290 */ /* 0x000ff4000fffe03f */
[----:B------:R-:W-:Y:S01]  /*29d20*/  STL.64 [R1+0x1c88], R6 ;  /* 0x001c880601007387 */ /* 0x000fe20000100a00 */
[----:B------:R2:W-:Y:S02]  /*29d30*/  STL.64 [R1+0x1c80], R4 ;  /* 0x001c800401007387 */ /* 0x0005e40000100a00 */
[----:B--2---:R-:W-:Y:S02]  /*29d40*/  IMAD.MOV.U32 R4, RZ, RZ, R12 ;  /* 0x000000ffff047224 */ /* 0x004fe400078e000c */
[----:B------:R-:W-:Y:S01]  /*29d50*/  IMAD.MOV.U32 R5, RZ, RZ, R13 ;  /* 0x000000ffff057224 */ /* 0x000fe200078e000d */
[----:B------:R-:W2:Y:S01]  /*29d60*/  LDL.LU R12, [R1+0x1d0c] ;  /* 0x001d0c00010c7983 */ /* 0x000ea20000300800 */
[----:B------:R-:W2:Y:S02]  /*29d70*/  LDL.LU R13, [R1+0x1d08] ;  /* 0x001d0800010d7983 */ /* 0x000ea40000300800 */
[----:B0-----:R-:W-:Y:S01]  /*29d80*/  STL.64 [R1+0x50], R24 ;  /* 0x0000501801007387 */ /* 0x001fe20000100a00 */
[----:B------:R-:W-:Y:S04]  /*29d90*/  STL.64 [R1+0x58], R26 ;  /* 0x0000581a01007387 */ /* 0x000fe80000100a00 */
[----:B------:R-:W0:Y:S01]  /*29da0*/  LDSM.16.MT88.4 R24, [R28+0x1a080] ;  /* 0x01a080001c18783b */ /* 0x000e220000004200 */
[----:B------:R-:W-:-:S03]  /*29db0*/  IMAD.MOV.U32 R7, RZ, RZ, R9 ;  /* 0x000000ffff077224 */ /* 0x000fc600078e0009 */
[----:B0-----:R0:W-:Y:S02]  /*29dc0*/  STL.64 [R1+0x30], R24 ;  /* 0x0000301801007387 */ /* 0x0011e40000100a00 */
[----:B0-----:R-:W-:Y:S02]  /*29dd0*/  IMAD.MOV.U32 R24, RZ, RZ, R8 ;  /* 0x000000ffff187224 */ /* 0x001fe400078e0008 */
[----:B------:R-:W0:Y:S04]  /*29de0*/  LDSM.16.MT88.4 R8, [R28+0x1a100] ;  /* 0x01a100001c08783b */ /* 0x000e280000004200 */
[----:B------:R1:W-:Y:S02]  /*29df0*/  STL.64 [R1+0x38], R26 ;  /* 0x0000381a01007387 */ /* 0x0003e40000100a00 */
[----:B-1----:R-:W-:-:S02]  /*29e00*/  IMAD.MOV.U32 R26, RZ, RZ, R2 ;  /* 0x000000ffff1a7224 */ /* 0x002fc400078e0002 */
[----:B------:R-:W-:Y:S02]  /*29e10*/  IMAD.MOV.U32 R27, RZ, RZ, R0 ;  /* 0x000000ffff1b7224 */ /* 0x000fe400078e0000 */
[----:B0-----:R-:W-:Y:S02]  /*29e20*/  IMAD.MOV.U32 R2, RZ, RZ, R10 ;  /* 0x000000ffff027224 */ /* 0x001fe400078e000a */
[----:B------:R-:W-:Y:S02]  /*29e30*/  IMAD.MOV.U32 R0, RZ, RZ, R11 ;  /* 0x000000ffff007224 */ /* 0x000fe400078e000b */
[----:B------:R-:W4:Y:S01]  /*29e40*/  LDL.LU.64 R10, [R1+0x1d00] ;  /* 0x001d0000010a7983 */ /* 0x000f220000300a00 */
[----:B------:R-:W-:Y:S02]  /*29e50*/  IMAD.MOV.U32 R25, RZ, RZ, R3 ;  /* 0x000000ffff197224 */ /* 0x000fe400078e0003 */
[----:B------:R-:W-:Y:S02]  /*29e60*/  IMAD.MOV.U32 R6, RZ, RZ, R29 ;  /* 0x000000ffff067224 */ /* 0x000fe400078e001d */
[----:B------:R-:W-:-:S02]  /*29e70*/  IMAD.MOV.U32 R3, RZ, RZ, R9 ;  /* 0x000000ffff037224 */ /* 0x000fc400078e0009 */
[----:B------:R-:W-:Y:S01]  /*29e80*/  IMAD.MOV.U32 R29, RZ, RZ, R8 ;  /* 0x000000ffff1d7224 */ /* 0x000fe200078e0008 */
[----:B------:R-:W-:Y:S01]  /*29e90*/  STL [R1+0x1c4c], R0 ;  /* 0x001c4c0001007387 */ /* 0x000fe20000100800 */
[----:B------:R-:W-:Y:S02]  /*29ea0*/  STL [R1+0x1c48], R2 ;  /* 0x001c480201007387 */ /* 0x000fe40000100800 */
[----:B------:R-:W-:Y:S01]  /*29eb0*/  STL [R1+0x1c44], R3 ;  /* 0x001c440301007387 */ /* 0x000fe20000100800 */
[----:B------:R-:W-:Y:S01]  /*29ec0*/  STL [R1+0x1c40], R29 ;  /* 0x001c401d01007387 */ /* 0x000fe20000100800 */
[----:B----4-:R-:W-:Y:S03]  /*29ed0*/  HMMA.16816.F32 R20, R20, R10, R16 ;  /* 0x0000000a1414723c */ /* 0x010fe60000001810 */
[----:B------:R-:W3:Y:S01]  /*29ee0*/  LDL.LU.64 R18, [R1+0x1cf8] ;  /* 0x001cf80001127983 */ /* 0x000ee20000300a00 */
[----:B------:R-:W4:Y:S02]  /*29ef0*/  LDL.LU.64 R16, [R1+0x1cf0] ;  /* 0x001cf00001107983 */ /* 0x000f240000300a00 */
[----:B------:R-:W2:Y:S02]  /*29f00*/  LDL.LU.64 R8, [R1] ;  /* 0x0000000001087983 */ /* 0x000ea40000300a00 */
[----:B------:R-:W2:Y:S11]  /*29f10*/  LDL.LU.64 R10, [R1+0x8] ;  /* 0x00000800010a7983 */ /* 0x000eb60000300a00 */
[----:B------:R-:W-:Y:S04]  /*29f20*/  @!UPT UIADD3 URZ, URZ, URZ, URZ ;  /* 0x0000003f3f3ff290 */ /* 0x000fe8000fffe03f */
[----:B------:R-:W-:Y:S01]  /*29f30*/  STL.64 [R1+0xe0], R20 ;  /* 0x0000e01401007387 */ /* 0x000fe20000100a00 */
[----:B------:R-:W-:Y:S02]  /*29f40*/  STL.64 [R1+0xe8], R22 ;  /* 0x0000e81601007387 */ /* 0x000fe40000100a00 */
[----:B------:R-:W0:Y:S02]  /*29f50*/  LDSM.16.MT88.4 R20, [R28+0x1a180] ;  /* 0x01a180001c14783b */ /* 0x000e240000004200 */
[----:B0-----:R-:W-:Y:S02]  /*29f60*/  STL.64 [R1+0x60], R20 ;  /* 0x0000601401007387 */ /* 0x001fe40000100a00 */
[----:B------:R0:W-:Y:S02]  /*29f70*/  STL.64 [R1+0x68], R22 ;  /* 0x0000681601007387 */ /* 0x0001e40000100a00 */
[----:B0-----:R-:W3:Y:S01]  /*29f80*/  LDL.LU.64 R22, [R1+0x1ce8] ;  /* 0x001ce80001167983 */ /* 0x001ee20000300a00 */
[----:B------:R-:W3:Y:S01]  /*29f90*/  LDL.LU.64 R20, [R1+0x1ce0] ;  /* 0x001ce00001147983 */ /* 0x000ee20000300a00 */
[----:B--2---:R-:W-:Y:S01]  /*29fa0*/  HMMA.16816.F32 R4, R8, R12, R4 ;  /* 0x0000000c0804723c */ /* 0x004fe20000001804 */
[----:B------:R-:W-:-:S02]  /*29fb0*/  IMAD.MOV.U32 R0, RZ, RZ, R11 ;  /* 0x000000ffff007224 */ /* 0x000fc400078e000b */
[----:B------:R-:W-:Y:S02]  /*29fc0*/  IMAD.MOV.U32 R2, RZ, RZ, R10 ;  /* 0x000000ffff027224 */ /* 0x000fe400078e000a */
[----:B------:R-:W-:Y:S11]  /*29fd0*/  IMAD.MOV.U32 R3, RZ, RZ, R9 ;  /* 0x000000ffff037224 */ /* 0x000ff600078e0009 */
[----:B------:R-:W-:Y:S08]  /*29fe0*/  @!UPT UIADD3 URZ, URZ, URZ, URZ ;  /* 0x0000003f3f3ff290 */ /* 0x000ff0000fffe03f */
[----:B------:R-:W-:Y:S02]  /*29ff0*/  IMAD.MOV.U32 R11, RZ, RZ, R4 ;  /* 0x000000ffff0b7224 */ /* 0x000fe400078e0004 */
[----:B------:R-:W-:Y:S02]  /*2a000*/  IMAD.MOV.U32 R10, RZ, RZ, R5 ;  /* 0x000000ffff0a7224 */ /* 0x000fe400078e0005 */
[----:B------:R-:W-:Y:S02]  /*2a010*/  IMAD.MOV.U32 R9, RZ, RZ, R6 ;  /* 0x000000ffff097224 */ /* 0x000fe400078e0006 */
[----:B----4-:R-:W-:Y:S02]  /*2a020*/  IMAD.MOV.U32 R5, RZ, RZ, R16 ;  /* 0x000000ffff057224 */ /* 0x010fe400078e0010 */
[----:B------:R-:W-:Y:S02]  /*2a030*/  IMAD.MOV.U32 R6, RZ, RZ, R17 ;  /* 0x000000ffff067224 */ /* 0x000fe400078e0011 */
[----:B---3--:R-:W-:-:S02]  /*2a040*/  IMAD.MOV.U32 R4, RZ, RZ, R23 ;  /* 0x000000ffff047224 */ /* 0x008fc400078e0017 */
[----:B------:R-:W2:Y:S01]  /*2a050*/  LDL.LU R23, [R1+0x1cd8] ;  /* 0x001cd80001177983 */ /* 0x000ea20000300800 */
[----:B------:R-:W2:Y:S02]  /*2a060*/  LDL.LU R16, [R1+0x1cd4] ;  /* 0x001cd40001107983 */ /* 0x000ea40000300800 */
[----:B------:R-:W2:Y:S02]  /*2a070*/  LDL.LU R17, [R1+0x1cd0] ;  /* 0x001cd00001117983 */ /* 0x000ea40000300800 */
[----:B------:R-:W-:Y:S02]  /*2a080*/  IMAD.MOV.U32 R29, RZ, RZ, R8 ;  /* 0x000000ffff1d7224 */ /* 0x000fe400078e0008 */
[----:B------:R-:W-:Y:S02]  /*2a090*/  IMAD.MOV.U32 R8, RZ, RZ, R7 ;  /* 0x000000ffff087224 */ /* 0x000fe400078e0007 */
[----:B------:R-:W3:Y:S03]  /*2a0a0*/  LDL.LU R7, [R1+0x7c] ;  /* 0x00007c0001077983 */ /* 0x000ee60000300800 */
[----:B------:R0:W-:Y:S02]  /*2a0b0*/  STL [R1+0x1c5c], R8 ;  /* 0x001c5c0801007387 */ /* 0x0001e40000100800 */
[----:B------:R1:W-:Y:S02]  /*2a0c0*/  STL [R1+0x1c58], R9 ;  /* 0x001c580901007387 */ /* 0x0003e40000100800 */
[----:B------:R4:W-:Y:S01]  /*2a0d0*/  STL [R1+0x1c54], R10 ;  /* 0x001c540a01007387 */ /* 0x0009e20000100800 */
[----:B------:R4:W-:Y:S01]  /*2a0e0*/  STL [R1+0x1c50], R11 ;  /* 0x001c500b01007387 */ /* 0x0009e20000100800 */
[----:B0-----:R-:W-:-:S02]  /*2a0f0*/  IMAD.MOV.U32 R8, RZ, RZ, R29 ;  /* 0x000000ffff087224 */ /* 0x001fc400078e001d */
[----:B-1----:R-:W-:Y:S02]  /*2a100*/  IMAD.MOV.U32 R9, RZ, RZ, R3 ;  /* 0x000000ffff097224 */ /* 0x002fe400078e0003 */
[----:B----4-:R-:W-:Y:S02]  /*2a110*/  IMAD.MOV.U32 R10, RZ, RZ, R2 ;  /* 0x000000ffff0a7224 */ /* 0x010fe400078e0002 */
[----:B------:R-:W-:-:S07]  /*2a120*/  IMAD.MOV.U32 R11, RZ, RZ, R0 ;  /* 0x000000ffff0b7224 */ /* 0x000fce00078e0000 */
        /* <DEDUP_REMOVED lines=8> */
[----:B------:R-:W-:Y:S01]  /*2a1b0*/  STL [R1+0x1c6c], R29 ;  /* 0x001c6c1d01007387 */ /* 0x000fe20000100800 */
[----:B------:R-:W-:Y:S02]  /*2a1c0*/  STL [R1+0x1c68], R3 ;  /* 0x001c680301007387 */ /* 0x000fe40000100800 */
[----:B------:R-:W-:Y:S02]  /*2a1d0*/  STL [R1+0x1c64], R2 ;  /* 0x001c640201007387 */ /* 0x000fe40000100800 */
[----:B------:R-:W-:Y:S01]  /*2a1e0*/  STL [R1+0x1c60], R0 ;  /* 0x001c600001007387 */ /* 0x000fe20000100800 */
        /* <DEDUP_REMOVED lines=8> */
[----:B------:R-:W4:Y:S02]  /*2a270*/  LDL.LU.64 R24, [R1+0x1cb0] ;  /* 0x001cb00001187983 */ /* 0x000f240000300a00 */
[----:B------:R-:W-:Y:S02]  /*2a280*/  STL [R1+0x1c7c], R11 ;  /* 0x001c7c0b01007387 */ /* 0x000fe40000100800 */
[----:B------:R2:W-:Y:S01]  /*2a290*/  STL [R1+0x1c78], R10 ;  /* 0x001c780a01007387 */ /* 0x0005e20000100800 */
[----:B------:R-:W-:Y:S01]  /*2a2a0*/  STL [R1+0x1c74], R9 ;  /* 0x001c740901007387 */ /* 0x000fe20000100800 */
[----:B------:R4:W-:Y:S02]  /*2a2b0*/  STL [R1+0x1c70], R8 ;  /* 0x001c700801007387 */ /* 0x0009e40000100800 */
[----:B--2---:R-:W-:-:S02]  /*2a2c0*/  IMAD.MOV.U32 R10, RZ, RZ, R26 ;  /* 0x000000ffff0a7224 */ /* 0x004fc400078e001a */
[----:B----4-:R-:W-:Y:S02]  /*2a2d0*/  IMAD.MOV.U32 R8, RZ, RZ, R24 ;  /* 0x000000ffff087224 */ /* 0x010fe400078e0018 */
[----:B------:R-:W-:Y:S02]  /*2a2e0*/  IMAD.MOV.U32 R9, RZ, RZ, R25 ;  /* 0x000000ffff097224 */ /* 0x000fe400078e0019 */
[----:B------:R-:W-:Y:S01]  /*2a2f0*/  IMAD.MOV.U32 R11, RZ, RZ, R27 ;  /* 0x000000ffff0b7224 */ /* 0x000fe200078e001b */
[----:B------:R-:W3:Y:S01]  /*2a300*/  LDL.LU R24, [R1+0x1cac] ;  /* 0x001cac0001187983 */ /* 0x000ee20000300800 */
[----:B------:R-:W3:Y:S02]  /*2a310*/  LDL.LU R25, [R1+0x1ca8] ;  /* 0x001ca80001197983 */ /* 0x000ee40000300800 */
[----:B------:R-:W3:Y:S02]  /*2a320*/  LDL.LU R26, [R1+0x1ca4] ;  /* 0x001ca400011a7983 */ /* 0x000ee40000300800 */
[----:B------:R-:W3:Y:S01]  /*2a330*/  LDL.LU R27, [R1+0x1ca0] ;  /* 0x001ca000011b7983 */ /* 0x000ee20000300800 */
[----:B------:R-:W-:Y:S11]  /*2a340*/  HMMA.16816.F32 R20, R20, R16, R8 ;  /* 0x000000101414723c */ /* 0x000ff60000001808 */
[----:B------:R-:W-:Y:S11]  /*2a350*/  @!UPT UIADD3 URZ, URZ, URZ, URZ ;  /* 0x0000003f3f3ff290 */ /* 0x000ff6000fffe03f */
[----:B------:R-:W-:Y:S02]  /*2a360*/  @!UPT UIADD3 URZ, URZ, URZ, URZ ;  /* 0x0000003f3f3ff290 */ /* 0x000fe4000fffe03f */
[----:B------:R-:W-:Y:S02]  /*2a370*/  IMAD.MOV.U32 R29, RZ, RZ, R20 ;  /* 0x000000ffff1d7224 */ /* 0x000fe400078e0014 */
[----:B------:R-:W-:Y:S02]  /*2a380*/  IMAD.MOV.U32 R3, RZ, RZ, R21 ;  /* 0x000000ffff037224 */ /* 0x000fe400078e0015 */
[----:B------:R-:W-:Y:S02]  /*2a390*/  IMAD.MOV.U32 R20, RZ, RZ, R18 ;  /* 0x000000ffff147224 */ /* 0x000fe400078e0012 */
[----:B------:R-:W-:Y:S01]  /*2a3a0*/  IMAD.MOV.U32 R21, RZ, RZ, R19 ;  /* 0x000000ffff157224 */ /* 0x000fe200078e0013 */
[----:B------:R-:W2:Y:S01]  /*2a3b0*/  LDL.LU R18, [R1+0x1c9c] ;  /* 0x001c9c0001127983 */ /* 0x000ea20000300800 */
[----:B------:R-:W2:Y:S02]  /*2a3c0*/  LDL.LU R19, [R1+0x1c98] ;  /* 0x001c980001137983 */ /* 0x000ea40000300800 */
[----:B------:R-:W-:-:S02]  /*2a3d0*/  IMAD.MOV.U32 R2, RZ, RZ, R22 ;  /* 0x000000ffff027224 */ /* 0x000fc400078e0016 */
[----:B------:R-:W-:Y:S02]  /*2a3e0*/  IMAD.MOV.U32 R0, RZ, RZ, R23 ;  /* 0x000000ffff007224 */ /* 0x000fe400078e0017 */
[----:B------:R-:W-:Y:S02]  /*2a3f0*/  IMAD.MOV.U32 R22, RZ, RZ, R14 ;  /* 0x000000ffff167224 */ /* 0x000fe400078e000e */
[----:B------:R-:W-:Y:S01]  /*2a400*/  IMAD.MOV.U32 R23, RZ, RZ, R15 ;  /* 0x000000ffff177224 */ /* 0x000fe200078e000f */
[----:B------:R-:W4:Y:S01]  /*2a410*/  LDL.LU R14, [R1+0x1c94] ;  /* 0x001c9400010e7983 */ /* 0x000f220000300800 */
[----:B------:R-:W4:Y:S01]  /*2a420*/  LDL.LU R15, [R1+0x1c90] ;  /* 0x001c9000010f7983 */ /* 0x000f220000300800 */
[C---:B---3--:R-:W-:Y:S08]  /*2a430*/  HMMA.16816.F32 R4, R24.reuse, R12, R4 ;  /* 0x0000000c1804723c */ /* 0x048ff00000001804 */
[----:B------:R-:W-:Y:S11]  /*2a440*/  HMMA.16816.F32 R24, R24, R16, R20 ;  /* 0x000000101818723c */ /* 0x000ff60000001814 */
[----:B------:R-:W-:Y:S05]  /*2a450*/  @!UPT UIADD3 URZ, URZ, URZ, URZ ;  /* 0x0000003f3f3ff290 */ /* 0x000fea000fffe03f */
[----:B------:R-:W-:Y:S02]  /*2a460*/  IMAD.MOV.U32 R9, RZ, RZ, R6 ;  /* 0x000000ffff097224 */ /* 0x000fe400078e0006 */
[----:B------:R-:W-:Y:S02]  /*2a470*/  IMAD.MOV.U32 R8, RZ, RZ, R7 ;  /* 0x000000ffff087224 */ /* 0x000fe400078e0007 */
[----:B------:R-:W-:Y:S02]  /*2a480*/  IMAD.MOV.U32 R11, RZ, RZ, R4 ;  /* 0x000000ffff0b7224 */ /* 0x000fe400078e0004 */
[----:B------:R-:W-:Y:S01]  /*2a490*/  IMAD.MOV.U32 R10, RZ, RZ, R5 ;  /* 0x000000ffff0a7224 */ /* 0x000fe200078e0005 */
[----:B------:R-:W3:Y:S01]  /*2a4a0*/  LDL.LU.64 R6, [R1+0x1c88] ;  /* 0x001c880001067983 */ /* 0x000ee20000300a00 */
[----:B------:R-:W3:Y:S03]  /*2a4b0*/  LDL.LU.64 R4, [R1+0x1c80] ;  /* 0x001c800001047983 */ /* 0x000ee60000300a00 */
[----:B--2---:R-:W-:Y:S01]  /*2a4c0*/  STL.64 [R1+0x1c38], R18 ;  /* 0x001c381201007387 */ /* 0x004fe20000100a00 */
[----:B------:R0:W-:Y:S03]  /*2a4d0*/  STL.64 [R1+0x1c30], R16 ;  /* 0x001c301001007387 */ /* 0x0001e60000100a00 */
[----:B0-----:R-:W3:Y:S01]  /*2a4e0*/  LDL.LU.64 R16, [R1+0xb0] ;  /* 0x0000b00001107983 */ /* 0x001ee20000300a00 */
[----:B------:R-:W3:Y:S02]  /*2a4f0*/  LDL.LU.64 R18, [R1+0xb8] ;  /* 0x0000b80001127983 */ /* 0x000ee40000300a00 */
[----:B------:R-:W-:Y:S02]  /*2a500*/  STL.64 [R1+0x1bc0], R26 ;  /* 0x001bc01a01007387 */ /* 0x000fe40000100a00 */
[----:B------:R0:W-:Y:S01]  /*2a510*/  STL.64 [R1+0x1bb8], R24 ;  /* 0x001bb81801007387 */ /* 0x0001e20000100a00 */
[----:B----4-:R-:W-:Y:S01]  /*2a520*/  STL.64 [R1+0x1c28], R14 ;  /* 0x001c280e01007387 */ /* 0x010fe20000100a00 */
[----:B0-----:R-:W-:-:S02]  /*2a530*/  IMAD.MOV.U32 R24, RZ, RZ, R11 ;  /* 0x000000ffff187224 */ /* 0x001fc400078e000b */
[----:B------:R-:W-:Y:S02]  /*2a540*/  IMAD.MOV.U32 R26, RZ, RZ, R9 ;  /* 0x000000ffff1a7224 */ /* 0x000fe400078e0009 */
[----:B------:R-:W-:Y:S02]  /*2a550*/  IMAD.MOV.U32 R27, RZ, RZ, R8 ;  /* 0x000000ffff1b7224 */ /* 0x000fe400078e0008 */
[----:B------:R-:W-:Y:S01]  /*2a560*/  IMAD.MOV.U32 R25, RZ, RZ, R10 ;  /* 0x000000ffff197224 */ /* 0x000fe200078e000a */
[----:B---3--:R-:W-:Y:S01]  /*2a570*/  HMMA.16816.F32 R20, R16, R12, R4 ;  /* 0x0000000c1014723c */ /* 0x008fe20000001804 */
[----:B------:R-:W0:Y:S11]  /*2a580*/  LDSM.16.MT88.4 R12, [R28+0x1c000] ;  /* 0x01c000001c0c783b */ /* 0x000e360000004200 */
[----:B------:R-:W-:Y:S11]  /*2a590*/  @!UPT UIADD3 URZ, URZ, URZ, URZ ;  /* 0x0000003f3f3ff290 */ /* 0x000ff6000fffe03f */
[----:B------:R-:W-:Y:S01]  /*2a5a0*/  STL.64 [R1+0x1bd0], R22 ;  /* 0x001bd01601007387 */ /* 0x000fe20000100a00 */
[----:B------:R1:W-:Y:S02]  /*2a5b0*/  STL.64 [R1+0x1bc8], R20 ;  /* 0x001bc81401007387 */ /* 0x0003e40000100a00 */
[----:B------:R-:W2:Y:S01]  /*2a5c0*/  LDL.LU R11, [R1+0x1c7c] ;  /* 0x001c7c00010b7983 */ /* 0x000ea20000300800 */
[----:B0-----:R-:W-:Y:S01]  /*2a5d0*/  STL.64 [R1+0x40], R12 ;  /* 0x0000400c01007387 */ /* 0x001fe20000100a00 */
[----:B------:R-:W-:Y:S02]  /*2a5e0*/  STL.64 [R1+0x48], R14 ;  /* 0x0000480e01007387 */ /* 0x000fe40000100a00 */
[----:B------:R-:W3:Y:S02]  /*2a5f0*/  LDL.LU R10, [R1+0x1c78] ;  /* 0x001c7800010a7983 */ /* 0x000ee40000300800 */
[----:B------:R-:W4:Y:S01]  /*2a600*/  LDL.LU R9, [R1+0x1c74] ;  /* 0x001c740001097983 */ /* 0x000f220000300800 */
[----:B------:R-:W2:Y:S01]  /*2a610*/  LDL.LU R8, [R1+0x1c70] ;  /* 0x001c700001087983 */ /* 0x000ea20000300800 */
[----:B------:R0:W-:Y:S02]  /*2a620*/  STL.64 [R1+0x1be0], R26 ;  /* 0x001be01a01007387 */ /* 0x0001e40000100a00 */
[----:B------:R0:W-:Y:S02]  /*2a630*/  STL.64 [R1+0x1bd8], R24 ;  /* 0x001bd81801007387 */ /* 0x0001e40000100a00 */
[----:B-1----:R-:W2:Y:S01]  /*2a640*/  LDL.LU R20, [R1+0x30] ;  /* 0x0000300001147983 */ /* 0x002ea20000300800 */
[----:B------:R-:W2:Y:S01]  /*2a650*/  LDL.LU R21, [R1+0x34] ;  /* 0x0000340001157983 */ /* 0x000ea20000300800 */
[----:B------:R-:W2:Y:S02]  /*2a660*/  LDL.LU R22, [R1+0x38] ;  /* 0x0000380001167983 */ /* 0x000ea40000300800 */
[----:B------:R-:W2:Y:S02]  /*2a670*/  LDL.LU R23, [R1+0x3c] ;  /* 0x00003c0001177983 */ /* 0x000ea40000300800 */
[----:B------:R-:W-:-:S02]  /*2a680*/  IMAD.MOV.U32 R4, RZ, RZ, R19 ;  /* 0x000000ffff047224 */ /* 0x000fc400078e0013 */
[----:B------:R-:W3:Y:S01]  /*2a690*/  LDL R19, [R1+0x1934] ;  /* 0x0019340001137983 */ /* 0x000ee20000100800 */
[----:B0-----:R-:W-:Y:S02]  /*2a6a0*/  IMAD.MOV.U32 R26, RZ, RZ, R2 ;  /* 0x000000ffff1a7224 */ /* 0x001fe400078e0002 */
[----:B------:R-:W-:Y:S02]  /*2a6b0*/  IMAD.MOV.U32 R24, RZ, RZ, R29 ;  /* 0x000000ffff187224 */ /* 0x000fe400078e001d */
[----:B------:R-:W-:Y:S02]  /*2a6c0*/  IMAD.MOV.U32 R27, RZ, RZ, R0 ;  /* 0x000000ffff1b7224 */ /* 0x000fe400078e0000 */
[----:B------:R-:W-:Y:S01]  /*2a6d0*/  IMAD.MOV.U32 R25, RZ, RZ, R3 ;  /* 0x000000ffff197224 */ /* 0x000fe200078e0003 */
[----:B--2---:R-:W-:Y:S01]  /*2a6e0*/  STL.64 [R1+0x1c00], R22 ;  /* 0x001c001601007387 */ /* 0x004fe20000100a00 */
[----:B------:R0:W-:Y:S03]  /*2a6f0*/  STL.64 [R1+0x1bf8], R20 ;  /* 0x001bf81401007387 */ /* 0x0001e60000100a00 */
        /* <DEDUP_REMOVED lines=8> */
[----:B------:R-:W-:Y:S01]  /*2a780*/  STL.64 [R1+0x1bf0], R26 ;  /* 0x001bf01a01007387 */ /* 0x000fe20000100a00 */
[----:B------:R0:W-:Y:S02]  /*2a790*/  STL.64 [R1+0x1be8], R24 ;  /* 0x001be81801007387 */ /* 0x0001e40000100a00 */
[----:B0-----:R-:W-:-:S02]  /*2a7a0*/  IMAD.MOV.U32 R24, RZ, RZ, R8 ;  /* 0x000000ffff187224 */ /* 0x001fc400078e0008 */
[----:B----4-:R-:W-:Y:S01]  /*2a7b0*/  IMAD.MOV.U32 R25, RZ, RZ, R9 ;  /* 0x000000ffff197224 */ /* 0x010fe200078e0009 */
[----:B------:R-:W4:Y:S01]  /*2a7c0*/  LDL.LU R8, [R1+0x1c5c] ;  /* 0x001c5c0001087983 */ /* 0x000f220000300800 */
[----:B------:R-:W4:Y:S02]  /*2a7d0*/  LDL.LU R9, [R1+0x1c58] ;  /* 0x001c580001097983 */ /* 0x000f240000300800 */
[----:B---3--:R-:W-:Y:S02]  /*2a7e0*/  IMAD.MOV.U32 R26, RZ, RZ, R10 ;  /* 0x000000ffff1a7224 */ /* 0x008fe400078e000a */
[----:B------:R-:W-:Y:S01]  /*2a7f0*/  IMAD.MOV.U32 R27, RZ, RZ, R11 ;  /* 0x000000ffff1b7224 */ /* 0x000fe200078e000b */
[----:B------:R-:W3:Y:S01]  /*2a800*/  LDL.LU R10, [R1+0x1c54] ;  /* 0x001c5400010a7983 */ /* 0x000ee20000300800 */
[----:B------:R-:W3:Y:S02]  /*2a810*/  LDL.LU R11, [R1+0x1c50] ;  /* 0x001c5000010b7983 */ /* 0x000ee40000300800 */
[----:B------:R-:W3:Y:S02]  /*2a820*/  LDL.LU R12, [R1+0xe0] ;  /* 0x0000e000010c7983 */ /* 0x000ee40000300800 */
[----:B------:R-:W3:Y:S01]  /*2a830*/  LDL.LU R13, [R1+0xe4] ;  /* 0x0000e400010d7983 */ /* 0x000ee20000300800 */
[----:B------:R-:W3:Y:S01]  /*2a840*/  LDL.LU R14, [R1+0xe8] ;  /* 0x0000e800010e7983 */ /* 0x000ee20000300800 */
[----:B------:R-:W3:Y:S02]  /*2a850*/  LDL.LU R15, [R1+0xec] ;  /* 0x0000ec00010f7983 */ /* 0x000ee40000300800 */
[----:B------:R2:W-:Y:S02]  /*2a860*/  STL.64 [R1+0x1c10], R26 ;  /* 0x001c101a01007387 */ /* 0x0005e40000100a00 */
[----:B------:R0:W-:Y:S02]  /*2a870*/  STL.64 [R1+0x1c08], R24 ;  /* 0x001c081801007387 */ /* 0x0001e40000100a00 */
[----:B------:R-:W-:-:S02]  /*2a880*/  IMAD.MOV.U32 R7, RZ, RZ, R16 ;  /* 0x000000ffff077224 */ /* 0x000fc400078e0010 */
[----:B------:R-:W-:Y:S02]  /*2a890*/  IMAD.MOV.U32 R6, RZ, RZ, R17 ;  /* 0x000000ffff067224 */ /* 0x000fe400078e0011 */
[----:B------:R-:W-:Y:S02]  /*2a8a0*/  IMAD.MOV.U32 R5, RZ, RZ, R18 ;  /* 0x000000ffff057224 */ /* 0x000fe400078e0012 */
[----:B--2---:R-:W-:Y:S02]  /*2a8b0*/  IMAD.MOV.U32 R27, RZ, RZ, R29 ;  /* 0x000000ffff1b7224 */ /* 0x004fe400078e001d */
[----:B------:R-:W-:Y:S02]  /*2a8c0*/  IMAD.MOV.U32 R26, RZ, RZ, R3 ;  /* 0x000000ffff1a7224 */ /* 0x000fe400078e0003 */
[----:B0-----:R-:W-:Y:S02]  /*2a8d0*/  IMAD.MOV.U32 R25, RZ, RZ, R2 ;  /* 0x000000ffff197224 */ /* 0x001fe400078e0002 */
[----:B------:R-:W-:-:S02]  /*2a8e0*/  IMAD.MOV.U32 R24, RZ, RZ, R0 ;  /* 0x000000ffff187224 */ /* 0x000fc400078e0000 */
[----:B------:R-:W2:Y:S01]  /*2a8f0*/  LDL.LU R0, [R1+0x1c4c] ;  /* 0x001c4c0001007983 */ /* 0x000ea20000300800 */
[----:B------:R-:W2:Y:S02]  /*2a900*/  LDL.LU R2, [R1+0x1c48] ;  /* 0x001c480001027983 */ /* 0x000ea40000300800 */
[----:B------:R-:W2:Y:S02]  /*2a910*/  LDL.LU R3, [R1+0x1c44] ;  /* 0x001c440001037983 */ /* 0x000ea40000300800 */
[----:B------:R-:W2:Y:S01]  /*2a920*/  LDL.LU R29, [R1+0x1c40] ;  /* 0x001c4000011d7983 */ /* 0x000ea20000300800 */
[----:B------:R4:W-:Y:S01]  /*2a930*/  STL.64 [R1+0x1c20], R26 ;  /* 0x001c201a01007387 */ /* 0x0009e20000100a00 */
[----:B------:R3:W-:Y:S02]  /*2a940*/  STL.64 [R1+0x1c18], R24 ;  /* 0x001c181801007387 */ /* 0x0007e40000100a00 */
[----:B----4-:R-:W-:Y:S02]  /*2a950*/  IMAD.MOV.U32 R26, RZ, RZ, R9 ;  /* 0x000000ffff1a7224 */ /* 0x010fe400078e0009 */
[----:B------:R-:W-:-:S02]  /*2a960*/  IMAD.MOV.U32 R27, RZ, RZ, R8 ;  /* 0x000000ffff1b7224 */ /* 0x000fc400078e0008 */
[----:B---3--:R-:W-:Y:S02]  /*2a970*/  IMAD.MOV.U32 R25, RZ, RZ, R10 ;  /* 0x000000ffff197224 */ /* 0x008fe400078e000a */
[----:B------:R-:W-:Y:S02]  /*2a980*/  IMAD.MOV.U32 R24, RZ, RZ, R11 ;  /* 0x000000ffff187224 */ /* 0x000fe400078e000b */
[----:B------:R-:W0:Y:S04]  /*2a990*/  LDSM.16.M88.4 R8, [R19+0x20180] ;  /* 0x020180001308783b */ /* 0x000e280000000200 */
[----:B0-----:R0:W-:Y:S01]  /*2a9a0*/  STL [R1+0x1b98], R8 ;  /* 0x001b980801007387 */ /* 0x0011e20000100800 */
[----:B------:R1:W-:Y:S02]  /*2a9b0*/  STL [R1+0x1b94], R9 ;  /* 0x001b940901007387 */ /* 0x0003e40000100800 */
[----:B------:R3:W-:Y:S02]  /*2a9c0*/  STL [R1+0x1b7c], R10 ;  /* 0x001b7c0a01007387 */ /* 0x0007e40000100800 */
[----:B------:R4:W-:Y:S02]  /*2a9d0*/  STL [R1+0x1b78], R11 ;  /* 0x001b780b01007387 */ /* 0x0009e40000100800 */
[----:B0-----:R-:W-:-:S02]  /*2a9e0*/  IMAD.MOV.U32 R8, RZ, RZ, R7 ;  /* 0x000000ffff087224 */ /* 0x001fc400078e0007 */
[----:B-1----:R-:W-:Y:S02]  /*2a9f0*/  IMAD.MOV.U32 R9, RZ, RZ, R6 ;  /* 0x000000ffff097224 */ /* 0x002fe400078e0006 */
[----:B---3--:R-:W-:Y:S02]  /*2aa00*/  IMAD.MOV.U32 R10, RZ, RZ, R5 ;  /* 0x000000ffff0a7224 */ /* 0x008fe400078e0005 */
[----:B----4-:R-:W-:Y:S02]  /*2aa10*/  IMAD.MOV.U32 R11, RZ, RZ, R4 ;  /* 0x000000ffff0b7224 */ /* 0x010fe400078e0004 */
[----:B------:R-:W0:Y:S02]  /*2aa20*/  LDSM.16.M88.4 R4, [R19+0x21180] ;  /* 0x021180001304783b */ /* 0x000e240000000200 */
[----:B------:R-:W-:Y:S02]  /*2aa30*/  LDSM.16.MT88.4 R16, [R28+0x1c100] ;  /* 0x01c100001c10783b */ /* 0x000fe40000004200 */
[----:B0-----:R-:W-:Y:S02]  /*2aa40*/  STL [R1+0x1ba4], R4 ;  /* 0x001ba40401007387 */ /* 0x001fe40000100800 */
[----:B------:R-:W-:Y:S02]  /*2aa50*/  STL [R1+0x1ba0], R5 ;  /* 0x001ba00501007387 */ /* 0x000fe40000100800 */
[----:B------:R-:W-:Y:S02]  /*2aa60*/  STL [R1+0x1b9c], R6 ;  /* 0x001b9c0601007387 */ /* 0x000fe40000100800 */
[----:B------:R-:W-:Y:S02]  /*2aa70*/  STL [R1+0x1b90], R7 ;  /* 0x001b900701007387 */ /* 0x000fe40000100800 */
[----:B------:R-:W0:Y:S04]  /*2aa80*/  LDSM.16.MT88.4 R4, [R28+0x1c080] ;  /* 0x01c080001c04783b */ /* 0x000e280000004200 */
[----:B0-----:R0:W-:Y:S01]  /*2aa90*/  STL.64 [R1+0x20], R4 ;  /* 0x0000200401007387 */ /* 0x0011e20000100a00 */
[----:B------:R-:W-:Y:S02]  /*2aaa0*/  STL.64 [R1+0x28], R6 ;  /* 0x0000280601007387 */ /* 0x000fe40000100a00 */
[----:B------:R1:W-:Y:S02]  /*2aab0*/  STL.64 [R1], R16 ;  /* 0x0000001001007387 */ /* 0x0003e40000100a00 */
[----:B0-----:R-:W-:-:S02]  /*2aac0*/  IMAD.MOV.U32 R4, RZ, RZ, R18 ;  /* 0x000000ffff047224 */ /* 0x001fc400078e0012 */
[----:B------:R-:W-:Y:S02]  /*2aad0*/  IMAD.MOV.U32 R5, RZ, RZ, R19 ;  /* 0x000000ffff057224 */ /* 0x000fe400078e0013 */
[----:B------:R-:W3:Y:S01]  /*2aae0*/  LDL.LU.64 R18, [R1+0x1c38] ;  /* 0x001c380001127983 */ /* 0x000ee20000300a00 */
[----:B-1----:R-:W4:Y:S02]  /*2aaf0*/  LDL.LU.64 R16, [R1+0x1c30] ;  /* 0x001c300001107983 */ /* 0x002f240000300a00 */
[----:B----4-:R-:W-:Y:S01]  /*2ab00*/  HMMA.16816.F32 R8, R8, R16, R12 ;  /* 0x000000100808723c */ /* 0x010fe2000000180c */
[----:B------:R-:W4:Y:S11]  /*2ab10*/  LDL.LU.64 R14, [R1+0x1c28] ;  /* 0x001c2800010e7983 */ /* 0x000f360000300a00 */
[----:B------:R-:W-:Y:S11]  /*2ab20*/  @!UPT UIADD3 URZ, URZ, URZ, URZ ;  /* 0x0000003f3f3ff290 */ /* 0x000ff6000fffe03f */
[----:B------:R-:W-:Y:S01]  /*2ab30*/  STL.64 [R1+0x80], R8 ;  /* 0x0000800801007387 */ /* 0x000fe20000100a00 */
[----:B------:R-:W-:Y:S02]  /*2ab40*/  STL.64 [R1+0x88], R10 ;  /* 0x0000880a01007387 */ /* 0x000fe40000100a00 */
[----:B------:R-:W0:Y:S02]  /*2ab50*/  LDSM.16.MT88.4 R8, [R28+0x1c180] ;  /* 0x01c180001c08783b */ /* 0x000e240000004200 */
[----:B0-----:R0:W-:Y:S02]  /*2ab60*/  STL.64 [R1+0x70], R8 ;  /* 0x0000700801007387 */ /* 0x0011e40000100a00 */
[----:B------:R-:W-:Y:S01]  /*2ab70*/  STL.64 [R1+0x78], R10 ;  /* 0x0000780a01007387 */ /* 0x000fe20000100a00 */
[C---:B----4-:R-:W-:Y:S11]  /*2ab80*/  HMMA.16816.F32 R24, R20.reuse, R14, R24 ;  /* 0x0000000e1418723c */ /* 0x050ff60000001818 */
[----:B------:R-:W-:Y:S11]  /*2ab90*/  @!UPT UIADD3 URZ, URZ, URZ, URZ ;  /* 0x0000003f3f3ff290 */ /* 0x000ff6000fffe03f */
[----:B------:R-:W-:Y:S02]  /*2aba0*/  @!UPT UIADD3 URZ, URZ, URZ, URZ ;  /* 0x0000003f3f3ff290 */ /* 0x000fe4000fffe03f */
[----:B0-----:R-:W-:Y:S02]  /*2abb0*/  IMAD.MOV.U32 R9, RZ, RZ, R26 ;  /* 0x000000ffff097224 */ /* 0x001fe400078e001a */
[----:B------:R-:W-:Y:S02]  /*2abc0*/  IMAD.MOV.U32 R7, RZ, RZ, R27 ;  /* 0x000000ffff077224 */ /* 0x000fe400078e001b */
[----:B------:R-:W-:Y:S02]  /*2abd0*/  IMAD.MOV.U32 R6, RZ, RZ, R24 ;  /* 0x000000ffff067224 */ /* 0x000fe400078e0018 */
[----:B------:R-:W-:Y:S01]  /*2abe0*/  IMAD.MOV.U32 R8, RZ, RZ, R25 ;  /* 0x000000ffff087224 */ /* 0x000fe200078e0019 */
[----:B------:R-:W3:Y:S01]  /*2abf0*/  LDL.LU.64 R26, [R1+0x1c20] ;  /* 0x001c2000011a7983 */ /* 0x000ee20000300a00 */
[----:B------:R-:W3:Y:S02]  /*2ac00*/  LDL.LU.64 R24, [R1+0x1c18] ;  /* 0x001c180001187983 */ /* 0x000ee40000300a00 */
[----:B------:R-:W-:Y:S02]  /*2ac10*/  STL.64 [R1+0x1bb0], R6 ;  /* 0x001bb00601007387 */ /* 0x000fe40000100a00 */
[----:B------:R-:W-:Y:S01]  /*2ac20*/  STL.64 [R1+0x1ba8], R4 ;  /* 0x001ba80401007387 */ /* 0x000fe20000100a00 */
[----:B---3--:R-:W-:Y:S01]  /*2ac30*/  HMMA.16816.F32 R20, R20, R18, R24 ;  /* 0x000000121414723c */ /* 0x008fe20000001818 */
[----:B------:R-:W3:Y:S01]  /*2ac40*/  LDL.LU.64 R26, [R1+0x1c10] ;  /* 0x001c1000011a7983 */ /* 0x000ee20000300a00 */
[----:B------:R-:W3:Y:S11]  /*2ac50*/  LDL.LU.64 R24, [R1+0x1c08] ;  /* 0x001c080001187983 */ /* 0x000ef60000300a00 */
[----:B------:R-:W-:Y:S10]  /*2ac60*/  @!UPT UIADD3 URZ, URZ, URZ, URZ ;  /* 0x0000003f3f3ff290 */ /* 0x000ff4000fffe03f */
[----:B------:R0:W-:Y:S01]  /*2ac70*/  STL.64 [R1+0xd0], R20 ;  /* 0x0000d01401007387 */ /* 0x0001e20000100a00 */
[----:B------:R-:W-:Y:S02]  /*2ac80*/  IMAD.MOV.U32 R13, RZ, RZ, R22 ;  /* 0x000000ffff0d7224 */ /* 0x000fe400078e0016 */
[----:B------:R-:W-:Y:S02]  /*2ac90*/  IMAD.MOV.U32 R12, RZ, RZ, R23 ;  /* 0x000000ffff0c7224 */ /* 0x000fe400078e0017 */
[----:B------:R-:W3:Y:S04]  /*2aca0*/  LDL.LU.64 R22, [R1+0x1c00] ;  /* 0x001c000001167983 */ /* 0x000ee80000300a00 */
[----:B0-----:R-:W3:Y:S02]  /*2acb0*/  LDL.LU.64 R20, [R1+0x1bf8] ;  /* 0x001bf80001147983 */ /* 0x001ee40000300a00 */
[----:B---3--:R-:W-:Y:S11]  /*2acc0*/  HMMA.16816.F32 R24, R20, R14, R24 ;  /* 0x0000000e1418723c */ /* 0x008ff60000001818 */
[----:B------:R-:W-:Y:S11]  /*2acd0*/  @!UPT UIADD3 URZ, URZ, URZ, URZ ;  /* 0x0000003f3f3ff290 */ /* 0x000ff6000fffe03f */
[----:B------:R-:W-:Y:S01]  /*2ace0*/  @!UPT UIADD3 URZ, URZ, URZ, URZ ;  /* 0x0000003f3f3ff290 */ /* 0x000fe2000fffe03f */
[----:B------:R-:W-:Y:S01]  /*2acf0*/  STL.64 [R1+0x50], R24 ;  /* 0x0000501801007387 */ /* 0x000fe20000100a00 */
[----:B------:R0:W-:Y:S03]  /*2ad00*/  STL.64 [R1+0x58], R26 ;  /* 0x0000581a01007387 */ /* 0x0001e60000100a00 */
[----:B0-----:R-:W3:Y:S01]  /*2ad10*/  LDL.LU.64 R26, [R1+0x1bf0] ;  /* 0x001bf000011a7983 */ /* 0x001ee20000300a00 */
[----:B------:R-:W3:Y:S02]  /*2ad20*/  LDL.LU.64 R24, [R1+0x1be8] ;  /* 0x001be80001187983 */ /* 0x000ee40000300a00 */
[----:B--2---:R-:W-:Y:S02]  /*2ad30*/  IMAD.MOV.U32 R4, RZ, RZ, R29 ;  /* 0x000000ffff047224 */ /* 0x004fe400078e001d */
[----:B------:R-:W-:Y:S02]  /*2ad40*/  IMAD.MOV.U32 R5, RZ, RZ, R3 ;  /* 0x000000ffff057224 */ /* 0x000fe400078e0003 */
[----:B------:R-:W-:-:S02]  /*2ad50*/  IMAD.MOV.U32 R6, RZ, RZ, R2 ;  /* 0x000000ffff067224 */ /* 0x000fc400078e0002 */
[----:B------:R-:W-:Y:S01]  /*2ad60*/  IMAD.MOV.U32 R7, RZ, RZ, R0 ;  /* 0x000000ffff077224 */ /* 0x000fe200078e0000 */
[----:B---3--:R-:W-:Y:S01]  /*2ad70*/  HMMA.16816.F32 R20, R20, R18, R24 ;  /* 0x000000121414723c */ /* 0x008fe20000001818 */
[----:B------:R-:W2:Y:S01]  /*2ad80*/  LDL.LU.64 R26, [R1+0x1be0] ;  /* 0x001be000011a7983 */ /* 0x000ea20000300a00 */
[----:B------:R-:W2:Y:S11]  /*2ad90*/  LDL.LU.64 R24, [R1+0x1bd8] ;  /* 0x001bd80001187983 */ /* 0x000eb60000300a00 */
[----:B------:R-:W-:Y:S10]  /*2ada0*/  @!UPT UIADD3 URZ, URZ, URZ, URZ ;  /* 0x0000003f3f3ff290 */ /* 0x000ff4000fffe03f */
[----:B------:R-:W-:Y:S01]  /*2adb0*/  STL.64 [R1+0xb0], R20 ;  /* 0x0000b01401007387 */ /* 0x000fe20000100a00 */
[----:B------:R0:W-:Y:S03]  /*2adc0*/  STL.64 [R1+0xb8], R22 ;  /* 0x0000b81601007387 */ /* 0x0001e60000100a00 */
[----:B0-----:R-:W3:Y:S01]  /*2add0*/  LDL.LU.64 R22, [R1+0x1bd0] ;  /* 0x001bd00001167983 */ /* 0x001ee20000300a00 */
        /* <DEDUP_REMOVED lines=10> */
[----:B------:R-:W3:Y:S11]  /*2ae80*/  LDL.LU.64 R26, [R1+0x68] ;  /* 0x00006800011a7983 */ /* 0x000ef60000300a00 */
[----:B------:R-:W-:Y:S10]  /*2ae90*/  @!UPT UIADD3 URZ, URZ, URZ, URZ ;  /* 0x0000003f3f3ff290 */ /* 0x000ff4000fffe03f */
[----:B------:R-:W-:Y:S01]  /*2aea0*/  STL.64 [R1+0xa0], R4 ;  /* 0x0000a00401007387 */ /* 0x000fe20000100a00 */
[----:B------:R3:W-:Y:S02]  /*2aeb0*/  STL.64 [R1+0xa8], R6 ;  /* 0x0000a80601007387 */ /* 0x0007e40000100a00 */
[----:B------:R-:W4:Y:S02]  /*2aec0*/  LDL.LU R2, [R1+0x81c] ;  /* 0x00081c0001027983 */ /* 0x000f240000300800 */
[----:B--2---:R-:W-:Y:S01]  /*2aed0*/  IMAD.MOV.U32 R17, RZ, RZ, R24 ;  /* 0x000000ffff117224 */ /* 0x004fe200078e0018 */
[----:B---3--:R-:W-:Y:S01]  /*2aee0*/  HMMA.16816.F32 R4, R24, R14, R20 ;  /* 0x0000000e1804723c */ /* 0x008fe20000001814 */
[----:B------:R-:W-:Y:S02]  /*2aef0*/  IMAD.MOV.U32 R16, RZ, RZ, R25 ;  /* 0x000000ffff107224 */ /* 0x000fe400078e0019 */
[----:B------:R-:W-:Y:S01]  /*2af00*/  IMAD.MOV.U32 R10, RZ, RZ, R26 ;  /* 0x000000ffff0a7224 */ /* 0x000fe200078e001a */
[----:B------:R-:W-:Y:S04]  /*2af10*/  LDSM.16.MT88.4 R20, [R28+0x1e080] ;  /* 0x01e080001c14783b */ /* 0x000fe80000004200 */
[----:B----4-:R0:W-:Y:S02]  /*2af20*/  STL [R1+0x1b80], R2 ;  /* 0x001b800201007387 */ /* 0x0101e40000100800 */
[----:B0-----:R-:W-:-:S02]  /*2af30*/  IMAD.MOV.U32 R2, RZ, RZ, R27 ;  /* 0x000000ffff027224 */ /* 0x001fc400078e001b */
[----:B------:R-:W0:Y:S11]  /*2af40*/  LDSM.16.MT88.4 R24, [R28+0x1e000] ;  /* 0x01e000001c18783b */ /* 0x000e360000004200 */
[----:B------:R-:W-:Y:S01]  /*2af50*/  @!UPT UIADD3 URZ, URZ, URZ, URZ ;  /* 0x0000003f3f3ff290 */ /* 0x000fe2000fffe03f */
[----:B------:R-:W-:Y:S02]  /*2af60*/  IMAD.MOV.U32 R11, RZ, RZ, R4 ;  /* 0x000000ffff0b7224 */ /* 0x000fe400078e0004 */
[----:B------:R-:W-:Y:S02]  /*2af70*/  IMAD.MOV.U32 R3, RZ, RZ, R6 ;  /* 0x000000ffff037224 */ /* 0x000fe400078e0006 */
[----:B------:R-:W-:Y:S01]  /*2af80*/  IMAD.MOV.U32 R29, RZ, RZ, R5 ;  /* 0x000000ffff1d7224 */ /* 0x000fe200078e0005 */
[----:B------:R-:W2:Y:S01]  /*2af90*/  LDL.LU R4, [R1+0x80] ;  /* 0x0000800001047983 */ /* 0x000ea20000300800 */
[----:B------:R-:W2:Y:S02]  /*2afa0*/  LDL.LU R5, [R1+0x84] ;  /* 0x0000840001057983 */ /* 0x000ea40000300800 */
[----:B------:R-:W-:Y:S02]  /*2afb0*/  IMAD.MOV.U32 R0, RZ, RZ, R7 ;  /* 0x000000ffff007224 */ /* 0x000fe400078e0007 */
[----:B------:R-:W2:Y:S01]  /*2afc0*/  LDL.LU R6, [R1+0x88] ;  /* 0x0000880001067983 */ /* 0x000ea20000300800 */
[----:B------:R-:W2:Y:S01]  /*2afd0*/  LDL.LU R7, [R1+0x8c] ;  /* 0x00008c0001077983 */ /* 0x000ea20000300800 */
[----:B------:R-:W-:Y:S02]  /*2afe0*/  STL [R1+0x1b8c], R3 ;  /* 0x001b8c0301007387 */ /* 0x000fe40000100800 */
[----:B------:R-:W-:Y:S02]  /*2aff0*/  STL [R1+0x1b88], R29 ;  /* 0x001b881d01007387 */ /* 0x000fe40000100800 */
[----:B------:R-:W-:Y:S01]  /*2b000*/  STL [R1+0x1b84], R11 ;  /* 0x001b840b01007387 */ /* 0x000fe20000100800 */
[----:B0-----:R-:W-:Y:S01]  /*2b010*/  STL.64 [R1+0x1b10], R26 ;  /* 0x001b101a01007387 */ /* 0x001fe20000100a00 */
[----:B------:R0:W-:Y:S03]  /*2b020*/  STL.64 [R1+0x1b08], R24 ;  /* 0x001b081801007387 */ /* 0x0001e60000100a00 */
        /* <DEDUP_REMOVED lines=10> */
[----:B------:R0:W-:Y:S02]  /*2b0d0*/  STL.64 [R1+0x1af0], R22 ;  /* 0x001af01601007387 */ /* 0x0001e40000100a00 */
[----:B0-----:R-:W-:-:S02]  /*2b0e0*/  IMAD.MOV.U32 R22, RZ, RZ, R13 ;  /* 0x000000ffff167224 */ /* 0x001fc400078e000d */
[----:B------:R-:W-:Y:S02]  /*2b0f0*/  IMAD.MOV.U32 R23, RZ, RZ, R12 ;  /* 0x000000ffff177224 */ /* 0x000fe400078e000c */
[----:B------:R-:W0:Y:S04]  /*2b100*/  LDSM.16.MT88.4 R12, [R28+0x1e100] ;  /* 0x01e100001c0c783b */ /* 0x000e280000004200 */
[----:B------:R1:W-:Y:S04]  /*2b110*/  STL.64 [R1+0x1ae8], R20 ;  /* 0x001ae81401007387 */ /* 0x0003e80000100a00 */
[----:B-1----:R-:W3:Y:S01]  /*2b120*/  LDL.LU R20, [R1+0xd0] ;  /* 0x0000d00001147983 */ /* 0x002ee20000300800 */
[----:B------:R-:W3:Y:S03]  /*2b130*/  LDL.LU R21, [R1+0xd4] ;  /* 0x0000d40001157983 */ /* 0x000ee60000300800 */
[----:B0-----:R0:W-:Y:S01]  /*2b140*/  STL.64 [R1+0x1ac8], R14 ;  /* 0x001ac80e01007387 */ /* 0x0011e20000100a00 */
[----:B------:R1:W-:Y:S02]  /*2b150*/  STL.64 [R1+0x1ac0], R12 ;  /* 0x001ac00c01007387 */ /* 0x0003e40000100a00 */
[----:B0-----:R-:W-:-:S02]  /*2b160*/  IMAD.MOV.U32 R14, RZ, RZ, R10 ;  /* 0x000000ffff0e7224 */ /* 0x001fc400078e000a */
[----:B-1----:R-:W-:Y:S02]  /*2b170*/  IMAD.MOV.U32 R12, RZ, RZ, R17 ;  /* 0x000000ffff0c7224 */ /* 0x002fe400078e0011 */
[----:B------:R-:W-:Y:S02]  /*2b180*/  IMAD.MOV.U32 R13, RZ, RZ, R16 ;  /* 0x000000ffff0d7224 */ /* 0x000fe400078e0010 */
[----:B------:R-:W-:-:S07]  /*2b190*/  IMAD.MOV.U32 R15, RZ, RZ, R2 ;  /* 0x000000ffff0f7224 */ /* 0x000fce00078e0002 */
[----:B--2---:R-:W-:Y:S01]  /*2b1a0*/  HMMA.16816.F32 R16, R12, R18, R4 ;  /* 0x000000120c10723c */ /* 0x004fe20000001804 */
[----:B------:R-:W2:Y:S01]  /*2b1b0*/  LDL.LU.64 R6, [R1+0x1bb0] ;  /* 0x001bb00001067983 */ /* 0x000ea20000300a00 */
[----:B------:R-:W4:Y:S11]  /*2b1c0*/  LDL.LU.64 R4, [R1+0x1ba8] ;  /* 0x001ba80001047983 */ /* 0x000f360000300a00 */
[----:B------:R-:W-:Y:S10]  /*2b1d0*/  @!UPT UIADD3 URZ, URZ, URZ, URZ ;  /* 0x0000003f3f3ff290 */ /* 0x000ff4000fffe03f */
[----:B------:R-:W-:Y:S01]  /*2b1e0*/  STL.64 [R1+0x80], R16 ;  /* 0x0000801001007387 */ /* 0x000fe20000100a00 */
[----:B------:R-:W-:Y:S02]  /*2b1f0*/  IMAD.MOV.U32 R2, RZ, RZ, R18 ;  /* 0x000000ffff027224 */ /* 0x000fe400078e0012 */
[----:B------:R-:W-:Y:S02]  /*2b200*/  IMAD.MOV.U32 R10, RZ, RZ, R19 ;  /* 0x000000ffff0a7224 */ /* 0x000fe400078e0013 */
[----:B------:R-:W0:Y:S04]  /*2b210*/  LDSM.16.MT88.4 R16, [R28+0x1e180] ;  /* 0x01e180001c10783b */ /* 0x000e280000004200 */
[----:B0-----:R-:W-:Y:S01]  /*2b220*/  STL.64 [R1+0x1aa8], R18 ;  /* 0x001aa81201007387 */ /* 0x001fe20000100a00 */
[----:B------:R0:W-:Y:S03]  /*2b230*/  STL.64 [R1+0x1aa0], R16 ;  /* 0x001aa01001007387 */ /* 0x0001e60000100a00 */
[----:B0-----:R-:W3:Y:S01]  /*2b240*/  LDL.LU R16, [R1] ;  /* 0x0000000001107983 */ /* 0x001ee20000300800 */
[----:B------:R-:W3:Y:S02]  /*2b250*/  LDL.LU R17, [R1+0x4] ;  /* 0x0000040001117983 */ /* 0x000ee40000300800 */
[----:B----4-:R-:W-:-:S02]  /*2b260*/  IMAD.MOV.U32 R18, RZ, RZ, R4 ;  /* 0x000000ffff127224 */ /* 0x010fc400078e0004 */
[----:B------:R-:W-:Y:S01]  /*2b270*/  IMAD.MOV.U32 R19, RZ, RZ, R5 ;  /* 0x000000ffff137224 */ /* 0x000fe200078e0005 */
[----:B------:R-:W4:Y:S01]  /*2b280*/  LDL.LU R4, [R1+0x1ba4] ;  /* 0x001ba40001047983 */ /* 0x000f220000300800 */
[----:B------:R-:W4:Y:S03]  /*2b290*/  LDL.LU R5, [R1+0x1ba0] ;  /* 0x001ba00001057983 */ /* 0x000f260000300800 */
[----:B------:R0:W-:Y:S02]  /*2b2a0*/  STL.64 [R1+0x1b60], R18 ;  /* 0x001b601201007387 */ /* 0x0001e40000100a00 */
[----:B0-----:R-:W-:Y:S02]  /*2b2b0*/  IMAD.MOV.U32 R18, RZ, RZ, R9 ;  /* 0x000000ffff127224 */ /* 0x001fe400078e0009 */
[----:B--2---:R-:W-:Y:S01]  /*2b2c0*/  IMAD.MOV.U32 R19, RZ, RZ, R7 ;  /* 0x000000ffff137224 */ /* 0x004fe200078e0007 */
[----:B---3--:R0:W-:Y:S02]  /*2b2d0*/  STL.64 [R1+0x1b58], R16 ;  /* 0x001b581001007387 */ /* 0x0081e40000100a00 */
[----:B0-----:R-:W-:-:S02]  /*2b2e0*/  IMAD.MOV.U32 R16, RZ, RZ, R6 ;  /* 0x000000ffff107224 */ /* 0x001fc400078e0006 */
[----:B------:R-:W-:Y:S01]  /*2b2f0*/  IMAD.MOV.U32 R17, RZ, RZ, R8 ;  /* 0x000000ffff117224 */ /* 0x000fe200078e0008 */
[----:B------:R-:W2:Y:S01]  /*2b300*/  LDL.LU R6, [R1+0x1b9c] ;  /* 0x001b9c0001067983 */ /* 0x000ea20000300800 */
[----:B------:R-:W3:Y:S02]  /*2b310*/  LDL.LU R8, [R1+0x1b98] ;  /* 0x001b980001087983 */ /* 0x000ee40000300800 */
[----:B------:R-:W3:Y:S02]  /*2b320*/  LDL.LU R9, [R1+0x1b94] ;  /* 0x001b940001097983 */ /* 0x000ee40000300800 */
[----:B------:R-:W2:Y:S01]  /*2b330*/  LDL.LU R7, [R1+0x1b90] ;  /* 0x001b900001077983 */ /* 0x000ea20000300800 */
[----:B------:R-:W2:Y:S01]  /*2b340*/  LDL.LU R12, [R1+0x20] ;  /* 0x00002000010c7983 */ /* 0x000ea20000300800 */
[----:B------:R-:W2:Y:S02]  /*2b350*/  LDL.LU R13, [R1+0x24] ;  /* 0x00002400010d7983 */ /* 0x000ea40000300800 */
[----:B------:R-:W2:Y:S02]  /*2b360*/  LDL.LU R14, [R1+0x28] ;  /* 0x00002800010e7983 */ /* 0x000ea40000300800 */
[----:B------:R-:W2:Y:S01]  /*2b370*/  LDL.LU R15, [R1+0x2c] ;  /* 0x00002c00010f7983 */ /* 0x000ea20000300800 */
[----:B------:R-:W-:Y:S01]  /*2b380*/  STL [R1+0x193c], R28 ;  /* 0x00193c1c01007387 */ /* 0x000fe20000100800 */
[C---:B----4-:R-:W-:Y:S08]  /*2b390*/  HMMA.16816.F32 R20, R24.reuse, R4, R20 ;  /* 0x000000041814723c */ /* 0x050ff00000001814 */
[----:B---3--:R-:W-:Y:S01]  /*2b3a0*/  HMMA.16816.F32 R16, R24, R8, R16 ;  /* 0x000000081810723c */ /* 0x008fe20000001810 */
[----:B--2---:R-:W-:Y:S01]  /*2b3b0*/  STL.64 [R1+0x1b70], R6 ;  /* 0x001b700601007387 */ /* 0x004fe20000100a00 */
[----:B------:R0:W-:Y:S03]  /*2b3c0*/  STL.64 [R1+0x1b68], R4 ;  /* 0x001b680401007387 */ /* 0x0001e60000100a00 */
[----:B0-----:R-:W2:Y:S01]  /*2b3d0*/  LDL.LU R4, [R1+0x50] ;  /* 0x0000500001047983 */ /* 0x001ea20000300800 */
[----:B------:R-:W2:Y:S02]  /*2b3e0*/  LDL.LU R5, [R1+0x54] ;  /* 0x0000540001057983 */ /* 0x000ea40000300800 */
[----:B------:R-:W2:Y:S02]  /*2b3f0*/  LDL.LU R6, [R1+0x58] ;  /* 0x0000580001067983 */ /* 0x000ea40000300800 */
[----:B------:R-:W2:Y:S11]  /*2b400*/  LDL.LU R7, [R1+0x5c] ;  /* 0x00005c0001077983 */ /* 0x000eb60000300800 */
[----:B------:R-:W-:Y:S03]  /*2b410*/  @!UPT UIADD3 URZ, URZ, URZ, URZ ;  /* 0x0000003f3f3ff290 */ /* 0x000fe6000fffe03f */
[----:B------:R-:W-:Y:S02]  /*2b420*/  IMAD.MOV.U32 R3, RZ, RZ, R16 ;  /* 0x000000ffff037224 */ /* 0x000fe400078e0010 */
[----:B------:R-:W-:Y:S01]  /*2b430*/  IMAD.MOV.U32 R29, RZ, RZ, R17 ;  /* 0x000000ffff1d7224 */ /* 0x000fe200078e0011 */
[----:B------:R-:W3:Y:S01]  /*2b440*/  LDL.LU R16, [R1+0xb0] ;  /* 0x0000b00001107983 */ /* 0x000ee20000300800 */
[----:B------:R-:W-:Y:S02]  /*2b450*/  IMAD.MOV.U32 R11, RZ, RZ, R18 ;  /* 0x000000ffff0b7224 */ /* 0x000fe400078e0012 */
[----:B------:R-:W3:Y:S02]  /*2b460*/  LDL.LU R17, [R1+0xb4] ;  /* 0x0000b40001117983 */ /* 0x000ee40000300800 */
[----:B------:R-:W-:Y:S01]  /*2b470*/  IMAD.MOV.U32 R28, RZ, RZ, R19 ;  /* 0x000000ffff1c7224 */ /* 0x000fe200078e0013 */
[----:B------:R-:W3:Y:S01]  /*2b480*/  LDL.LU R18, [R1+0xb8] ;  /* 0x0000b80001127983 */ /* 0x000ee20000300800 */
[----:B------:R-:W3:Y:S02]  /*2b490*/  LDL.LU R19, [R1+0xbc] ;  /* 0x0000bc0001137983 */ /* 0x000ee40000300800 */
[----:B------:R-:W4:Y:S02]  /*2b4a0*/  LDL.LU R24, [R1+0xa0] ;  /* 0x0000a00001187983 */ /* 0x000f240000300800 */
[----:B------:R-:W4:Y:S01]  /*2b4b0*/  LDL.LU R25, [R1+0xa4] ;  /* 0x0000a40001197983 */ /* 0x000f220000300800 */
[----:B------:R-:W2:Y:S01]  /*2b4c0*/  LDL.LU R26, [R1+0xa8] ;  /* 0x0000a800011a7983 */ /* 0x000ea20000300800 */
[----:B------:R-:W2:Y:S03]  /*2b4d0*/  LDL.LU R27, [R1+0xac] ;  /* 0x0000ac00011b7983 */ /* 0x000ea60000300800 */
[----:B--2---:R-:W-:Y:S01]  /*2b4e0*/  STL.64 [R1+0x1b50], R26 ;  /* 0x001b501a01007387 */ /* 0x004fe20000100a00 */
[----:B----4-:R0:W-:Y:S03]  /*2b4f0*/  STL.64 [R1+0x1b48], R24 ;  /* 0x001b481801007387 */ /* 0x0101e60000100a00 */
        /* <DEDUP_REMOVED lines=10> */
[----:B------:R-:W4:Y:S01]  /*2b5a0*/  LDL.LU R3, [R1+0x1b8c] ;  /* 0x001b8c0001037983 */ /* 0x000f220000300800 */
[----:B------:R-:W2:Y:S02]  /*2b5b0*/  LDL.LU R29, [R1+0x1b88] ;  /* 0x001b8800011d7983 */ /* 0x000ea40000300800 */
[----:B------:R-:W2:Y:S02]  /*2b5c0*/  LDL.LU R11, [R1+0x1b84] ;  /* 0x001b8400010b7983 */ /* 0x000ea40000300800 */
[----:B------:R-:W-:Y:S01]  /*2b5d0*/  STL.64 [R1+0x1b20], R22 ;  /* 0x001b201601007387 */ /* 0x000fe20000100a00 */
[----:B------:R0:W-:Y:S04]  /*2b5e0*/  STL.64 [R1+0x1b18], R20 ;  /* 0x001b181401007387 */ /* 0x0001e80000100a00 */
[----:B0-----:R-:W2:Y:S01]  /*2b5f0*/  LDL.LU R20, [R1+0x80] ;  /* 0x0000800001147983 */ /* 0x001ea20000300800 */
[----:B------:R-:W2:Y:S01]  /*2b600*/  LDL.LU R21, [R1+0x84] ;  /* 0x0000840001157983 */ /* 0x000ea20000300800 */
[----:B------:R-:W-:Y:S01]  /*2b610*/  HMMA.16816.F32 R4, R12, R8, R4 ;  /* 0x000000080c04723c */ /* 0x000fe20000001804 */
[----:B------:R-:W-:-:S02]  /*2b620*/  IMAD.MOV.U32 R22, RZ, RZ, R2 ;  /* 0x000000ffff167224 */ /* 0x000fc400078e0002 */
[----:B------:R-:W-:Y:S01]  /*2b630*/  IMAD.MOV.U32 R23, RZ, RZ, R10 ;  /* 0x000000ffff177224 */ /* 0x000fe200078e000a */
[----:B------:R-:W3:Y:S01]  /*2b640*/  LDL.LU R2, [R1+0x1b80] ;  /* 0x001b800001027983 */ /* 0x000ee20000300800 */
[----:B------:R-:W3:Y:S03]  /*2b650*/  LDL.LU R10, [R1+0x1b7c] ;  /* 0x001b7c00010a7983 */ /* 0x000ee60000300800 */
[----:B------:R0:W-:Y:S02]  /*2b660*/  STL.64 [R1+0x1b30], R22 ;  /* 0x001b301601007387 */ /* 0x0001e40000100a00 */
[----:B0-----:R-:W-:Y:S11]  /*2b670*/  IMAD.MOV.U32 R23, RZ, RZ, R0 ;  /* 0x000000ffff177224 */ /* 0x001ff600078e0000 */
[----:B------:R-:W-:Y:S03]  /*2b680*/  @!UPT UIADD3 URZ, URZ, URZ, URZ ;  /* 0x0000003f3f3ff290 */ /* 0x000fe6000fffe03f */
[----:B------:R-:W-:Y:S02]  /*2b690*/  IMAD.MOV.U32 R0, RZ, RZ, R7 ;  /* 0x000000ffff007224 */ /* 0x000fe400078e0007 */
[----:B------:R-:W-:Y:S02]  /*2b6a0*/  IMAD.MOV.U32 R28, RZ, RZ, R5 ;  /* 0x000000ffff1c7224 */ /* 0x000fe400078e0005 */
[----:B----4-:R-:W-:Y:S02]  /*2b6b0*/  IMAD.MOV.U32 R22, RZ, RZ, R3 ;  /* 0x000000ffff167224 */ /* 0x010fe400078e0003 */
[----:B------:R-:W-:Y:S01]  /*2b6c0*/  IMAD.MOV.U32 R3, RZ, RZ, R6 ;  /* 0x000000ffff037224 */ /* 0x000fe200078e0006 */
[----:B--2---:R0:W-:Y:S02]  /*2b6d0*/  STL.64 [R1+0x1b28], R20 ;  /* 0x001b281401007387 */ /* 0x0041e40000100a00 */
[----:B0-----:R-:W-:Y:S02]  /*2b6e0*/  IMAD.MOV.U32 R20, RZ, RZ, R11 ;  /* 0x000000ffff147224 */ /* 0x001fe400078e000b */
[----:B------:R-:W-:Y:S01]  /*2b6f0*/  IMAD.MOV.U32 R21, RZ, RZ, R29 ;  /* 0x000000ffff157224 */ /* 0x000fe200078e001d */
[----:B------:R-:W2:Y:S01]  /*2b700*/  LDL.LU R11, [R1+0x1b78] ;  /* 0x001b7800010b7983 */ /* 0x000ea20000300800 */
[----:B------:R-:W-:-:S02]  /*2b710*/  IMAD.MOV.U32 R29, RZ, RZ, R4 ;  /* 0x000000ffff1d7224 */ /* 0x000fc400078e0004 */
[----:B------:R-:W4:Y:S02]  /*2b720*/  LDL.LU.64 R6, [R1+0x1b70] ;  /* 0x001b700001067983 */ /* 0x000f240000300a00 */
[----:B------:R-:W3:Y:S02]  /*2b730*/  LDL.LU.64 R4, [R1+0x1b68] ;  /* 0x001b680001047983 */ /* 0x000ee40000300a00 */
[----:B---3--:R-:W-:Y:S01]  /*2b740*/  HMMA.16816.F32 R12, R12, R4, R16 ;  /* 0x000000040c0c723c */ /* 0x008fe20000001810 */
[----:B------:R-:W3:Y:S01]  /*2b750*/  LDL.LU.64 R18, [R1+0x1b60] ;  /* 0x001b600001127983 */ /* 0x000ee20000300a00 */
[----:B------:R-:W3:Y:S11]  /*2b760*/  LDL.LU.64 R16, [R1+0x1b58] ;  /* 0x001b580001107983 */ /* 0x000ef60000300a00 */
[----:B------:R-:W-:Y:S10]  /*2b770*/  @!UPT UIADD3 URZ, URZ, URZ, URZ ;  /* 0x0000003f3f3ff290 */ /* 0x000ff4000fffe03f */
[----:B------:R0:W-:Y:S01]  /*2b780*/  STL.64 [R1+0x1ad8], R14 ;  /* 0x001ad80e01007387 */ /* 0x0001e20000100a00 */
[----:B------:R1:W-:Y:S02]  /*2b790*/  STL.64 [R1+0x1ad0], R12 ;  /* 0x001ad00c01007387 */ /* 0x0003e40000100a00 */
[----:B0-----:R-:W-:Y:S02]  /*2b7a0*/  IMAD.MOV.U32 R14, RZ, RZ, R3 ;  /* 0x000000ffff0e7224 */ /* 0x001fe400078e0003 */
[----:B------:R-:W-:Y:S02]  /*2b7b0*/  IMAD.MOV.U32 R15, RZ, RZ, R0 ;  /* 0x000000ffff0f7224 */ /* 0x000fe400078e0000 */
[----:B-1----:R-:W-:Y:S02]  /*2b7c0*/  IMAD.MOV.U32 R12, RZ, RZ, R29 ;  /* 0x000000ffff0c7224 */ /* 0x002fe400078e001d */
[----:B------:R-:W-:Y:S01]  /*2b7d0*/  IMAD.MOV.U32 R13, RZ, RZ, R28 ;  /* 0x000000ffff0d7224 */ /* 0x000fe200078e001c */
[C---:B---3--:R-:W-:Y:S11]  /*2b7e0*/  HMMA.16816.F32 R24, R16.reuse, R8, R24 ;  /* 0x000000081018723c */ /* 0x048ff60000001818 */
        /* <DEDUP_REMOVED lines=26> */
[----:B------:R-:W-:Y:S01]  /*2b990*/  IMAD.MOV.U32 R18, RZ, RZ, R3 ;  /* 0x000000ffff127224 */ /* 0x000fe200078e0003 */
[----:B---3--:R-:W-:Y:S01]  /*2b9a0*/  HMMA.16816.F32 R24, R24, R4, R20 ;  /* 0x000000041818723c */ /* 0x008fe20000001814 */
[----:B------:R-:W2:Y:S01]  /*2b9b0*/  LDL.LU.64 R22, [R1+0x1b20] ;  /* 0x001b200001167983 */ /* 0x000ea20000300a00 */
[----:B------:R-:W2:Y:S11]  /*2b9c0*/  LDL.LU.64 R20, [R1+0x1b18] ;  /* 0x001b180001147983 */ /* 0x000eb60000300a00 */
[----:B------:R-:W-:Y:S11]  /*2b9d0*/  @!UPT UIADD3 URZ, URZ, URZ, URZ ;  /* 0x0000003f3f3ff290 */ /* 0x000ff6000fffe03f */
[----:B------:R-:W-:Y:S02]  /*2b9e0*/  IMAD.MOV.U32 R4, RZ, RZ, R26 ;  /* 0x000000ffff047224 */ /* 0x000fe400078e001a */
[----:B------:R-:W-:Y:S02]  /*2b9f0*/  IMAD.MOV.U32 R3, RZ, RZ, R27 ;  /* 0x000000ffff037224 */ /* 0x000fe400078e001b */
[----:B------:R-:W-:Y:S02]  /*2ba00*/  IMAD.MOV.U32 R8, RZ, RZ, R24 ;  /* 0x000000ffff087224 */ /* 0x000fe400078e0018 */
[----:B------:R-:W-:Y:S01]  /*2ba10*/  IMAD.MOV.U32 R5, RZ, RZ, R25 ;  /* 0x000000ffff057224 */ /* 0x000fe200078e0019 */
[----:B------:R-:W2:Y:S01]  /*2ba20*/  LDL.LU.64 R26, [R1+0x1b10] ;  /* 0x001b1000011a7983 */ /* 0x000ea20000300a00 */
[----:B------:R-:W2:Y:S02]  /*2ba30*/  LDL.LU.64 R24, [R1+0x1b08] ;  /* 0x001b080001187983 */ /* 0x000ea40000300a00 */
[C---:B--2---:R-:W-:Y:S11]  /*2ba40*/  HMMA.16816.F32 R20, R24.reuse, R10, R20 ;  /* 0x0000000a1814723c */ /* 0x044ff60000001814 */
[----:B------:R-:W-:Y:S11]  /*2ba50*/  @!UPT UIADD3 URZ, URZ, URZ, URZ ;  /* 0x0000003f3f3ff290 */ /* 0x000ff6000fffe03f */
[----:B------:R-:W-:Y:S01]  /*2ba60*/  @!UPT UIADD3 URZ, URZ, URZ, URZ ;  /* 0x0000003f3f3ff290 */ /* 0x000fe2000fffe03f */
[----:B------:R-:W-:Y:S01]  /*2ba70*/  STL.64 [R1+0x290], R20 ;  /* 0x0002901401007387 */ /* 0x000fe20000100a00 */
[----:B------:R0:W-:Y:S03]  /*2ba80*/  STL.64 [R1+0x298], R22 ;  /* 0x0002981601007387 */ /* 0x0001e60000100a00 */
[----:B0-----:R-:W4:Y:S01]  /*2ba90*/  LDL.LU.64 R22, [R1+0x1b00] ;  /* 0x001b000001167983 */ /* 0x001f220000300a00 */
[----:B------:R-:W4:Y:S02]  /*2baa0*/  LDL.LU.64 R20, [R1+0x1af8] ;  /* 0x001af80001147983 */ /* 0x000f240000300a00 */
[----:B----4-:R-:W-:Y:S01]  /*2bab0*/  HMMA.16816.F32 R24, R24, R6, R20 ;  /* 0x000000061818723c */ /* 0x010fe20000001814 */
[----:B------:R-:W2:Y:S01]  /*2bac0*/  LDL.LU.64 R22, [R1+0x1af0] ;  /* 0x001af00001167983 */ /* 0x000ea20000300a00 */
[----:B------:R-:W2:Y:S11]  /*2bad0*/  LDL.LU.64 R20, [R1+0x1ae8] ;  /* 0x001ae80001147983 */ /* 0x000eb60000300a00 */
[----:B------:R-:W-:Y:S10]  /*2bae0*/  @!UPT UIADD3 URZ, URZ, URZ, URZ ;  /* 0x0000003f3f3ff290 */ /* 0x000ff4000fffe03f */
[----:B------:R0:W-:Y:S01]  /*2baf0*/  STL.64 [R1+0x280], R24 ;  /* 0x0002801801007387 */ /* 0x0001e20000100a00 */
[----:B------:R-:W-:Y:S02]  /*2bb00*/  STL.64 [R1+0x288], R26 ;  /* 0x0002881a01007387 */ /* 0x000fe40000100a00 */
[----:B0-----:R-:W-:Y:S02]  /*2bb10*/  IMAD.MOV.U32 R24, RZ, RZ, R0 ;  /* 0x000000ffff187224 */ /* 0x001fe400078e0000 */
[----:B------:R-:W3:Y:S01]  /*2bb20*/  LDL.LU R0, [R1+0x1ae0] ;  /* 0x001ae00001007983 */ /* 0x000ee20000300800 */
        /* <DEDUP_REMOVED lines=9> */
[----:B------:R-:W2:Y:S02]  /*2bbc0*/  LDL.LU.64 R12, [R1+0x1ac0] ;  /* 0x001ac000010c7983 */ /* 0x000ea40000300a00 */
[----:B------:R-:W-:Y:S11]  /*2bbd0*/  IMAD.MOV.U32 R27, RZ, RZ, R9 ;  /* 0x000000ffff1b7224 */ /* 0x000ff600078e0009 */
[----:B------:R-:W-:Y:S09]  /*2bbe0*/  @!UPT UIADD3 URZ, URZ, URZ, URZ ;  /* 0x0000003f3f3ff290 */ /* 0x000ff2000fffe03f */
[----:B------:R-:W-:Y:S01]  /*2bbf0*/  IMAD.MOV.U32 R9, RZ, RZ, R20 ;  /* 0x000000ffff097224 */ /* 0x000fe200078e0014 */
[----:B------:R0:W-:Y:S01]  /*2bc00*/  STL.64 [R1+0x250], R20 ;  /* 0x0002501401007387 */ /* 0x0001e20000100a00 */
[----:B------:R-:W-:Y:S03]  /*2bc10*/  STL.64 [R1+0x258], R22 ;  /* 0x0002581601007387 */ /* 0x000fe60000100a00 */
[----:B------:R1:W-:Y:S01]  /*2bc20*/  STL [R1+0x1940], R9 ;  /* 0x0019400901007387 */ /* 0x0003e20000100800 */
[----:B0-----:R-:W-:-:S03]  /*2bc30*/  IMAD.MOV.U32 R20, RZ, RZ, R8 ;  /* 0x000000ffff147224 */ /* 0x001fc600078e0008 */
[----:B-1----:R-:W4:Y:S01]  /*2bc40*/  LDL.LU.64 R8, [R1+0x100] ;  /* 0x0001000001087983 */ /* 0x002f220000300a00 */
        /* <DEDUP_REMOVED lines=12> */
[----:B------:R1:W-:Y:S03]  /*2bd10*/  STL.64 [R1+0x48], R14 ;  /* 0x0000480e01007387 */ /* 0x0003e60000100a00 */
[----:B0-----:R-:W2:Y:S01]  /*2bd20*/  LDL.LU.64 R12, [R1+0x108] ;  /* 0x00010800010c7983 */ /* 0x001ea20000300a00 */
[----:B------:R-:W-:Y:S02]  /*2bd30*/  IMAD.MOV.U32 R25, RZ, RZ, R29 ;  /* 0x000000ffff197224 */ /* 0x000fe400078e001d */
[----:B------:R-:W-:Y:S02]  /*2bd40*/  IMAD.MOV.U32 R29, RZ, RZ, c[0x0][0x188] ;  /* 0x00006200ff1d7624 */ /* 0x000fe400078e00ff */
[----:B------:R-:W-:Y:S02]  /*2bd50*/  IMAD.MOV.U32 R26, RZ, RZ, R28 ;  /* 0x000000ffff1a7224 */ /* 0x000fe400078e001c */
[----:B------:R-:W-:-:S04]  /*2bd60*/  IMAD.SHL.U32 R29, R29, 0x100, RZ ;  /* 0x000001001d1d7824 */ /* 0x000fc800078e00ff */
[----:B------:R-:W-:Y:S02]  /*2bd70*/  IMAD.SHL.U32 R29, R29, 0x2, RZ ;  /* 0x000000021d1d7824 */ /* 0x000fe400078e00ff */
[----:B------:R-:W-:Y:S02]  /*2bd80*/  IMAD.MOV.U32 R21, RZ, RZ, R5 ;  /* 0x000000ffff157224 */ /* 0x000fe400078e0005 */
[----:B------:R-:W-:Y:S02]  /*2bd90*/  IMAD.MOV.U32 R22, RZ, RZ, R4 ;  /* 0x000000ffff167224 */ /* 0x000fe400078e0004 */
[----:B------:R-:W-:Y:S02]  /*2bda0*/  IMAD.MOV.U32 R23, RZ, RZ, R3 ;  /* 0x000000ffff177224 */ /* 0x000fe400078e0003 */
[----:B-1----:R-:W-:-:S05]  /*2bdb0*/  IMAD.MOV.U32 R15, RZ, RZ, R14 ;  /* 0x000000ffff0f7224 */ /* 0x002fca00078e000e */
[----:B------:R0:W-:Y:S01]  /*2bdc0*/  STL [R1+0x1944], R15 ;  /* 0x0019440f01007387 */ /* 0x0001e20000100800 */
[----:B----4-:R-:W-:Y:S02]  /*2bdd0*/  IADD3 R4, P1, R8, R29, RZ ;  /* 0x0000001d08047210 */ /* 0x010fe40007f3e0ff */
[----:B------:R-:W-:-:S03]  /*2bde0*/  IADD3 R2, R2, 0x1, RZ ;  /* 0x0000000102027810 */ /* 0x000fc60007ffe0ff */
[----:B---3--:R-:W-:Y:S01]  /*2bdf0*/  IMAD.X R8, R9, 0x1, R0, P1 ;  /* 0x0000000109087824 */ /* 0x008fe200008e0600 */
[----:B--2---:R-:W-:Y:S01]  /*2be00*/  HMMA.16816.F32 R24, R16, R10, R24 ;  /* 0x0000000a1018723c */ /* 0x004fe20000001818 */
[----:B------:R-:W-:-:S05]  /*2be10*/  IADD3 R3, P0, R12, R29, RZ ;  /* 0x0000001d0c037210 */ /* 0x000fca0007f1e0ff */
[----:B------:R-:W-:Y:S02]  /*2be20*/  IMAD.X R5, R13, 0x1, R0, P0 ;  /* 0x000000010d057824 */ /* 0x000fe400000e0600 */
[----:B0-----:R-:W-:Y:S11]  /*2be30*/  HMMA.16816.F32 R12, R16, R6, R20 ;  /* 0x00000006100c723c */ /* 0x001ff60000001814 */
[----:B------:R-:W-:Y:S04]  /*2be40*/  @!UPT UIADD3 URZ, URZ, URZ, URZ ;  /* 0x0000003f3f3ff290 */ /* 0x000fe8000fffe03f */
[----:B------:R-:W-:Y:S01]  /*2be50*/  STL [R1+0x1954], R24 ;  /* 0x0019541801007387 */ /* 0x000fe20000100800 */
[----:B------:R-:W-:Y:S02]  /*2be60*/  STL [R1+0x1950], R25 ;  /* 0x0019501901007387 */ /* 0x000fe40000100800 */
[----:B------:R-:W-:Y:S02]  /*2be70*/  STL [R1+0x194c], R26 ;  /* 0x00194c1a01007387 */ /* 0x000fe40000100800 */
[----:B------:R-:W-:Y:S01]  /*2be80*/  STL [R1+0x1948], R27 ;  /* 0x0019481b01007387 */ /* 0x000fe20000100800 */
[----:B------:R-:W-:Y:S01]  /*2be90*/  STL [R1+0x1958], R3 ;  /* 0x0019580301007387 */ /* 0x000fe20000100800 */
[----:B------:R-:W-:Y:S02]  /*2bea0*/  STL [R1+0x195c], R4 ;  /* 0x00195c0401007387 */ /* 0x000fe40000100800 */
[----:B------:R-:W-:Y:S02]  /*2beb0*/  STL [R1+0x1960], R5 ;  /* 0x0019600501007387 */ /* 0x000fe40000100800 */
[----:B------:R-:W-:Y:S01]  /*2bec0*/  STL [R1+0x81c], R2 ;  /* 0x00081c0201007387 */ /* 0x000fe20000100800 */
[----:B------:R0:W-:Y:S01]  /*2bed0*/  STL [R1+0x1a8c], R0 ;  /* 0x001a8c0001007387 */ /* 0x0001e20000100800 */
[----:B------:R-:W-:Y:S02]  /*2bee0*/  STL [R1+0x1964], R8 ;  /* 0x0019640801007387 */ /* 0x000fe40000100800 */
[----:B------:R-:W-:-:S02]  /*2bef0*/  IMAD.MOV.U32 R10, RZ, RZ, R12 ;  /* 0x000000ffff0a7224 */ /* 0x000fc400078e000c */
[----:B------:R-:W-:Y:S02]  /*2bf00*/  IMAD.MOV.U32 R11, RZ, RZ, R13 ;  /* 0x000000ffff0b7224 */ /* 0x000fe400078e000d */
[----:B------:R-:W-:Y:S02]  /*2bf10*/  IMAD.MOV.U32 R6, RZ, RZ, R14 ;  /* 0x000000ffff067224 */ /* 0x000fe400078e000e */
[----:B------:R-:W-:Y:S01]  /*2bf20*/  IMAD.MOV.U32 R7, RZ, RZ, R15 ;  /* 0x000000ffff077224 */ /* 0x000fe200078e000f */
[----:B------:R-:W-:Y:S01]  /*2bf30*/  STL.64 [R1+0x260], R12 ;  /* 0x0002600c01007387 */ /* 0x000fe20000100a00 */
[----:B------:R-:W-:Y:S02]  /*2bf40*/  STL.64 [R1+0x268], R14 ;  /* 0x0002680e01007387 */ /* 0x000fe40000100a00 */
[----:B------:R-:W-:Y:S02]  /*2bf50*/  STL [R1+0x1974], R10 ;  /* 0x0019740a01007387 */ /* 0x000fe40000100800 */
[----:B------:R-:W-:Y:S01]  /*2bf60*/  STL [R1+0x1970], R11 ;  /* 0x0019700b01007387 */ /* 0x000fe20000100800 */
[----:B------:R-:W-:Y:S01]  /*2bf70*/  STL [R1+0x196c], R6 ;  /* 0x00196c0601007387 */ /* 0x000fe20000100800 */
[----:B------:R-:W-:Y:S02]  /*2bf80*/  STL [R1+0x1968], R7 ;  /* 0x0019680701007387 */ /* 0x000fe40000100800 */
[----:B0-----:R-:W2:Y:S02]  /*2bf90*/  LDL.LU R0, [R1+0x1598] ;  /* 0x0015980001007983 */ /* 0x001ea40000300800 */
[----:B--2---:R0:W-:Y:S04]  /*2bfa0*/  STL [R1+0x1a90], R0 ;  /* 0x001a900001007387 */ /* 0x0041e80000100800 */
[----:B0-----:R-:W2:Y:S04]  /*2bfb0*/  LDL.LU R0, [R1+0x15a0] ;  /* 0x0015a00001007983 */ /* 0x001ea80000300800 */
[----:B--2---:R0:W-:Y:S04]  /*2bfc0*/  STL [R1+0x1a94], R0 ;  /* 0x001a940001007387 */ /* 0x0041e80000100800 */
[----:B0-----:R-:W2:Y:S04]  /*2bfd0*/  LDL.LU R0, [R1+0x15a8] ;  /* 0x0015a80001007983 */ /* 0x001ea80000300800 */
        /* <DEDUP_REMOVED lines=26> */
[----:B------:R-:W3:Y:S01]  /*2c180*/  LDL.LU R23, [R1+0x1554] ;  /* 0x0015540001177983 */ /* 0x000ee20000300800 */
[----:B------:R-:W-:Y:S01]  /*2c190*/  ISETP.NE.U32.AND P0, PT, R2, UR5, PT ;  /* 0x0000000502007c0c */ /* 0x000fe2000bf05070 */
[----:B------:R-:W3:Y:S01]  /*2c1a0*/  LDL.LU R28, [R1+0x1528] ;  /* 0x00152800011c7983 */ /* 0x000ee20000300800 */
[----:B------:R-:W3:Y:S01]  /*2c1b0*/  LDL.LU R2, [R1+0x154c] ;  /* 0x00154c0001027983 */ /* 0x000ee20000300800 */
[----:B--2---:R-:W-:-:S05]  /*2c1c0*/  IADD3 R0, P3, R0, R29, RZ ;  /* 0x0000001d00007210 */ /* 0x004fca0007f7e0ff */
[----:B------:R0:W-:Y:S04]  /*2c1d0*/  STL [R1+0x15b0], R0 ;  /* 0x0015b00001007387 */ /* 0x0001e80000100800 */
[----:B0-----:R-:W2:Y:S02]  /*2c1e0*/  LDL.LU R0, [R1+0x1a98] ;  /* 0x001a980001007983 */ /* 0x001ea40000300800 */
        /* <DEDUP_REMOVED lines=8> */
[----:B0-----:R-:W2:Y:S01]  /*2c270*/  LDL.LU R0, [R1+0x1a8c] ;  /* 0x001a8c0001007983 */ /* 0x001ea20000300800 */
[-C--:B---3--:R-:W-:Y:S02]  /*2c280*/  IADD3 R7, P1, R7, R29.reuse, RZ ;  /* 0x0000001d07077210 */ /* 0x088fe40007f3e0ff */
[----:B----4-:R-:W-:-:S03]  /*2c290*/  IADD3 R6, P2, R6, R29, RZ ;  /* 0x0000001d06067210 */ /* 0x010fc60007f5e0ff */
[----:B------:R-:W-:Y:S02]  /*2c2a0*/  STL [R1+0x1590], R7 ;  /* 0x0015900701007387 */ /* 0x000fe40000100800 */
[----:B------:R-:W-:Y:S02]  /*2c2b0*/  STL [R1+0x1588], R6 ;  /* 0x0015880601007387 */ /* 0x000fe40000100800 */
[--C-:B--2---:R-:W-:Y:S01]  /*2c2c0*/  IMAD.X R11, R11, 0x1, R0.reuse, P3 ;  /* 0x000000010b0b7824 */ /* 0x104fe200018e0600 */
[-C--:B------:R-:W-:Y:S01]  /*2c2d0*/  IADD3 R10, P3, R10, R29.reuse, RZ ;  /* 0x0000001d0a0a7210 */ /* 0x080fe20007f7e0ff */
[--C-:B------:R-:W-:Y:S01]  /*2c2e0*/  IMAD.X R16, R16, 0x1, R0.reuse, P4 ;  /* 0x0000000110107824 */ /* 0x100fe200020e0600 */
[-C--:B------:R-:W-:Y:S01]  /*2c2f0*/  IADD3 R17, P4, R17, R29.reuse, RZ ;  /* 0x0000001d11117210 */ /* 0x080fe20007f9e0ff */
[--C-:B------:R-:W-:Y:S01]  /*2c300*/  IMAD.X R18, R18, 0x1, R0.reuse, P5 ;  /* 0x0000000112127824 */ /* 0x100fe200028e0600 */
[----:B------:R-:W-:Y:S01]  /*2c310*/  STL [R1+0x15ac], R11 ;  /* 0x0015ac0b01007387 */ /* 0x000fe20000100800 */
[-C--:B------:R-:W-:Y:S01]  /*2c320*/  IADD3 R19, P5, R19, R29.reuse, RZ ;  /* 0x0000001d13137210 */ /* 0x080fe20007fbe0ff */
[----:B------:R-:W-:Y:S02]  /*2c330*/  STL [R1+0x1580], R10 ;  /* 0x0015800a01007387 */ /* 0x000fe40000100800 */
        /* <DEDUP_REMOVED lines=32> */
[----:B------:R-:W-:Y:S02]  /*2c540*/  STL [R1+0x1564], R9 ;  /* 0x0015640901007387 */ /* 0x000fe40000100800 */
[--C-:B------:R-:W-:Y:S01]  /*2c550*/  IMAD.X R23, R23, 0x1, R0.reuse, P2 ;  /* 0x0000000117177824 */ /* 0x100fe200010e0600 */
[----:B------:R-:W-:Y:S01]  /*2c560*/  STL [R1+0x1538], R20 ;  /* 0x0015381401007387 */ /* 0x000fe20000100800 */
[----:B------:R-:W-:Y:S01]  /*2c570*/  IADD3 R28, P2, R28, R29, RZ ;  /* 0x0000001d1c1c7210 */ /* 0x000fe20007f5e0ff */
[----:B------:R-:W-:Y:S02]  /*2c580*/  STL [R1+0x155c], R21 ;  /* 0x00155c1501007387 */ /* 0x000fe40000100800 */
[----:B------:R-:W-:Y:S01]  /*2c590*/  STL [R1+0x1530], R22 ;  /* 0x0015301601007387 */ /* 0x000fe20000100800 */
[----:B------:R0:W-:Y:S01]  /*2c5a0*/  STL [R1+0x1a88], R0 ;  /* 0x001a880001007387 */ /* 0x0001e20000100800 */
[----:B------:R-:W-:-:S02]  /*2c5b0*/  IMAD.X R2, R2, 0x1, R0, P3 ;  /* 0x0000000102027824 */ /* 0x000fc400018e0600 */
[----:B------:R-:W-:Y:S01]  /*2c5c0*/  STL [R1+0x1554], R23 ;  /* 0x0015541701007387 */ /* 0x000fe20000100800 */
[----:B0-----:R-:W2:Y:S01]  /*2c5d0*/  LDL.LU R0, [R1+0x1520] ;  /* 0x0015200001007983 */ /* 0x001ea20000300800 */
[----:B------:R-:W-:Y:S02]  /*2c5e0*/  STL [R1+0x1528], R28 ;  /* 0x0015281c01007387 */ /* 0x000fe40000100800 */
[----:B------:R-:W3:Y:S02]  /*2c5f0*/  LDL.LU R7, [R1+0x1510] ;  /* 0x0015100001077983 */ /* 0x000ee40000300800 */
[----:B------:R-:W-:Y:S01]  /*2c600*/  STL [R1+0x154c], R2 ;  /* 0x00154c0201007387 */ /* 0x000fe20000100800 */
[----:B---3--:R0:W-:Y:S04]  /*2c610*/  STL [R1+0x1a84], R7 ;  /* 0x001a840701007387 */ /* 0x0081e80000100800 */
[----:B0-----:R-:W3:Y:S01]  /*2c620*/  LDL.LU R7, [R1+0x1518] ;  /* 0x0015180001077983 */ /* 0x001ee20000300800 */
[----:B------:R-:W4:Y:S02]  /*2c630*/  LDL.LU R6, [R1+0x1534] ;  /* 0x0015340001067983 */ /* 0x000f240000300800 */
        /* <DEDUP_REMOVED lines=21> */
[----:B--2---:R-:W-:Y:S01]  /*2c790*/  IADD3 R0, P3, R0, R29, RZ ;  /* 0x0000001d00007210 */ /* 0x004fe20007f7e0ff */
[----:B------:R-:W2:Y:S01]  /*2c7a0*/  LDL.LU R22, [R1+0x14dc] ;  /* 0x0014dc0001167983 */ /* 0x000ea20000300800 */
[----:B------:R-:W2:Y:S02]  /*2c7b0*/  LDL.LU R23, [R1+0x14b0] ;  /* 0x0014b00001177983 */ /* 0x000ea40000300800 */
[----:B------:R-:W2:Y:S02]  /*2c7c0*/  LDL.LU R28, [R1+0x14d4] ;  /* 0x0014d400011c7983 */ /* 0x000ea40000300800 */
[----:B------:R-:W2:Y:S01]  /*2c7d0*/  LDL.LU R2, [R1+0x14a8] ;  /* 0x0014a80001027983 */ /* 0x000ea20000300800 */
[----:B------:R0:W-:Y:S04]  /*2c7e0*/  STL [R1+0x1520], R0 ;  /* 0x0015200001007387 */ /* 0x0001e80000100800 */
[----:B0-----:R-:W2:Y:S01]  /*2c7f0*/  LDL.LU R0, [R1+0x1a88] ;  /* 0x001a880001007983 */ /* 0x001ea20000300800 */
[----:B------:R-:W2:Y:S02]  /*2c800*/  LDL.LU R29, [R1+0x1544] ;  /* 0x00154400011d7983 */ /* 0x000ea40000300800 */
[----:B--2---:R-:W-:-:S05]  /*2c810*/  IMAD.X R29, R29, 0x1, R0, P4 ;  /* 0x000000011d1d7824 */ /* 0x004fca00020e0600 */
[----:B------:R0:W-:Y:S02]  /*2c820*/  STL [R1+0x1544], R29 ;  /* 0x0015441d01007387 */ /* 0x0001e40000100800 */
[----:B0-----:R-:W-:-:S04]  /*2c830*/  IMAD.MOV.U32 R29, RZ, RZ, c[0x0][0x188] ;  /* 0x00006200ff1d7624 */ /* 0x001fc800078e00ff */
[----:B------:R-:W-:-:S04]  /*2c840*/  IMAD.SHL.U32 R29, R29, 0x100, RZ ;  /* 0x000001001d1d7824 */ /* 0x000fc800078e00ff */
[----:B------:R-:W-:-:S05]  /*2c850*/  IMAD.SHL.U32 R29, R29, 0x2, RZ ;  /* 0x000000021d1d7824 */ /* 0x000fca00078e00ff */
[----:B---3--:R-:W-:-:S05]  /*2c860*/  IADD3 R7, P4, R7, R29, RZ ;  /* 0x0000001d07077210 */ /* 0x008fca0007f9e0ff */
[----:B------:R0:W-:Y:S04]  /*2c870*/  STL [R1+0x1518], R7 ;  /* 0x0015180701007387 */ /* 0x0001e80000100800 */
[----:B0-----:R-:W2:Y:S01]  /*2c880*/  LDL.LU R7, [R1+0x1a84] ;  /* 0x001a840001077983 */ /* 0x001ea20000300800 */
[----:B------:R-:W3:Y:S02]  /*2c890*/  LDL.LU R29, [R1+0x153c] ;  /* 0x00153c00011d7983 */ /* 0x000ee40000300800 */
[--C-:B----4-:R-:W-:Y:S02]  /*2c8a0*/  IMAD.X R6, R6, 0x1, R0.reuse, P6 ;  /* 0x0000000106067824 */ /* 0x110fe400030e0600 */
[--C-:B------:R-:W-:Y:S02]  /*2c8b0*/  IMAD.X R10, R10, 0x1, R0.reuse, P1 ;  /* 0x000000010a0a7824 */ /* 0x100fe400008e0600 */
[----:B------:R-:W-:-:S02]  /*2c8c0*/  IMAD.X R17, R17, 0x1, R0, P2 ;  /* 0x0000000111117824 */ /* 0x000fc400010e0600 */
[--C-:B------:R-:W-:Y:S02]  /*2c8d0*/  IMAD.X R19, R19, 0x1, R0.reuse, P3 ;  /* 0x0000000113137824 */ /* 0x100fe400018e0600 */
[--C-:B------:R-:W-:Y:S02]  /*2c8e0*/  IMAD.X R5, R5, 0x1, R0.reuse, P4 ;  /* 0x0000000105057824 */ /* 0x100fe400020e0600 */
[----:B---3--:R-:W-:-:S05]  /*2c8f0*/  IMAD.X R29, R29, 0x1, R0, P5 ;  /* 0x000000011d1d7824 */ /* 0x008fca00028e0600 */
[----:B------:R0:W-:Y:S02]  /*2c900*/  STL [R1+0x153c], R29 ;  /* 0x00153c1d01007387 */ /* 0x0001e40000100800 */
[----:B0-----:R-:W-:-:S04]  /*2c910*/  IMAD.MOV.U32 R29, RZ, RZ, c[0x0][0x188] ;  /* 0x00006200ff1d7624 */ /* 0x001fc800078e00ff */
[----:B------:R-:W-:-:S04]  /*2c920*/  IMAD.SHL.U32 R29, R29, 0x100, RZ ;  /* 0x000001001d1d7824 */ /* 0x000fc800078e00ff */
[----:B------:R-:W-:-:S05]  /*2c930*/  IMAD.SHL.U32 R29, R29, 0x2, RZ ;  /* 0x000000021d1d7824 */ /* 0x000fca00078e00ff */
[-C--:B--2---:R-:W-:Y:S02]  /*2c940*/  IADD3 R7, P5, R7, R29.reuse, RZ ;  /* 0x0000001d07077210 */ /* 0x084fe40007fbe0ff */
[-C--:B------:R-:W-:Y:S02]  /*2c950*/  IADD3 R11, P6, R11, R29.reuse, RZ ;  /* 0x0000001d0b0b7210 */ /* 0x080fe40007fde0ff */
[-C--:B------:R-:W-:Y:S02]  /*2c960*/  IADD3 R16, P1, R16, R29.reuse, RZ ;  /* 0x0000001d10107210 */ /* 0x080fe40007f3e0ff */
[-C--:B------:R-:W-:Y:S01]  /*2c970*/  IADD3 R18, P2, R18, R29.reuse, RZ ;  /* 0x0000001d12127210 */ /* 0x080fe20007f5e0ff */
[----:B------:R0:W-:Y:S01]  /*2c980*/  STL [R1+0x1510], R7 ;  /* 0x0015100701007387 */ /* 0x0001e20000100800 */
[----:B------:R-:W-:Y:S02]  /*2c990*/  STL [R1+0x1534], R6 ;  /* 0x0015340601007387 */ /* 0x000fe40000100800 */
[----:B------:R-:W-:Y:S02]  /*2c9a0*/  STL [R1+0x1508], R11 ;  /* 0x0015080b01007387 */ /* 0x000fe40000100800 */
[----:B------:R-:W-:Y:S01]  /*2c9b0*/  STL [R1+0x152c], R10 ;  /* 0x00152c0a01007387 */ /* 0x000fe20000100800 */
[-C--:B------:R-:W-:Y:S01]  /*2c9c0*/  IADD3 R8, P3, R8, R29.reuse, RZ ;  /* 0x0000001d08087210 */ /* 0x080fe20007f7e0ff */
[----:B------:R-:W-:Y:S01]  /*2c9d0*/  STL [R1+0x1500], R16 ;  /* 0x0015001001007387 */ /* 0x000fe20000100800 */
        /* <DEDUP_REMOVED lines=29> */
[----:B------:R-:W-:Y:S01]  /*2cbb0*/  STL [R1+0x14c0], R9 ;  /* 0x0014c00901007387 */ /* 0x000fe20000100800 */
[-C--:B------:R-:W-:Y:S01]  /*2cbc0*/  IADD3 R23, P5, R23, R29.reuse, RZ ;  /* 0x0000001d17177210 */ /* 0x080fe20007fbe0ff */
[----:B------:R-:W-:Y:S02]  /*2cbd0*/  STL [R1+0x14e4], R20 ;  /* 0x0014e41401007387 */ /* 0x000fe40000100800 */
[--C-:B------:R-:W-:Y:S01]  /*2cbe0*/  IMAD.X R28, R28, 0x1, R0.reuse, P6 ;  /* 0x000000011c1c7824 */ /* 0x100fe200030e0600 */
[----:B------:R-:W-:Y:S01]  /*2cbf0*/  STL [R1+0x14b8], R21 ;  /* 0x0014b81501007387 */ /* 0x000fe20000100800 */
[----:B------:R-:W-:Y:S01]  /*2cc00*/  IADD3 R2, P6, R2, R29, RZ ;  /* 0x0000001d02027210 */ /* 0x000fe20007fde0ff */
[----:B------:R-:W-:Y:S02]  /*2cc10*/  STL [R1+0x14dc], R22 ;  /* 0x0014dc1601007387 */ /* 0x000fe40000100800 */
[----:B------:R-:W2:Y:S01]  /*2cc20*/  LDL.LU R29, [R1+0x14cc] ;  /* 0x0014cc00011d7983 */ /* 0x000ea20000300800 */
[----:B------:R-:W-:Y:S01]  /*2cc30*/  STL [R1+0x14b0], R23 ;  /* 0x0014b01701007387 */ /* 0x000fe20000100800 */
[----:B0-----:R-:W3:Y:S02]  /*2cc40*/  LDL.LU R7, [R1+0x14bc] ;  /* 0x0014bc0001077983 */ /* 0x001ee40000300800 */
[----:B------:R-:W-:Y:S01]  /*2cc50*/  STL [R1+0x14d4], R28 ;  /* 0x0014d41c01007387 */ /* 0x000fe20000100800 */
[----:B---3--:R0:W-:Y:S01]  /*2cc60*/  STL [R1+0x1a7c], R7 ;  /* 0x001a7c0701007387 */ /* 0x0081e20000100800 */
[----:B------:R-:W-:Y:S03]  /*2cc70*/  STL [R1+0x14a8], R2 ;  /* 0x0014a80201007387 */ /* 0x000fe60000100800 */
[----:B0-----:R-:W3:Y:S01]  /*2cc80*/  LDL.LU R7, [R1+0x1498] ;  /* 0x0014980001077983 */ /* 0x001ee20000300800 */
[----:B--2---:R-:W-:-:S03]  /*2cc90*/  IMAD.X R29, R29, 0x1, R0, P1 ;  /* 0x000000011d1d7824 */ /* 0x004fc600008e0600 */
[----:B---3--:R0:W-:Y:S04]  /*2cca0*/  STL [R1+0x1a80], R7 ;  /* 0x001a800701007387 */ /* 0x0081e80000100800 */
        /* <DEDUP_REMOVED lines=27> */
[----:B------:R0:W-:Y:S02]  /*2ce60*/  STL [R1+0x14cc], R29 ;  /* 0x0014cc1d01007387 */ /* 0x0001e40000100800 */
[----:B0-----:R-:W-:-:S04]  /*2ce70*/  IMAD.MOV.U32 R29, RZ, RZ, c[0x0][0x188] ;  /* 0x00006200ff1d7624 */ /* 0x001fc800078e00ff */
[----:B------:R-:W-:-:S04]  /*2ce80*/  IMAD.SHL.U32 R29, R29, 0x100, RZ ;  /* 0x000001001d1d7824 */ /* 0x000fc800078e00ff */
[----:B------:R-:W-:-:S05]  /*2ce90*/  IMAD.SHL.U32 R29, R29, 0x2, RZ ;  /* 0x000000021d1d7824 */ /* 0x000fca00078e00ff */
[----:B--2---:R-:W-:-:S05]  /*2cea0*/  IADD3 R7, P1, R7, R29, RZ ;  /* 0x0000001d07077210 */ /* 0x004fca0007f3e0ff */
        /* <DEDUP_REMOVED lines=8> */
[----:B------:R-:W-:-:S05]  /*2cf30*/  IADD3 R7, P2, R7, R29, RZ ;  /* 0x0000001d07077210 */ /* 0x000fca0007f5e0ff */
[----:B------:R0:W-:Y:S04]  /*2cf40*/  STL [R1+0x1498], R7 ;  /* 0x0014980701007387 */ /* 0x0001e80000100800 */
[----:B0-----:R-:W2:Y:S01]  /*2cf50*/  LDL.LU R7, [R1+0x1a7c] ;  /* 0x001a7c0001077983 */ /* 0x001ea20000300800 */
[--C-:B----4-:R-:W-:Y:S01]  /*2cf60*/  IMAD.X R11, R11, 0x1, R0.reuse, P4 ;  /* 0x000000010b0b7824 */ /* 0x110fe200020e0600 */
[-C--:B---3--:R-:W-:Y:S01]  /*2cf70*/  IADD3 R10, P4, R10, R29.reuse, RZ ;  /* 0x0000001d0a0a7210 */ /* 0x088fe20007f9e0ff */
[--C-:B------:R-:W-:Y:S01]  /*2cf80*/  IMAD.X R16, R16, 0x1, R0.reuse, P5 ;  /* 0x0000000110107824 */ /* 0x100fe200028e0600 */
[-C--:B------:R-:W-:Y:S01]  /*2cf90*/  IADD3 R17, P5, R17, R29.reuse, RZ ;  /* 0x0000001d11117210 */ /* 0x080fe20007fbe0ff */
        /* <DEDUP_REMOVED lines=15> */
[----:B------:R-:W-:Y:S01]  /*2d090*/  IADD3 R22, P2, R22, R29, RZ ;  /* 0x0000001d16167210 */ /* 0x000fe20007f5e0ff */
[----:B------:R-:W-:-:S02]  /*2d0a0*/  IMAD.X R2, R2, 0x1, R0, P4 ;  /* 0x0000000102027824 */ /* 0x000fc400020e0600 */
[----:B--2---:R-:W-:Y:S01]  /*2d0b0*/  IMAD.X R7, R7, 0x1, R0, P3 ;  /* 0x0000000107077824 */ /* 0x004fe200018e0600 */
[----:B------:R-:W-:-:S04]  /*2d0c0*/  IADD3 R6, P3, R6, R29, RZ ;  /* 0x0000001d06067210 */ /* 0x000fc80007f7e0ff */
[----:B------:R-:W-:Y:S01]  /*2d0d0*/  STL [R1+0x14bc], R7 ;  /* 0x0014bc0701007387 */ /* 0x000fe20000100800 */
[----:B------:R-:W-:Y:S02]  /*2d0e0*/  STL [R1+0x1490], R6 ;  /* 0x0014900601007387 */ /* 0x000fe40000100800 */
[----:B------:R-:W-:Y:S02]  /*2d0f0*/  STL [R1+0x14b4], R11 ;  /* 0x0014b40b01007387 */ /* 0x000fe40000100800 */
[----:B------:R-:W-:Y:S01]  /*2d100*/  STL [R1+0x1488], R10 ;  /* 0x0014880a01007387 */ /* 0x000fe20000100800 */
[----:B------:R-:W-:Y:S01]  /*2d110*/  STL [R1+0x14ac], R16 ;  /* 0x0014ac1001007387 */ /* 0x000fe20000100800 */
[----:B------:R-:W-:Y:S02]  /*2d120*/  STL [R1+0x1480], R17 ;  /* 0x0014801101007387 */ /* 0x000fe40000100800 */
[----:B------:R-:W-:Y:S02]  /*2d130*/  STL [R1+0x14a4], R18 ;  /* 0x0014a41201007387 */ /* 0x000fe40000100800 */
[----:B------:R-:W-:Y:S02]  /*2d140*/  STL [R1+0x1478], R19 ;  /* 0x0014781301007387 */ /* 0x000fe40000100800 */
[--C-:B------:R-:W-:Y:S01]  /*2d150*/  IMAD.X R27, R27, 0x1, R0.reuse, P3 ;  /* 0x000000011b1b7824 */ /* 0x100fe200018e0600 */
[----:B------:R-:W-:Y:S01]  /*2d160*/  STL [R1+0x149c], R8 ;  /* 0x00149c0801007387 */ /* 0x000fe20000100800 */
[----:B------:R-:W-:Y:S01]  /*2d170*/  IADD3 R26, P3, R26, R29, RZ ;  /* 0x0000001d1a1a7210 */ /* 0x000fe20007f7e0ff */
[----:B------:R-:W-:Y:S02]  /*2d180*/  STL [R1+0x1470], R5 ;  /* 0x0014700501007387 */ /* 0x000fe40000100800 */
[----:B------:R-:W-:Y:S01]  /*2d190*/  STL [R1+0x1494], R4 ;  /* 0x0014940401007387 */ /* 0x000fe20000100800 */
        /* <DEDUP_REMOVED lines=10> */
[----:B------:R-:W-:-:S02]  /*2d240*/  IMAD.X R23, R23, 0x1, R0, P3 ;  /* 0x0000000117177824 */ /* 0x000fc400018e0600 */
[----:B------:R-:W-:Y:S01]  /*2d250*/  STL [R1+0x1440], R20 ;  /* 0x0014401401007387 */ /* 0x000fe20000100800 */
[-C--:B------:R-:W-:Y:S01]  /*2d260*/  IADD3 R28, P3, R28, R29.reuse, RZ ;  /* 0x0000001d1c1c7210 */ /* 0x080fe20007f7e0ff */
[----:B------:R-:W-:Y:S01]  /*2d270*/  STL [R1+0x1464], R21 ;  /* 0x0014641501007387 */ /* 0x000fe20000100800 */
[----:B------:R-:W-:Y:S02]  /*2d280*/  STL [R1+0x1438], R22 ;  /* 0x0014381601007387 */ /* 0x000fe40000100800 */
[----:B------:R0:W-:Y:S02]  /*2d290*/  STL [R1+0x1a78], R0 ;  /* 0x001a780001007387 */ /* 0x0001e40000100800 */
        /* <DEDUP_REMOVED lines=3052> */
[--C-:B------:R-:W-:Y:S01]  /*39160*/  IMAD.X R13, R13, 0x1, R0.reuse, P3 ;  /* 0x000000010d0d7824 */ /* 0x100fe200018e0600 */
[----:B------:R-:W-:Y:S01]  /*39170*/  IADD3 R14, P3, R14, UR10, RZ ;  /* 0x0000000a0e0e7c10 */ /* 0x000fe2000ff7e0ff */
[--C-:B------:R-:W-:Y:S01]  /*39180*/  IMAD.X R9, R9, 0x1, R0.reuse, P4 ;  /* 0x0000000109097824 */ /* 0x100fe200020e0600 */
[----:B------:R-:W-:Y:S01]  /*39190*/  IADD3 R20, P4, R20, UR10, RZ ;  /* 0x0000000a14147c10 */ /* 0x000fe2000ff9e0ff */
[--C-:B------:R-:W-:Y:S01]  /*391a0*/  IMAD.X R21, R21, 0x1, R0.reuse, P5 ;  /* 0x0000000115157824 */ /* 0x100fe200028e0600 */
[----:B------:R-:W-:Y:S01]  /*391b0*/  IADD3 R22, P5, R22, UR10, RZ ;  /* 0x0000000a16167c10 */ /* 0x000fe2000ffbe0ff */
        /* <DEDUP_REMOVED lines=28> */
[----:B------:R-:W-:Y:S01]  /*39380*/  IADD3 R28, P6, R28, UR10, RZ ;  /* 0x0000000a1c1c7c10 */ /* 0x000fe2000ffde0ff */
        /* <DEDUP_REMOVED lines=33> */
[----:B--2---:R-:W-:Y:S01]  /*395a0*/  IADD3 R0, P1, R0, UR10, RZ ;  /* 0x0000000a00007c10 */ /* 0x004fe2000ff3e0ff */
[----:B------:R-:W2:Y:S01]  /*395b0*/  LDL.LU R22, [R1+0x18a0] ;  /* 0x0018a00001167983 */ /* 0x000ea20000300800 */
[----:B------:R-:W2:Y:S02]  /*395c0*/  LDL.LU R23, [R1+0x186c] ;  /* 0x00186c0001177983 */ /* 0x000ea40000300800 */
[----:B------:R-:W2:Y:S02]  /*395d0*/  LDL.LU R28, [R1+0x18a8] ;  /* 0x0018a800011c7983 */ /* 0x000ea40000300800 */
[----:B------:R-:W2:Y:S01]  /*395e0*/  LDL.LU R2, [R1+0x1874] ;  /* 0x0018740001027983 */ /* 0x000ea20000300800 */
[----:B------:R0:W-:Y:S04]  /*395f0*/  STL [R1+0x1834], R0 ;  /* 0x0018340001007387 */ /* 0x0001e80000100800 */
[----:B0-----:R-:W3:Y:S02]  /*39600*/  LDL.LU R0, [R1+0x1988] ;  /* 0x0019880001007983 */ /* 0x001ee40000300800 */
[----:B---3--:R-:W-:-:S05]  /*39610*/  IMAD.X R29, R29, 0x1, R0, P2 ;  /* 0x000000011d1d7824 */ /* 0x008fca00010e0600 */
[----:B------:R0:W-:Y:S04]  /*39620*/  STL [R1+0x824], R29 ;  /* 0x0008241d01007387 */ /* 0x0001e80000100800 */
[----:B0-----:R-:W3:Y:S01]  /*39630*/  LDL.LU R29, [R1+0x1984] ;  /* 0x00198400011d7983 */ /* 0x001ee20000300800 */
[----:B----4-:R-:W-:Y:S01]  /*39640*/  IADD3.X R7, R7, UR6, RZ, P3, !PT ;  /* 0x0000000607077c10 */ /* 0x010fe20009ffe4ff */
[----:B------:R-:W-:Y:S01]  /*39650*/  IADD3 R6, P3, R6, UR10, RZ ;  /* 0x0000000a06067c10 */ /* 0x000fe2000ff7e0ff */
[----:B------:R-:W-:Y:S01]  /*39660*/  IADD3.X R11, R11, UR6, RZ, P4, !PT ;  /* 0x000000060b0b7c10 */ /* 0x000fe2000a7fe4ff */
[----:B------:R0:W-:Y:S01]  /*39670*/  STL [R1+0x1978], R0 ;  /* 0x0019780001007387 */ /* 0x0001e20000100800 */
[----:B------:R-:W-:Y:S02]  /*39680*/  IADD3 R10, P4, R10, UR10, RZ ;  /* 0x0000000a0a0a7c10 */ /* 0x000fe4000ff9e0ff */
[----:B------:R-:W-:Y:S01]  /*39690*/  IADD3.X R16, R16, UR6, RZ, P5, !PT ;  /* 0x0000000610107c10 */ /* 0x000fe2000affe4ff */
[----:B------:R-:W-:Y:S01]  /*396a0*/  IADD3 R17, P5, R17, UR10, RZ ;  /* 0x0000000a11117c10 */ /* 0x000fe2000ffbe0ff */
        /* <DEDUP_REMOVED lines=14> */
[----:B---3--:R-:W-:-:S05]  /*39790*/  IADD3 R29, P2, R29, UR10, RZ ;  /* 0x0000000a1d1d7c10 */ /* 0x008fca000ff5e0ff */
[----:B------:R-:W-:Y:S01]  /*397a0*/  STL [R1+0x1840], R29 ;  /* 0x0018401d01007387 */ /* 0x000fe20000100800 */
[----:B------:R-:W-:Y:S02]  /*397b0*/  STL [R1+0x820], R7 ;  /* 0x0008200701007387 */ /* 0x000fe40000100800 */
[----:B------:R-:W-:Y:S02]  /*397c0*/  STL [R1+0x1848], R6 ;  /* 0x0018480601007387 */ /* 0x000fe40000100800 */
[----:B------:R-:W-:Y:S01]  /*397d0*/  STL [R1+0x1814], R11 ;  /* 0x0018140b01007387 */ /* 0x000fe20000100800 */
[----:B------:R-:W-:Y:S01]  /*397e0*/  STL [R1+0x1850], R10 ;  /* 0x0018500a01007387 */ /* 0x000fe20000100800 */
[----:B------:R-:W-:Y:S02]  /*397f0*/  STL [R1+0x181c], R16 ;  /* 0x00181c1001007387 */ /* 0x000fe40000100800 */
[----:B------:R-:W-:Y:S01]  /*39800*/  STL [R1+0x1858], R17 ;  /* 0x0018581101007387 */ /* 0x000fe20000100800 */
[----:B------:R-:W-:Y:S01]  /*39810*/  IADD3.X R4, R4, UR6, RZ, P2, !PT ;  /* 0x0000000604047c10 */ /* 0x000fe200097fe4ff */
[----:B------:R-:W-:Y:S01]  /*39820*/  STL [R1+0x1828], R18 ;  /* 0x0018281201007387 */ /* 0x000fe20000100800 */
[----:B------:R-:W-:Y:S01]  /*39830*/  IADD3 R3, P2, R3, UR10, RZ ;  /* 0x0000000a03037c10 */ /* 0x000fe2000ff5e0ff */
        /* <DEDUP_REMOVED lines=11> */
[----:B------:R-:W-:Y:S01]  /*398f0*/  IADD3.X R21, R21, UR6, RZ, P2, !PT ;  /* 0x0000000615157c10 */ /* 0x000fe200097fe4ff */
[----:B------:R-:W-:Y:S01]  /*39900*/  STL [R1+0x1854], R13 ;  /* 0x0018540d01007387 */ /* 0x000fe20000100800 */
[----:B--2---:R-:W-:Y:S01]  /*39910*/  IADD3 R22, P2, R22, UR10, RZ ;  /* 0x0000000a16167c10 */ /* 0x004fe2000ff5e0ff */
[----:B------:R-:W-:Y:S01]  /*39920*/  STL [R1+0x1890], R14 ;  /* 0x0018900e01007387 */ /* 0x000fe20000100800 */
[----:B------:R-:W-:Y:S02]  /*39930*/  STL [R1+0x185c], R9 ;  /* 0x00185c0901007387 */ /* 0x000fe40000100800 */
[----:B------:R-:W-:Y:S02]  /*39940*/  STL [R1+0x1898], R20 ;  /* 0x0018981401007387 */ /* 0x000fe40000100800 */
[----:B------:R-:W-:Y:S01]  /*39950*/  STL [R1+0x1864], R21 ;  /* 0x0018641501007387 */ /* 0x000fe20000100800 */
[----:B------:R-:W-:Y:S01]  /*39960*/  STL [R1+0x18a0], R22 ;  /* 0x0018a01601007387 */ /* 0x000fe20000100800 */
[----:B0-----:R-:W2:Y:S01]  /*39970*/  LDL.LU R0, [R1+0x18b8] ;  /* 0x0018b80001007983 */ /* 0x001ea20000300800 */
[----:B------:R-:W-:Y:S01]  /*39980*/  IADD3.X R23, R23, UR6, RZ, P3, !PT ;  /* 0x0000000617177c10 */ /* 0x000fe20009ffe4ff */
[----:B------:R-:W-:-:S04]  /*39990*/  IADD3 R28, P3, R28, UR10, RZ ;  /* 0x0000000a1c1c7c10 */ /* 0x000fc8000ff7e0ff */
[----:B------:R-:W-:Y:S04]  /*399a0*/  STL [R1+0x186c], R23 ;  /* 0x00186c1701007387 */ /* 0x000fe80000100800 */
[----:B--2---:R0:W-:Y:S01]  /*399b0*/  STL [R1+0x197c], R0 ;  /* 0x00197c0001007387 */ /* 0x0041e20000100800 */
[----:B------:R-:W-:Y:S03]  /*399c0*/  STL [R1+0x18a8], R28 ;  /* 0x0018a81c01007387 */ /* 0x000fe60000100800 */
[----:B0-----:R-:W2:Y:S01]  /*399d0*/  LDL.LU R0, [R1+0x187c] ;  /* 0x00187c0001007983 */ /* 0x001ea20000300800 */
[----:B------:R-:W-:-:S05]  /*399e0*/  IADD3.X R2, R2, UR6, RZ, P4, !PT ;  /* 0x0000000602027c10 */ /* 0x000fca000a7fe4ff */
[----:B------:R-:W-:Y:S04]  /*399f0*/  STL [R1+0x1874], R2 ;  /* 0x0018740201007387 */ /* 0x000fe80000100800 */
        /* <DEDUP_REMOVED lines=30> */
[----:B--2---:R-:W-:-:S05]  /*39be0*/  IADD3 R0, P4, R0, UR10, RZ ;  /* 0x0000000a00007c10 */ /* 0x004fca000ff9e0ff */
[----:B------:R0:W-:Y:S04]  /*39bf0*/  STL [R1+0x18b0], R0 ;  /* 0x0018b00001007387 */ /* 0x0001e80000100800 */
[----:B0-----:R-:W2:Y:S02]  /*39c00*/  LDL.LU R0, [R1+0x1980] ;  /* 0x0019800001007983 */ /* 0x001ea40000300800 */
[----:B--2---:R-:W-:-:S05]  /*39c10*/  IADD3.X R0, R0, UR6, RZ, P5, !PT ;  /* 0x0000000600007c10 */ /* 0x004fca000affe4ff */
[----:B------:R0:W-:Y:S04]  /*39c20*/  STL [R1+0x187c], R0 ;  /* 0x00187c0001007387 */ /* 0x0001e80000100800 */
[----:B0-----:R-:W2:Y:S01]  /*39c30*/  LDL.LU R0, [R1+0x197c] ;  /* 0x00197c0001007983 */ /* 0x001ea20000300800 */
[----:B---3--:R-:W-:Y:S01]  /*39c40*/  IADD3.X R10, R10, UR6, RZ, P6, !PT ;  /* 0x000000060a0a7c10 */ /* 0x008fe2000b7fe4ff */
[----:B----4-:R-:W-:Y:S01]  /*39c50*/  IADD3 R11, P6, R11, UR10, RZ ;  /* 0x0000000a0b0b7c10 */ /* 0x010fe2000ffde0ff */
[----:B------:R-:W-:Y:S01]  /*39c60*/  IADD3.X R6, R6, UR6, RZ, P1, !PT ;  /* 0x0000000606067c10 */ /* 0x000fe20008ffe4ff */
[----:B------:R-:W-:Y:S01]  /*39c70*/  IADD3 R7, P1, R7, UR10, RZ ;  /* 0x0000000a07077c10 */ /* 0x000fe2000ff3e0ff */
[----:B------:R-:W-:Y:S01]  /*39c80*/  IADD3.X R8, R8, UR6, RZ, P2, !PT ;  /* 0x0000000608087c10 */ /* 0x000fe200097fe4ff */
[----:B------:R-:W-:Y:S01]  /*39c90*/  IADD3 R5, P2, R5, UR10, RZ ;  /* 0x0000000a05057c10 */ /* 0x000fe2000ff5e0ff */
[----:B------:R-:W-:Y:S01]  /*39ca0*/  IADD3.X R4, R4, UR6, RZ, P3, !PT ;  /* 0x0000000604047c10 */ /* 0x000fe20009ffe4ff */
[----:B------:R-:W-:Y:S01]  /*39cb0*/  IADD3 R3, P3, R3, UR10, RZ ;  /* 0x0000000a03037c10 */ /* 0x000fe2000ff7e0ff */
[----:B--2---:R-:W-:-:S05]  /*39cc0*/  IADD3 R0, P5, R0, UR10, RZ ;  /* 0x0000000a00007c10 */ /* 0x004fca000ffbe0ff */
[----:B------:R0:W-:Y:S04]  /*39cd0*/  STL [R1+0x18b8], R0 ;  /* 0x0018b80001007387 */ /* 0x0001e80000100800 */
[----:B0-----:R0:W5:Y:S01]  /*39ce0*/  LDL.LU R0, [R1+0x1978] ;  /* 0x0019780001007983 */ /* 0x0011620000300800 */
[----:B------:R1:W-:Y:S03]  /*39cf0*/  STL [R1+0x1884], R10 ;  /* 0x0018840a01007387 */ /* 0x0003e60000100800 */
[----:B-1----:R0:W5:Y:S01]  /*39d00*/  LDL.LU R10, [R1+0x1974] ;  /* 0x00197400010a7983 */ /* 0x0021620000300800 */
[----:B------:R1:W-:Y:S03]  /*39d10*/  STL [R1+0x18c0], R11 ;  /* 0x0018c00b01007387 */ /* 0x0003e60000100800 */
[----:B-1----:R0:W5:Y:S01]  /*39d20*/  LDL.LU R11, [R1+0x1970] ;  /* 0x00197000010b7983 */ /* 0x0021620000300800 */
[----:B------:R1:W-:Y:S03]  /*39d30*/  STL [R1+0x188c], R6 ;  /* 0x00188c0601007387 */ /* 0x0003e60000100800 */
[----:B-1----:R0:W5:Y:S01]  /*39d40*/  LDL.LU R6, [R1+0x196c] ;  /* 0x00196c0001067983 */ /* 0x0021620000300800 */
[----:B------:R1:W-:Y:S03]  /*39d50*/  STL [R1+0x18c8], R7 ;  /* 0x0018c80701007387 */ /* 0x0003e60000100800 */
[----:B-1----:R0:W5:Y:S01]  /*39d60*/  LDL.LU R7, [R1+0x1968] ;  /* 0x0019680001077983 */ /* 0x0021620000300800 */
[----:B------:R1:W-:Y:S03]  /*39d70*/  STL [R1+0x1894], R8 ;  /* 0x0018940801007387 */ /* 0x0003e60000100800 */
[----:B-1----:R-:W2:Y:S01]  /*39d80*/  LDL.LU R8, [R1+0x1964] ;  /* 0x0019640001087983 */ /* 0x002ea20000300800 */
[----:B------:R1:W-:Y:S03]  /*39d90*/  STL [R1+0x18d0], R5 ;  /* 0x0018d00501007387 */ /* 0x0003e60000100800 */
[----:B-1----:R-:W3:Y:S01]  /*39da0*/  LDL.LU R5, [R1+0x1960] ;  /* 0x0019600001057983 */ /* 0x002ee20000300800 */
[----:B------:R1:W-:Y:S03]  /*39db0*/  STL [R1+0x189c], R4 ;  /* 0x00189c0401007387 */ /* 0x0003e60000100800 */
[----:B-1----:R-:W4:Y:S01]  /*39dc0*/  LDL.LU R4, [R1+0x195c] ;  /* 0x00195c0001047983 */ /* 0x002f220000300800 */
[----:B------:R1:W-:Y:S03]  /*39dd0*/  STL [R1+0x18d8], R3 ;  /* 0x0018d80301007387 */ /* 0x0003e60000100800 */
[----:B-1----:R-:W4:Y:S01]  /*39de0*/  LDL.LU R3, [R1+0x1958] ;  /* 0x0019580001037983 */ /* 0x002f220000300800 */
[----:B------:R-:W-:Y:S01]  /*39df0*/  IADD3.X R24, R24, UR6, RZ, P4, !PT ;  /* 0x0000000618187c10 */ /* 0x000fe2000a7fe4ff */
[----:B------:R-:W-:Y:S01]  /*39e00*/  IADD3 R25, P4, R25, UR10, RZ ;  /* 0x0000000a19197c10 */ /* 0x000fe2000ff9e0ff */
[----:B------:R-:W-:Y:S01]  /*39e10*/  IADD3.X R26, R26, UR6, RZ, P5, !PT ;  /* 0x000000061a1a7c10 */ /* 0x000fe2000affe4ff */
[----:B------:R-:W-:-:S02]  /*39e20*/  IADD3 R27, P5, R27, UR10, RZ ;  /* 0x0000000a1b1b7c10 */ /* 0x000fc4000ffbe0ff */
[----:B------:R1:W-:Y:S01]  /*39e30*/  STL [R1+0x18a4], R24 ;  /* 0x0018a41801007387 */ /* 0x0003e20000100800 */
[----:B------:R-:W-:Y:S01]  /*39e40*/  IADD3.X R15, R15, UR6, RZ, P6, !PT ;  /* 0x000000060f0f7c10 */ /* 0x000fe2000b7fe4ff */
[----:B------:R-:W-:Y:S01]  /*39e50*/  IADD3 R9, P6, R9, UR10, RZ ;  /* 0x0000000a09097c10 */ /* 0x000fe2000ffde0ff */
[----:B------:R-:W-:Y:S01]  /*39e60*/  IADD3.X R28, R28, UR6, RZ, P1, !PT ;  /* 0x000000061c1c7c10 */ /* 0x000fe20008ffe4ff */
[----:B-1----:R0:W5:Y:S01]  /*39e70*/  LDL.LU R24, [R1+0x1954] ;  /* 0x0019540001187983 */ /* 0x0021620000300800 */
[----:B------:R1:W-:Y:S01]  /*39e80*/  STL [R1+0x18e0], R25 ;  /* 0x0018e01901007387 */ /* 0x0003e20000100800 */
[----:B------:R-:W-:Y:S02]  /*39e90*/  IADD3 R29, P1, R29, UR10, RZ ;  /* 0x0000000a1d1d7c10 */ /* 0x000fe4000ff3e0ff */
[----:B------:R-:W-:Y:S01]  /*39ea0*/  IADD3.X R2, R2, UR6, RZ, P2, !PT ;  /* 0x0000000602027c10 */ /* 0x000fe200097fe4ff */
[----:B-1----:R0:W5:Y:S01]  /*39eb0*/  LDL.LU R25, [R1+0x1950] ;  /* 0x0019500001197983 */ /* 0x0021620000300800 */
[----:B------:R1:W-:Y:S01]  /*39ec0*/  STL [R1+0x18ac], R26 ;  /* 0x0018ac1a01007387 */ /* 0x0003e20000100800 */
[----:B------:R-:W-:-:S02]  /*39ed0*/  IADD3 R16, P2, R16, UR10, RZ ;  /* 0x0000000a10107c10 */ /* 0x000fc4000ff5e0ff */
[----:B------:R-:W-:Y:S01]  /*39ee0*/  IADD3.X R17, R17, UR6, RZ, P3, !PT ;  /* 0x0000000611117c10 */ /* 0x000fe20009ffe4ff */
[----:B-1----:R0:W5:Y:S01]  /*39ef0*/  LDL.LU R26, [R1+0x194c] ;  /* 0x00194c00011a7983 */ /* 0x0021620000300800 */
[----:B------:R1:W-:Y:S01]  /*39f00*/  STL [R1+0x18e8], R27 ;  /* 0x0018e81b01007387 */ /* 0x0003e20000100800 */
[----:B------:R-:W-:Y:S02]  /*39f10*/  IADD3 R18, P3, R18, UR10, RZ ;  /* 0x0000000a12127c10 */ /* 0x000fe4000ff7e0ff */
[----:B------:R-:W-:Y:S01]  /*39f20*/  IADD3.X R19, R19, UR6, RZ, P4, !PT ;  /* 0x0000000613137c10 */ /* 0x000fe2000a7fe4ff */
[----:B-1----:R0:W5:Y:S01]  /*39f30*/  LDL.LU R27, [R1+0x1948] ;  /* 0x00194800011b7983 */ /* 0x0021620000300800 */
[----:B------:R1:W-:Y:S01]  /*39f40*/  STL [R1+0x18b4], R15 ;  /* 0x0018b40f01007387 */ /* 0x0003e20000100800 */
[----:B------:R-:W-:Y:S02]  /*39f50*/  IADD3 R12, P4, R12, UR10, RZ ;  /* 0x0000000a0c0c7c10 */ /* 0x000fe4000ff9e0ff */
[----:B------:R-:W-:Y:S01]  /*39f60*/  IADD3.X R13, R13, UR6, RZ, P5, !PT ;  /* 0x000000060d0d7c10 */ /* 0x000fe2000affe4ff */
[----:B-1----:R0:W5:Y:S01]  /*39f70*/  LDL.LU R15, [R1+0x1944] ;  /* 0x00194400010f7983 */ /* 0x0021620000300800 */
[----:B------:R1:W-:Y:S01]  /*39f80*/  STL [R1+0x18f0], R9 ;  /* 0x0018f00901007387 */ /* 0x0003e20000100800 */
[----:B------:R-:W-:-:S02]  /*39f90*/  IADD3.X R14, R14, UR6, RZ, P6, !PT ;  /* 0x000000060e0e7c10 */ /* 0x000fc4000b7fe4ff */
[----:B-1----:R0:W5:Y:S01]  /*39fa0*/  LDL.LU R9, [R1+0x1940] ;  /* 0x0019400001097983 */ /* 0x0021620000300800 */
[----:B------:R1:W-:Y:S01]  /*39fb0*/  STL [R1+0x18bc], R28 ;  /* 0x0018bc1c01007387 */ /* 0x0003e20000100800 */
[----:B------:R-:W-:Y:S02]  /*39fc0*/  IADD3.X R20, R20, UR6, RZ, P1, !PT ;  /* 0x0000000614147c10 */ /* 0x000fe40008ffe4ff */
[----:B------:R-:W-:Y:S01]  /*39fd0*/  IADD3.X R21, R21, UR6, RZ, P2, !PT ;  /* 0x0000000615157c10 */ /* 0x000fe200097fe4ff */
[----:B-1----:R0:W5:Y:S01]  /*39fe0*/  LDL.LU R28, [R1+0x193c] ;  /* 0x00193c00011c7983 */ /* 0x0021620000300800 */
[----:B------:R-:W-:Y:S02]  /*39ff0*/  STL [R1+0x18f8], R29 ;  /* 0x0018f81d01007387 */ /* 0x000fe40000100800 */
[----:B------:R1:W-:Y:S02]  /*3a000*/  STL [R1+0x18c4], R2 ;  /* 0x0018c40201007387 */ /* 0x0003e40000100800 */
[----:B------:R-:W-:Y:S01]  /*3a010*/  STL [R1+0x1900], R16 ;  /* 0x0019001001007387 */ /* 0x000fe20000100800 */
[----:B------:R-:W-:Y:S01]  /*3a020*/  STL [R1+0x18cc], R17 ;  /* 0x0018cc1101007387 */ /* 0x000fe20000100800 */
[----:B------:R-:W-:Y:S02]  /*3a030*/  STL [R1+0x1908], R18 ;  /* 0x0019081201007387 */ /* 0x000fe40000100800 */
[----:B------:R-:W-:Y:S02]  /*3a040*/  STL [R1+0x18d4], R19 ;  /* 0x0018d41301007387 */ /* 0x000fe40000100800 */
[----:B------:R-:W-:Y:S01]  /*3a050*/  STL [R1+0x190c], R12 ;  /* 0x00190c0c01007387 */ /* 0x000fe20000100800 */
[----:B------:R3:W-:Y:S01]  /*3a060*/  STL [R1+0x18dc], R13 ;  /* 0x0018dc0d01007387 */ /* 0x0007e20000100800 */
[----:B------:R-:W-:-:S03]  /*3a070*/  IADD3.X R22, R22, UR6, RZ, P3, !PT ;  /* 0x0000000616167c10 */ /* 0x000fc60009ffe4ff */
[----:B-1----:R-:W1:Y:S01]  /*3a080*/  S2R R2, SR_TID.X ;  /* 0x0000000000027919 */ /* 0x002e620000002100 */
[----:B------:R0:W-:Y:S01]  /*3a090*/  STL [R1+0x18e4], R14 ;  /* 0x0018e40e01007387 */ /* 0x0001e20000100800 */
[----:B------:R-:W-:Y:S01]  /*3a0a0*/  IADD3.X R23, R23, UR6, RZ, P4, !PT ;  /* 0x0000000617177c10 */ /* 0x000fe2000a7fe4ff */
[----:B------:R0:W-:Y:S01]  /*3a0b0*/  STL [R1+0x18ec], R20 ;  /* 0x0018ec1401007387 */ /* 0x0001e20000100800 */
[----:B------:R0:W-:Y:S01]  /*3a0c0*/  STL [R1+0x18f4], R21 ;  /* 0x0018f41501007387 */ /* 0x0001e20000100800 */
[----:B------:R0:W-:Y:S02]  /*3a0d0*/  STL [R1+0x18fc], R22 ;  /* 0x0018fc1601007387 */ /* 0x0001e40000100800 */
[----:B------:R-:W-:-:S04]  /*3a0e0*/  IMAD.MOV.U32 R29, RZ, RZ, c[0x0][0x188] ;  /* 0x00006200ff1d7624 */ /* 0x000fc800078e00ff */
[----:B------:R-:W-:-:S04]  /*3a0f0*/  IMAD.SHL.U32 R29, R29, 0x100, RZ ;  /* 0x000001001d1d7824 */ /* 0x000fc800078e00ff */
[----:B------:R-:W-:Y:S01]  /*3a100*/  IMAD.SHL.U32 R29, R29, 0x2, RZ ;  /* 0x000000021d1d7824 */ /* 0x000fe200078e00ff */
[----:B-1----:R-:W-:-:S05]  /*3a110*/  LOP3.LUT R2, R2, 0x7f, RZ, 0xc0, !PT ;  /* 0x0000007f02027812 */ /* 0x002fca00078ec0ff */
[----:B------:R-:W-:Y:S02]  /*3a120*/  IMAD.SHL.U32 R2, R2, 0x2, RZ ;  /* 0x0000000202027824 */ /* 0x000fe400078e00ff */
[----:B---3--:R-:W-:Y:S02]  /*3a130*/  IMAD.MOV.U32 R13, RZ, RZ, R5 ;  /* 0x000000ffff0d7224 */ /* 0x008fe400078e0005 */
[----:B--2---:R-:W-:-:S05]  /*3a140*/  IMAD.MOV.U32 R5, RZ, RZ, R8 ;  /* 0x000000ffff057224 */ /* 0x004fca00078e0008 */
[----:B----4-:R0:W-:Y:S01]  /*3a150*/  STL.64 [R1+0x100], R4 ;  /* 0x0001000401007387 */ /* 0x0101e20000100a00 */
[----:B------:R0:W-:Y:S02]  /*3a160*/  STL [R1+0x1904], R23 ;  /* 0x0019041701007387 */ /* 0x0001e40000100800 */
[----:B------:R-:W-:-:S05]  /*3a170*/  IMAD.MOV.U32 R12, RZ, RZ, R3 ;  /* 0x000000ffff0c7224 */ /* 0x000fca00078e0003 */
[----:B------:R0:W-:Y:S01]  /*3a180*/  STL.64 [R1+0x108], R12 ;  /* 0x0001080c01007387 */ /* 0x0001e20000100a00 */
[----:B------:R-:W-:Y:S01]  /*3a190*/  @!P0 CALL.REL.NOINC `(.L_x_2) ;  /* 0x0000001000008944 */ /* 0x000fe20003c00000 */
[----:B------:R-:W-:Y:S05]  /*3a1a0*/  BRA `(.L_x_3) ;  /* 0xfffcf66000007947 */ /* 0x000fea000383ffff */
.L_x_2:
[----:B-----5:R1:W-:Y:S04]  /*3a1b0*/  STL [R1+0x193c], R15 ;  /* 0x00193c0f01007387 */ /* 0x0203e80000100800 */
[----:B-1----:R-:W2:Y:S04]  /*3a1c0*/  LDL.LU R15, [R1+0x25c] ;  /* 0x00025c00010f7983 */ /* 0x002ea80000300800 */
[----:B0-----:R-:W2:Y:S04]  /*3a1d0*/  LDL.LU R5, [R1+0x258] ;  /* 0x0002580001057983 */ /* 0x001ea80000300800 */
[----:B------:R-:W3:Y:S04]  /*3a1e0*/  LDL.LU R4, [R1+0x278] ;  /* 0x0002780001047983 */ /* 0x000ee80000300800 */
[----:B------:R-:W4:Y:S04]  /*3a1f0*/  LDL.LU R28, [R1+0x274] ;  /* 0x00027400011c7983 */ /* 0x000f280000300800 */
[----:B------:R-:W4:Y:S04]  /*3a200*/  LDL.LU R8, [R1+0x270] ;  /* 0x0002700001087983 */ /* 0x000f280000300800 */
[----:B------:R-:W3:Y:S04]  /*3a210*/  LDL.LU R0, [R1+0x4c] ;  /* 0x00004c0001007983 */ /* 0x000ee80000300800 */
        /* <DEDUP_REMOVED lines=8> */
[----:B------:R-:W3:Y:S01]  /*3a2a0*/  LDL.LU R17, [R1+0x54] ;  /* 0x0000540001117983 */ /* 0x000ee20000300800 */
[----:B------:R-:W-:-:S03]  /*3a2b0*/  F2FP.PACK_AB R7, R7, R6 ;  /* 0x000000060707723e */ /* 0x000fc600000000ff */
[----:B------:R-:W3:Y:S01]  /*3a2c0*/  LDL.LU R18, [R1+0x50] ;  /* 0x0000500001127983 */ /* 0x000ee20000300800 */
[----:B------:R-:W-:-:S03]  /*3a2d0*/  F2FP.PACK_AB R6, R27, R26 ;  /* 0x0000001a1b06723e */ /* 0x000fc600000000ff */
[----:B------:R-:W3:Y:S04]  /*3a2e0*/  LDL.LU R20, [R1+0x284] ;  /* 0x0002840001147983 */ /* 0x000ee80000300800 */
[----:B------:R-:W3:Y:S04]  /*3a2f0*/  LDL.LU R21, [R1+0x280] ;  /* 0x0002800001157983 */ /* 0x000ee80000300800 */
[----:B------:R-:W3:Y:S04]  /*3a300*/  LDL.LU R22, [R1+0x294] ;  /* 0x0002940001167983 */ /* 0x000ee80000300800 */
[----:B------:R-:W3:Y:S04]  /*3a310*/  LDL.LU R23, [R1+0x290] ;  /* 0x0002900001177983 */ /* 0x000ee80000300800 */
[----:B------:R-:W3:Y:S04]  /*3a320*/  LDL.LU R26, [R1+0x27c] ;  /* 0x00027c00011a7983 */ /* 0x000ee80000300800 */
[----:B------:R-:W3:Y:S01]  /*3a330*/  LDL.LU R27, [R1+0x254] ;  /* 0x00025400011b7983 */ /* 0x000ee20000300800 */
[----:B--2---:R-:W-:-:S03]  /*3a340*/  F2FP.PACK_AB R5, R15, R5 ;  /* 0x000000050f05723e */ /* 0x004fc600000000ff */
[----:B------:R-:W2:Y:S01]  /*3a350*/  LDL.LU R15, [R1+0x193c] ;  /* 0x00193c00010f7983 */ /* 0x000ea20000300800 */
[----:B------:R-:W-:Y:S02]  /*3a360*/  F2FP.PACK_AB R11, R11, R10 ;  /* 0x0000000a0b0b723e */ /* 0x000fe400000000ff */
[----:B------:R-:W-:Y:S02]  /*3a370*/  F2FP.PACK_AB R10, R25, R24 ;  /* 0x00000018190a723e */ /* 0x000fe400000000ff */
[----:B----4-:R-:W-:Y:S02]  /*3a380*/  F2FP.PACK_AB R8, R28, R8 ;  /* 0x000000081c08723e */ /* 0x010fe400000000ff */
[----:B---3--:R-:W-:Y:S02]  /*3a390*/  F2FP.PACK_AB R14, R29, R14 ;  /* 0x0000000e1d0e723e */ /* 0x008fe400000000ff */
[----:B------:R-:W-:Y:S02]  /*3a3a0*/  F2FP.PACK_AB R13, R2, R13 ;  /* 0x0000000d020d723e */ /* 0x000fe400000000ff */
[----:B------:R-:W-:-:S02]  /*3a3b0*/  F2FP.PACK_AB R12, R3, R12 ;  /* 0x0000000c030c723e */ /* 0x000fc400000000ff */
[----:B------:R-:W-:Y:S02]  /*3a3c0*/  F2FP.PACK_AB R19, R16, R19 ;  /* 0x000000131013723e */ /* 0x000fe400000000ff */
[----:B------:R-:W-:Y:S02]  /*3a3d0*/  F2FP.PACK_AB R18, R17, R18 ;  /* 0x000000121112723e */ /* 0x000fe400000000ff */
[----:B------:R-:W-:Y:S02]  /*3a3e0*/  F2FP.PACK_AB R17, R20, R21 ;  /* 0x000000151411723e */ /* 0x000fe400000000ff */
[----:B------:R-:W-:Y:S02]  /*3a3f0*/  F2FP.PACK_AB R16, R22, R23 ;  /* 0x000000171610723e */ /* 0x000fe400000000ff */
[----:B------:R-:W-:Y:S02]  /*3a400*/  F2FP.PACK_AB R4, R26, R4 ;  /* 0x000000041a04723e */ /* 0x000fe400000000ff */
[----:B------:R-:W-:-:S02]  /*3a410*/  F2FP.PACK_AB R9, R27, R9 ;  /* 0x000000091b09723e */ /* 0x000fc400000000ff */
[----:B--2---:R-:W-:Y:S02]  /*3a420*/  F2FP.PACK_AB R15, R0, R15 ;  /* 0x0000000f000f723e */ /* 0x004fe400000000ff */
.L_x_1:
[----:B0-----:R-:W2:Y:S04]  /*3a430*/  LDL.LU R0, [R1+0x1938] ;  /* 0x0019380001007983 */ /* 0x001ea80000300800 */
[----:B------:R-:W3:Y:S04]  /*3a440*/  LDL R23, [R1+0x1930] ;  /* 0x0019300001177983 */ /* 0x000ee80000100800 */
[----:B------:R-:W4:Y:S04]  /*3a450*/  LDL R24, [R1+0x192c] ;  /* 0x00192c0001187983 */ /* 0x000f280000100800 */
[----:B------:R-:W0:Y:S02]  /*3a460*/  S2R R20, SR_TID.X ;  /* 0x0000000000147919 */ /* 0x000e240000002100 */
[----:B0-----:R-:W-:-:S02]  /*3a470*/  IMAD.SHL.U32 R2, R20, 0x8, RZ ;  /* 0x0000000814027824 */ /* 0x001fc400078e00ff */
[C---:B------:R-:W-:Y:S02]  /*3a480*/  IMAD.SHL.U32 R3, R20.reuse, 0x20, RZ ;  /* 0x0000002014037824 */ /* 0x040fe400078e00ff */
[----:B------:R-:W-:Y:S01]  /*3a490*/  IMAD.SHL.U32 R21, R20, 0x4, RZ ;  /* 0x0000000414157824 */ /* 0x000fe200078e00ff */
[----:B------:R-:W-:-:S04]  /*3a4a0*/  LOP3.LUT R2, R2, 0x300, RZ, 0xc0, !PT ;  /* 0x0000030002027812 */ /* 0x000fc800078ec0ff */
[----:B------:R-:W-:Y:S01]  /*3a4b0*/  LOP3.LUT R21, R2, 0x70, R21, 0xf8, !PT ;  /* 0x0000007002157812 */ /* 0x000fe200078ef815 */
[----:B------:R-:W-:Y:S01]  /*3a4c0*/  IMAD.U32 R2, RZ, RZ, UR7 ;  /* 0x00000007ff027e24 */ /* 0x000fe2000f8e00ff */
[----:B------:R-:W-:Y:S02]  /*3a4d0*/  ULDC UR10, c[0x0][0x17c] ;  /* 0x00005f00000a7ab9 */ /* 0x000fe40000000800 */
[----:B------:R-:W-:Y:S02]  /*3a4e0*/  ULDC UR6, c[0x0][0x198] ;  /* 0x0000660000067ab9 */ /* 0x000fe40000000800 */
[----:B------:R-:W-:Y:S02]  /*3a4f0*/  UISETP.GE.AND UP0, UPT, UR11, UR10, UPT ;  /* 0x0000000a0b00728c */ /* 0x000fe4000bf06270 */
[----:B------:R-:W-:-:S06]  /*3a500*/  UIMAD UR4, UR7, UR6, URZ ;  /* 0x00000006070472a4 */ /* 0x000fcc000f8e023f */
[----:B------:R-:W-:Y:S01]  /*3a510*/  IMAD.U32 R29, RZ, RZ, UR4 ;  /* 0x00000004ff1d7e24 */ /* 0x000fe2000f8e00ff */
[----:B------:R-:W-:Y:S01]  /*3a520*/  BAR.SYNC.DEFER_BLOCKING 0x0 ;  /* 0x0000000000007b1d */ /* 0x000fe20000010000 */
[----:B--2---:R-:W-:-:S04]  /*3a530*/  LOP3.LUT R0, R0, 0x1800, RZ, 0xc0, !PT ;  /* 0x0000180000007812 */ /* 0x004fc800078ec0ff */
[----:B------:R-:W-:-:S04]  /*3a540*/  LOP3.LUT R0, R0, 0x60, R3, 0xf8, !PT ;  /* 0x0000006000007812 */ /* 0x000fc800078ef803 */
[----:B------:R-:W-:-:S05]  /*3a550*/  LOP3.LUT R21, R0, R21, RZ, 0x3c, !PT ;  /* 0x0000001500157212 */ /* 0x000fca00078e3cff */
[----:B------:R-:W-:Y:S04]  /*3a560*/  STS.128 [R21], R16 ;  /* 0x0000001015007388 */ /* 0x000fe80000000c00 */
[----:B------:R-:W-:Y:S04]  /*3a570*/  STS.128 [R21+0x80], R12 ;  /* 0x0000800c15007388 */ /* 0x000fe80000000c00 */
[----:B------:R4:W-:Y:S04]  /*3a580*/  STS.128 [R21+0x400], R8 ;  /* 0x0004000815007388 */ /* 0x0009e80000000c00 */
[----:B------:R0:W-:Y:S01]  /*3a590*/  STS.128 [R21+0x480], R4 ;  /* 0x0004800415007388 */ /* 0x0001e20000000c00 */
[C---:B------:R-:W-:Y:S01]  /*3a5a0*/  IMAD.SHL.U32 R3, R20.reuse, 0x400, RZ ;  /* 0x0000040014037824 */ /* 0x040fe200078e00ff */
[----:B------:R-:W-:-:S04]  /*3a5b0*/  LOP3.LUT R20, R20, 0x7f, RZ, 0xc0, !PT ;  /* 0x0000007f14147812 */ /* 0x000fc800078ec0ff */
[----:B------:R-:W-:-:S05]  /*3a5c0*/  LOP3.LUT R3, R3, 0x1800, RZ, 0xc0, !PT ;  /* 0x0000180003037812 */ /* 0x000fca00078ec0ff */
[----:B------:R-:W-:Y:S01]  /*3a5d0*/  IMAD R0, R20, 0x10, R3 ;  /* 0x0000001014007824 */ /* 0x000fe200078e0203 */
[----:B------:R-:W-:Y:S01]  /*3a5e0*/  BAR.SYNC.DEFER_BLOCKING 0x0 ;  /* 0x0000000000007b1d */ /* 0x000fe20000010000 */
[C---:B---3--:R-:W-:Y:S01]  /*3a5f0*/  IMAD R3, R23.reuse, c[0x0][0x194], RZ ;  /* 0x0000650017037a24 */ /* 0x048fe200078e02ff */
[----:B------:R-:W-:Y:S01]  /*3a600*/  ISETP.GE.AND P0, PT, R23, c[0x0][0x178], PT ;  /* 0x00005e0017007a0c */ /* 0x000fe20003f06270 */
[----:B----4-:R-:W-:-:S03]  /*3a610*/  IMAD R8, R24, c[0x0][0x194], RZ ;  /* 0x0000650018087a24 */ /* 0x010fc600078e02ff */
[----:B------:R-:W1:Y:S01]  /*3a620*/  LDS.128 R4, [R0] ;  /* 0x0000000000047984 */ /* 0x000e620000000c00 */
[----:B------:R-:W-:Y:S01]  /*3a630*/  IMAD.U32 R9, RZ, RZ, UR7 ;  /* 0x00000007ff097e24 */ /* 0x000fe2000f8e00ff */
[----:B------:R-:W-:Y:S02]  /*3a640*/  ISETP.LT.AND P0, PT, R2, c[0x0][0x17c], !P0 ;  /* 0x00005f0002007a0c */ /* 0x000fe40004701270 */
[----:B------:R-:W-:Y:S02]  /*3a650*/  ISETP.GE.AND P1, PT, R24, c[0x0][0x178], PT ;  /* 0x00005e0018007a0c */ /* 0x000fe40003f26270 */
[----:B------:R-:W-:Y:S02]  /*3a660*/  LEA R20, P2, R3, c[0x0][0x170], 0x1 ;  /* 0x00005c0003147a11 */ /* 0x000fe400078408ff */
[----:B------:R-:W-:Y:S02]  /*3a670*/  LEA R2, P3, R8, c[0x0][0x170], 0x1 ;  /* 0x00005c0008027a11 */ /* 0x000fe400078608ff */
[----:B------:R-:W-:-:S02]  /*3a680*/  ISETP.LT.AND P1, PT, R9, c[0x0][0x17c], !P1 ;  /* 0x00005f0009007a0c */ /* 0x000fc40004f21270 */
[----:B0-----:R-:W-:Y:S02]  /*3a690*/  LEA.HI.X.SX32 R21, R3, c[0x0][0x174], 0x1, P2 ;  /* 0x00005d0003157a11 */ /* 0x001fe400010f0eff */
[----:B------:R-:W-:Y:S02]  /*3a6a0*/  LEA.HI.X.SX32 R3, R8, c[0x0][0x174], 0x1, P3 ;  /* 0x00005d0008037a11 */ /* 0x000fe400018f0eff */
[----:B------:R-:W-:-:S04]  /*3a6b0*/  PLOP3.LUT P3, PT, PT, PT, UP0, 0x40, 0x0 ;  /* 0x000000000000781c */ /* 0x000fc80003f6e808 */
[----:B------:R-:W-:Y:S01]  /*3a6c0*/  ISETP.LT.AND P3, PT, R24, c[0x0][0x178], P3 ;  /* 0x00005e0018007a0c */ /* 0x000fe20001f61270 */
[----:B------:R-:W-:-:S04]  /*3a6d0*/  IMAD.WIDE R24, R29, 0x2, R20 ;  /* 0x000000021d187825 */ /* 0x000fc800078e0214 */
[----:B------:R-:W-:Y:S01]  /*3a6e0*/  IMAD.WIDE R28, R29, 0x2, R2 ;  /* 0x000000021d1c7825 */ /* 0x000fe200078e0202 */
[----:B-1----:R-:W-:Y:S04]  /*3a6f0*/  @P0 STG.E.U16 [R24.64], R4 ;  /* 0x0000000418000986 */ /* 0x002fe8000c101508 */
[----:B------:R0:W-:Y:S04]  /*3a700*/  @P1 STG.E.U16 [R28.64], R6 ;  /* 0x000000061c001986 */ /* 0x0001e8000c101508 */
[----:B0-----:R-:W2:Y:S01]  /*3a710*/  LDL.LU R28, [R1+0x192c] ;  /* 0x00192c00011c7983 */ /* 0x001ea20000300800 */
[----:B------:R-:W-:-:S05]  /*3a720*/  LOP3.LUT R22, R0, 0x20, RZ, 0x3c, !PT ;  /* 0x0000002000167812 */ /* 0x000fca00078e3cff */
[----:B------:R0:W1:Y:S01]  /*3a730*/  LDS.128 R12, [R22] ;  /* 0x00000000160c7984 */ /* 0x0000620000000c00 */
[----:B------:R-:W-:Y:S01]  /*3a740*/  UISETP.GE.AND UP1, UPT, UR12, UR10, UPT ;  /* 0x0000000a0c00728c */ /* 0x000fe2000bf26270 */
[----:B------:R-:W-:Y:S01]  /*3a750*/  PLOP3.LUT P2, PT, PT, PT, UP0, 0x40, 0x0 ;  /* 0x000000000000781c */ /* 0x000fe20003f4e808 */
[----:B------:R-:W-:-:S03]  /*3a760*/  UIADD3 UR5, UR4, UR6, URZ ;  /* 0x0000000604057290 */ /* 0x000fc6000fffe03f */
[C---:B------:R-:W-:Y:S02]  /*3a770*/  ISETP.LT.AND P2, PT, R23.reuse, c[0x0][0x178], P2 ;  /* 0x00005e0017007a0c */ /* 0x040fe40001741270 */
[----:B------:R-:W-:Y:S01]  /*3a780*/  PLOP3.LUT P4, PT, PT, PT, UP1, 0x40, 0x0 ;  /* 0x000000000000781c */ /* 0x000fe20003f8e818 */
[----:B------:R-:W-:Y:S01]  /*3a790*/  UIADD3 UR4, UR5, UR6, URZ ;  /* 0x0000000605047290 */ /* 0x000fe2000fffe03f */
[----:B------:R-:W-:Y:S01]  /*3a7a0*/  PLOP3.LUT P0, PT, PT, PT, UP1, 0x40, 0x0 ;  /* 0x000000000000781c */ /* 0x000fe20003f0e818 */
[----:B------:R-:W-:Y:S01]  /*3a7b0*/  IMAD.U32 R19, RZ, RZ, UR5 ;  /* 0x00000005ff137e24 */ /* 0x000fe2000f8e00ff */
[----:B------:R-:W-:Y:S02]  /*3a7c0*/  ISETP.LT.AND P4, PT, R23, c[0x0][0x178], P4 ;  /* 0x00005e0017007a0c */ /* 0x000fe40002781270 */
[----:B------:R-:W-:Y:S01]  /*3a7d0*/  PRMT R25, R4, 0x7632, R25 ;  /* 0x0000763204197816 */ /* 0x000fe20000000019 */
[----:B------:R-:W-:Y:S01]  /*3a7e0*/  IMAD.WIDE R16, R19, 0x2, R20 ;  /* 0x0000000213107825 */ /* 0x000fe200078e0214 */
[----:B------:R-:W-:-:S03]  /*3a7f0*/  PRMT R27, R6, 0x7632, R27 ;  /* 0x00007632061b7816 */ /* 0x000fc6000000001b */
[----:B------:R-:W-:Y:S01]  /*3a800*/  IMAD.WIDE R18, R19, 0x2, R2 ;  /* 0x0000000213127825 */ /* 0x000fe200078e0202 */
[----:B------:R-:W-:Y:S03]  /*3a810*/  @P2 STG.E.U16 [R16.64], R25 ;  /* 0x0000001910002986 */ /* 0x000fe6000c101508 */
[----:B------:R-:W-:Y:S01]  /*3a820*/  IMAD.U32 R26, RZ, RZ, UR4 ;  /* 0x00000004ff1a7e24 */ /* 0x000fe2000f8e00ff */
[----:B------:R3:W-:Y:S01]  /*3a830*/  @P3 STG.E.U16 [R18.64], R27 ;  /* 0x0000001b12003986 */ /* 0x0007e2000c101508 */
[----:B------:R-:W-:Y:S02]  /*3a840*/  IMAD.MOV.U32 R24, RZ, RZ, R23 ;  /* 0x000000ffff187224 */ /* 0x000fe400078e0017 */
[----:B0-----:R-:W-:-:S04]  /*3a850*/  IMAD.WIDE R22, R26, 0x2, R20 ;  /* 0x000000021a167825 */ /* 0x001fc800078e0214 */
[----:B---3--:R-:W-:Y:S01]  /*3a860*/  IMAD.WIDE R26, R26, 0x2, R2 ;  /* 0x000000021a1a7825 */ /* 0x008fe200078e0202 */
[----:B-1----:R-:W-:Y:S01]  /*3a870*/  @P4 STG.E.U16 [R22.64], R12 ;  /* 0x0000000c16004986 */ /* 0x002fe2000c101508 */
[----:B------:R-:W-:Y:S02]  /*3a880*/  PRMT R4, R14, 0x7632, R4 ;  /* 0x000076320e047816 */ /* 0x000fe40000000004 */
[----:B--2---:R-:W-:-:S13]  /*3a890*/  ISETP.LT.AND P0, PT, R28, c[0x0][0x178], P0 ;  /* 0x00005e001c007a0c */ /* 0x004fda0000701270 */
[----:B------:R0:W-:Y:S04]  /*3a8a0*/  @P0 STG.E.U16 [R26.64], R14 ;  /* 0x0000000e1a000986 */ /* 0x0001e8000c101508 */
[----:B0-----:R-:W2:Y:S01]  /*3a8b0*/  LDL.LU R14, [R1+0x1930] ;  /* 0x00193000010e7983 */ /* 0x001ea20000300800 */
[----:B------:R-:W-:-:S06]  /*3a8c0*/  LOP3.LUT R8, R0, 0x40, RZ, 0x3c, !PT ;  /* 0x0000004000087812 */ /* 0x000fcc00078e3cff */
[----:B------:R-:W0:Y:S01]  /*3a8d0*/  LDS.128 R8, [R8] ;  /* 0x0000000008087984 */ /* 0x000e220000000c00 */
[----:B------:R-:W-:Y:S01]  /*3a8e0*/  LOP3.LUT R6, R0, 0x60, RZ, 0x3c, !PT ;  /* 0x0000006000067812 */ /* 0x000fe200078e3cff */
[----:B------:R-:W-:Y:S02]  /*3a8f0*/  UISETP.GE.AND UP0, UPT, UR13, UR10, UPT ;  /* 0x0000000a0d00728c */ /* 0x000fe4000bf06270 */
[----:B------:R-:W-:Y:S02]  /*3a900*/  UISETP.GE.AND UP2, UPT, UR14, UR10, UPT ;  /* 0x0000000a0e00728c */ /* 0x000fe4000bf46270 */
[----:B------:R-:W1:Y:S01]  /*3a910*/  LDS.128 R16, [R6] ;  /* 0x0000000006107984 */ /* 0x000e620000000c00 */
[----:B------:R-:W-:Y:S01]  /*3a920*/  UIADD3 UR4, UR4, UR6, URZ ;  /* 0x0000000604047290 */ /* 0x000fe2000fffe03f */
[----:B------:R-:W-:Y:S02]  /*3a930*/  PLOP3.LUT P1, PT, PT, PT, UP0, 0x40, 0x0 ;  /* 0x000000000000781c */ /* 0x000fe40003f2e808 */
[----:B------:R-:W-:-:S02]  /*3a940*/  PLOP3.LUT P2, PT, PT, PT, UP0, 0x40, 0x0 ;  /* 0x000000000000781c */ /* 0x000fc40003f4e808 */
[----:B------:R-:W-:Y:S01]  /*3a950*/  PLOP3.LUT P3, PT, PT, PT, UP2, 0x40, 0x0 ;  /* 0x000000000000781c */ /* 0x000fe20003f6e828 */
[----:B------:R-:W-:Y:S01]  /*3a960*/  UIADD3 UR5, UR4, UR6, URZ ;  /* 0x0000000604057290 */ /* 0x000fe2000fffe03f */
[----:B------:R-:W-:Y:S02]  /*3a970*/  ISETP.LT.AND P1, PT, R24, c[0x0][0x178], P1 ;  /* 0x00005e0018007a0c */ /* 0x000fe40000f21270 */
[----:B------:R-:W-:Y:S02]  /*3a980*/  ISETP.LT.AND P2, PT, R28, c[0x0][0x178], P2 ;  /* 0x00005e001c007a0c */ /* 0x000fe40001741270 */
[----:B------:R-:W-:Y:S01]  /*3a990*/  ISETP.LT.AND P3, PT, R24, c[0x0][0x178], P3 ;  /* 0x00005e0018007a0c */ /* 0x000fe20001f61270 */
[----:B------:R-:W-:Y:S02]  /*3a9a0*/  IMAD.U32 R23, RZ, RZ, UR4 ;  /* 0x00000004ff177e24 */ /* 0x000fe4000f8e00ff */
[----:B------:R-:W-:Y:S01]  /*3a9b0*/  IMAD.U32 R0, RZ, RZ, UR5 ;  /* 0x00000005ff007e24 */ /* 0x000fe2000f8e00ff */
[----:B------:R-:W-:Y:S01]  /*3a9c0*/  PRMT R12, R12, 0x7632, R12 ;  /* 0x000076320c0c7816 */ /* 0x000fe2000000000c */
[C---:B------:R-:W-:Y:S01]  /*3a9d0*/  IMAD.WIDE R24, R23.reuse, 0x2, R20 ;  /* 0x0000000217187825 */ /* 0x040fe200078e0214 */
[----:B------:R-:W-:Y:S01]  /*3a9e0*/  UISETP.GE.AND UP0, UPT, UR15, UR10, UPT ;  /* 0x0000000a0f00728c */ /* 0x000fe2000bf06270 */
[----:B------:R-:W-:Y:S01]  /*3a9f0*/  PLOP3.LUT P0, PT, PT, PT, UP2, 0x40, 0x0 ;  /* 0x000000000000781c */ /* 0x000fe20003f0e828 */
[----:B------:R-:W-:Y:S01]  /*3aa00*/  UISETP.GE.AND UP1, UPT, UR16, UR10, UPT ;  /* 0x0000000a1000728c */ /* 0x000fe2000bf26270 */
[----:B------:R-:W-:Y:S01]  /*3aa10*/  IMAD.WIDE R22, R23, 0x2, R2 ;  /* 0x0000000217167825 */ /* 0x000fe200078e0202 */
[----:B------:R-:W-:Y:S03]  /*3aa20*/  @P1 STG.E.U16 [R24.64], R12 ;  /* 0x0000000c18001986 */ /* 0x000fe6000c101508 */
[----:B------:R-:W-:Y:S01]  /*3aa30*/  IMAD.WIDE R26, R0, 0x2, R20 ;  /* 0x00000002001a7825 */ /* 0x000fe200078e0214 */
[----:B------:R3:W-:Y:S01]  /*3aa40*/  @P2 STG.E.U16 [R22.64], R4 ;  /* 0x0000000416002986 */ /* 0x0007e2000c101508 */
[----:B------:R-:W-:Y:S01]  /*3aa50*/  PLOP3.LUT P1, PT, PT, PT, UP0, 0x40, 0x0 ;  /* 0x000000000000781c */ /* 0x000fe20003f2e808 */
[----:B------:R-:W-:Y:S01]  /*3aa60*/  UIADD3 UR5, UR5, UR6, URZ ;  /* 0x0000000605057290 */ /* 0x000fe2000fffe03f */
[----:B------:R-:W-:-:S02]  /*3aa70*/  ISETP.LT.AND P0, PT, R28, c[0x0][0x178], P0 ;  /* 0x00005e001c007a0c */ /* 0x000fc40000701270 */
[----:B------:R-:W-:Y:S01]  /*3aa80*/  PLOP3.LUT P2, PT, PT, PT, UP0, 0x40, 0x0 ;  /* 0x000000000000781c */ /* 0x000fe20003f4e808 */
[----:B0-----:R0:W-:Y:S01]  /*3aa90*/  @P3 STG.E.U16 [R26.64], R8 ;  /* 0x000000081a003986 */ /* 0x0011e2000c101508 */
[----:B------:R-:W-:Y:S01]  /*3aaa0*/  PLOP3.LUT P3, PT, PT, PT, UP1, 0x40, 0x0 ;  /* 0x000000000000781c */ /* 0x000fe20003f6e818 */
[----:B------:R-:W-:Y:S01]  /*3aab0*/  UIADD3 UR4, UR5, UR6, URZ ;  /* 0x0000000605047290 */ /* 0x000fe2000fffe03f */
[----:B------:R-:W-:Y:S01]  /*3aac0*/  ISETP.LT.AND P2, PT, R28, c[0x0][0x178], P2 ;  /* 0x00005e001c007a0c */ /* 0x000fe20001741270 */
[----:B---3--:R-:W-:Y:S01]  /*3aad0*/  IMAD.U32 R23, RZ, RZ, UR5 ;  /* 0x00000005ff177e24 */ /* 0x008fe2000f8e00ff */
[----:B------:R-:W-:Y:S01]  /*3aae0*/  PRMT R12, R8, 0x7632, R12 ;  /* 0x00007632080c7816 */ /* 0x000fe2000000000c */
[----:B------:R-:W-:Y:S02]  /*3aaf0*/  UISETP.GE.AND UP0, UPT, UR17, UR10, UPT ;  /* 0x0000000a1100728c */ /* 0x000fe4000bf06270 */
[----:B------:R-:W-:Y:S02]  /*3ab00*/  IMAD.U32 R29, RZ, RZ, UR4 ;  /* 0x00000004ff1d7e24 */ /* 0x000fe4000f8e00ff */
[----:B0-----:R-:W-:Y:S01]  /*3ab10*/  IMAD.WIDE R26, R0, 0x2, R2 ;  /* 0x00000002001a7825 */ /* 0x001fe200078e0202 */
[----:B------:R-:W-:Y:S01]  /*3ab20*/  PRMT R0, R10, 0x7632, R0 ;  /* 0x000076320a007816 */ /* 0x000fe20000000000 */
[----:B------:R-:W-:-:S02]  /*3ab30*/  UISETP.GE.AND UP2, UPT, UR18, UR10, UPT ;  /* 0x0000000a1200728c */ /* 0x000fc4000bf46270 */
[C---:B------:R-:W-:Y:S01]  /*3ab40*/  IMAD.WIDE R24, R23.reuse, 0x2, R20 ;  /* 0x0000000217187825 */ /* 0x040fe200078e0214 */
[----:B------:R0:W-:Y:S01]  /*3ab50*/  @P0 STG.E.U16 [R26.64], R10 ;  /* 0x0000000a1a000986 */ /* 0x0001e2000c101508 */
[----:B------:R-:W-:Y:S02]  /*3ab60*/  PLOP3.LUT P0, PT, PT, PT, UP1, 0x40, 0x0 ;  /* 0x000000000000781c */ /* 0x000fe40003f0e818 */
[----:B------:R-:W-:Y:S01]  /*3ab70*/  IMAD.WIDE R22, R23, 0x2, R2 ;  /* 0x0000000217167825 */ /* 0x000fe200078e0202 */
[----:B------:R-:W-:Y:S01]  /*3ab80*/  UIADD3 UR4, UR4, UR6, URZ ;  /* 0x0000000604047290 */ /* 0x000fe2000fffe03f */
[----:B------:R-:W-:Y:S02]  /*3ab90*/  ISETP.LT.AND P0, PT, R28, c[0x0][0x178], P0 ;  /* 0x00005e001c007a0c */ /* 0x000fe40000701270 */
[----:B0-----:R-:W-:Y:S01]  /*3aba0*/  IMAD.WIDE R26, R29, 0x2, R20 ;  /* 0x000000021d1a7825 */ /* 0x001fe200078e0214 */
[----:B------:R-:W-:Y:S02]  /*3abb0*/  UIADD3 UR5, UR4, UR6, URZ ;  /* 0x0000000604057290 */ /* 0x000fe4000fffe03f */
[----:B------:R-:W-:Y:S01]  /*3abc0*/  UISETP.GE.AND UP1, UPT, UR19, UR10, UPT ;  /* 0x0000000a1300728c */ /* 0x000fe2000bf26270 */
[----:B------:R-:W-:Y:S01]  /*3abd0*/  PRMT R8, R13, 0x7632, R8 ;  /* 0x000076320d087816 */ /* 0x000fe20000000008 */
[----:B------:R-:W-:-:S02]  /*3abe0*/  UISETP.GE.AND UP3, UPT, UR23, UR10, UPT ;  /* 0x0000000a1700728c */ /* 0x000fc4000bf66270 */
[----:B------:R-:W-:Y:S02]  /*3abf0*/  UISETP.GE.AND UP4, UPT, UR24, UR10, UPT ;  /* 0x0000000a1800728c */ /* 0x000fe4000bf86270 */
[----:B------:R-:W-:-:S04]  /*3ac00*/  UISETP.GE.AND UP5, UPT, UR25, UR10, UPT ;  /* 0x0000000a1900728c */ /* 0x000fc8000bfa6270 */
[----:B------:R-:W-:Y:S02]  /*3ac10*/  PLOP3.LUT P6, PT, PT, PT, UP4, 0x40, 0x0 ;  /* 0x000000000000781c */ /* 0x000fe40003fce848 */
[----:B------:R-:W-:Y:S02]  /*3ac20*/  PLOP3.LUT P5, PT, PT, PT, UP5, 0x40, 0x0 ;  /* 0x000000000000781c */ /* 0x000fe40003fae858 */
[----:B------:R-:W-:Y:S02]  /*3ac30*/  PRMT R10, R11, 0x7632, R10 ;  /* 0x000076320b0a7816 */ /* 0x000fe4000000000a */
[C---:B--2---:R-:W-:Y:S02]  /*3ac40*/  ISETP.LT.AND P1, PT, R14.reuse, c[0x0][0x178], P1 ;  /* 0x00005e000e007a0c */ /* 0x044fe40000f21270 */
[----:B------:R-:W-:-:S11]  /*3ac50*/  ISETP.LT.AND P3, PT, R14, c[0x0][0x178], P3 ;  /* 0x00005e000e007a0c */ /* 0x000fd60001f61270 */
[----:B------:R-:W-:Y:S01]  /*3ac60*/  @P1 STG.E.U16 [R24.64], R12 ;  /* 0x0000000c18001986 */ /* 0x000fe2000c101508 */
[----:B------:R-:W-:-:S03]  /*3ac70*/  PLOP3.LUT P1, PT, PT, PT, UP0, 0x40, 0x0 ;  /* 0x000000000000781c */ /* 0x000fc60003f2e808 */
[----:B------:R0:W-:Y:S01]  /*3ac80*/  @P2 STG.E.U16 [R22.64], R0 ;  /* 0x0000000016002986 */ /* 0x0001e2000c101508 */
[----:B------:R-:W-:-:S03]  /*3ac90*/  PLOP3.LUT P2, PT, PT, PT, UP0, 0x40, 0x0 ;  /* 0x000000000000781c */ /* 0x000fc60003f4e808 */
[----:B-1----:R1:W-:Y:S01]  /*3aca0*/  @P3 STG.E.U16 [R26.64], R16 ;  /* 0x000000101a003986 */ /* 0x0023e2000c101508 */
[----:B------:R-:W-:Y:S02]  /*3acb0*/  PLOP3.LUT P3, PT, PT, PT, UP2, 0x40, 0x0 ;  /* 0x000000000000781c */ /* 0x000fe40003f6e828 */
[----:B------:R-:W-:Y:S02]  /*3acc0*/  ISETP.LT.AND P1, PT, R14, c[0x0][0x178], P1 ;  /* 0x00005e000e007a0c */ /* 0x000fe40000f21270 */
[----:B------:R-:W-:Y:S02]  /*3acd0*/  ISETP.LT.AND P2, PT, R28, c[0x0][0x178], P2 ;  /* 0x00005e001c007a0c */ /* 0x000fe40001741270 */
[----:B------:R-:W-:Y:S01]  /*3ace0*/  ISETP.LT.AND P3, PT, R14, c[0x0][0x178], P3 ;  /* 0x00005e000e007a0c */ /* 0x000fe20001f61270 */
[----:B0-----:R-:W-:Y:S02]  /*3acf0*/  IMAD.U32 R23, RZ, RZ, UR4 ;  /* 0x00000004ff177e24 */ /* 0x001fe4000f8e00ff */
[----:B-1----:R-:W-:Y:S01]  /*3ad00*/  IMAD.WIDE R26, R29, 0x2, R2 ;  /* 0x000000021d1a7825 */ /* 0x002fe200078e0202 */
[----:B------:R-:W-:-:S03]  /*3ad10*/  PRMT R12, R16, 0x7632, R12 ;  /* 0x00007632100c7816 */ /* 0x000fc6000000000c */
[----:B------:R-:W-:Y:S01]  /*3ad20*/  IMAD.U32 R29, RZ, RZ, UR5 ;  /* 0x00000005ff1d7e24 */ /* 0x000fe2000f8e00ff */
[----:B------:R-:W-:Y:S01]  /*3ad30*/  PRMT R0, R18, 0x7632, R0 ;  /* 0x0000763212007816 */ /* 0x000fe20000000000 */
[C---:B------:R-:W-:Y:S01]  /*3ad40*/  IMAD.WIDE R24, R23.reuse, 0x2, R20 ;  /* 0x0000000217187825 */ /* 0x040fe200078e0214 */
[----:B------:R0:W-:Y:S01]  /*3ad50*/  @P0 STG.E.U16 [R26.64], R18 ;  /* 0x000000121a000986 */ /* 0x0001e2000c101508 */
[----:B------:R-:W-:Y:S02]  /*3ad60*/  UISETP.GE.AND UP0, UPT, UR20, UR10, UPT ;  /* 0x0000000a1400728c */ /* 0x000fe4000bf06270 */
[----:B------:R-:W-:Y:S01]  /*3ad70*/  IMAD.WIDE R22, R23, 0x2, R2 ;  /* 0x0000000217167825 */ /* 0x000fe200078e0202 */
[----:B------:R1:W-:Y:S01]  /*3ad80*/  @P1 STG.E.U16 [R24.64], R12 ;  /* 0x0000000c18001986 */ /* 0x0003e2000c101508 */
[----:B------:R-:W-:Y:S01]  /*3ad90*/  PLOP3.LUT P0, PT, PT, PT, UP2, 0x40, 0x0 ;  /* 0x000000000000781c */ /* 0x000fe20003f0e828 */
[----:B------:R-:W-:Y:S01]  /*3ada0*/  UIADD3 UR5, UR5, UR6, URZ ;  /* 0x0000000605057290 */ /* 0x000fe2000fffe03f */
[----:B------:R-:W-:Y:S01]  /*3adb0*/  PLOP3.LUT P1, PT, PT, PT, UP1, 0x40, 0x0 ;  /* 0x000000000000781c */ /* 0x000fe20003f2e818 */
[----:B------:R2:W-:Y:S01]  /*3adc0*/  @P2 STG.E.U16 [R22.64], R0 ;  /* 0x0000000016002986 */ /* 0x0005e2000c101508 */
[----:B0-----:R-:W-:Y:S01]  /*3add0*/  IMAD.WIDE R26, R29, 0x2, R20 ;  /* 0x000000021d1a7825 */ /* 0x001fe200078e0214 */
[----:B------:R-:W-:Y:S01]  /*3ade0*/  PLOP3.LUT P2, PT, PT, PT, UP1, 0x40, 0x0 ;  /* 0x000000000000781c */ /* 0x000fe20003f4e818 */
[----:B------:R-:W-:Y:S01]  /*3adf0*/  UIADD3 UR4, UR5, UR6, URZ ;  /* 0x0000000605047290 */ /* 0x000fe2000fffe03f */
[----:B------:R-:W-:-:S02]  /*3ae00*/  ISETP.LT.AND P0, PT, R28, c[0x0][0x178], P0 ;  /* 0x00005e001c007a0c */ /* 0x000fc40000701270 */
[----:B------:R0:W-:Y:S01]  /*3ae10*/  @P3 STG.E.U16 [R26.64], R5 ;  /* 0x000000051a003986 */ /* 0x0001e2000c101508 */
[----:B------:R-:W-:Y:S02]  /*3ae20*/  PLOP3.LUT P3, PT, PT, PT, UP0, 0x40, 0x0 ;  /* 0x000000000000781c */ /* 0x000fe40003f6e808 */
[----:B------:R-:W-:Y:S02]  /*3ae30*/  ISETP.LT.AND P1, PT, R14, c[0x0][0x178], P1 ;  /* 0x00005e000e007a0c */ /* 0x000fe40000f21270 */
[----:B------:R-:W-:Y:S02]  /*3ae40*/  ISETP.LT.AND P2, PT, R28, c[0x0][0x178], P2 ;  /* 0x00005e001c007a0c */ /* 0x000fe40001741270 */
[----:B------:R-:W-:Y:S01]  /*3ae50*/  ISETP.LT.AND P3, PT, R14, c[0x0][0x178], P3 ;  /* 0x00005e000e007a0c */ /* 0x000fe20001f61270 */
[----:B-1----:R-:W-:Y:S02]  /*3ae60*/  IMAD.U32 R25, RZ, RZ, UR5 ;  /* 0x00000005ff197e24 */ /* 0x002fe4000f8e00ff */
[----:B--2---:R-:W-:Y:S01]  /*3ae70*/  IMAD.WIDE R22, R29, 0x2, R2 ;  /* 0x000000021d167825 */ /* 0x004fe200078e0202 */
[----:B------:R-:W-:-:S03]  /*3ae80*/  PRMT R0, R5, 0x7632, R0 ;  /* 0x0000763205007816 */ /* 0x000fc60000000000 */
[----:B------:R-:W-:Y:S01]  /*3ae90*/  IMAD.U32 R29, RZ, RZ, UR4 ;  /* 0x00000004ff1d7e24 */ /* 0x000fe2000f8e00ff */
[----:B------:R-:W-:Y:S01]  /*3aea0*/  PRMT R12, R7, 0x7632, R12 ;  /* 0x00007632070c7816 */ /* 0x000fe2000000000c */
[----:B0-----:R-:W-:Y:S01]  /*3aeb0*/  IMAD.WIDE R4, R25, 0x2, R20 ;  /* 0x0000000219047825 */ /* 0x001fe200078e0214 */
[----:B------:R-:W-:-:S03]  /*3aec0*/  UISETP.GE.AND UP1, UPT, UR21, UR10, UPT ;  /* 0x0000000a1500728c */ /* 0x000fc6000bf26270 */
[----:B------:R-:W-:Y:S01]  /*3aed0*/  IMAD.WIDE R24, R25, 0x2, R2 ;  /* 0x0000000219187825 */ /* 0x000fe200078e0202 */
[----:B------:R-:W-:Y:S01]  /*3aee0*/  UISETP.GE.AND UP2, UPT, UR22, UR10, UPT ;  /* 0x0000000a1600728c */ /* 0x000fe2000bf46270 */
[----:B------:R-:W-:Y:S02]  /*3aef0*/  @P0 STG.E.U16 [R22.64], R7 ;  /* 0x0000000716000986 */ /* 0x000fe4000c101508 */
[----:B------:R-:W-:Y:S02]  /*3af00*/  IMAD.WIDE R26, R29, 0x2, R20 ;  /* 0x000000021d1a7825 */ /* 0x000fe400078e0214 */
[----:B------:R-:W-:Y:S01]  /*3af10*/  @P1 STG.E.U16 [R4.64], R0 ;  /* 0x0000000004001986 */ /* 0x000fe2000c101508 */
[----:B------:R-:W-:Y:S01]  /*3af20*/  PLOP3.LUT P1, PT, PT, PT, UP0, 0x40, 0x0 ;  /* 0x000000000000781c */ /* 0x000fe20003f2e808 */
[----:B------:R-:W-:Y:S01]  /*3af30*/  UIADD3 UR4, UR4, UR6, URZ ;  /* 0x0000000604047290 */ /* 0x000fe2000fffe03f */
[----:B------:R-:W-:Y:S01]  /*3af40*/  PLOP3.LUT P4, PT, PT, PT, UP1, 0x40, 0x0 ;  /* 0x000000000000781c */ /* 0x000fe20003f8e818 */
[----:B------:R0:W-:Y:S01]  /*3af50*/  @P2 STG.E.U16 [R24.64], R12 ;  /* 0x0000000c18002986 */ /* 0x0001e2000c101508 */
[----:B------:R-:W-:-:S03]  /*3af60*/  PLOP3.LUT P2, PT, PT, PT, UP2, 0x40, 0x0 ;  /* 0x000000000000781c */ /* 0x000fc60003f4e828 */
[----:B------:R1:W-:Y:S01]  /*3af70*/  @P3 STG.E.U16 [R26.64], R13 ;  /* 0x0000000d1a003986 */ /* 0x0003e2000c101508 */
[----:B------:R-:W-:Y:S01]  /*3af80*/  PLOP3.LUT P3, PT, PT, PT, UP1, 0x40, 0x0 ;  /* 0x000000000000781c */ /* 0x000fe20003f6e818 */
[----:B------:R-:W-:Y:S01]  /*3af90*/  UIADD3 UR5, UR4, UR6, URZ ;  /* 0x0000000604057290 */ /* 0x000fe2000fffe03f */
[----:B------:R-:W-:Y:S02]  /*3afa0*/  ISETP.LT.AND P1, PT, R28, c[0x0][0x178], P1 ;  /* 0x00005e001c007a0c */ /* 0x000fe40000f21270 */
[----:B------:R-:W-:Y:S02]  /*3afb0*/  ISETP.LT.AND P4, PT, R14, c[0x0][0x178], P4 ;  /* 0x00005e000e007a0c */ /* 0x000fe40002781270 */
[----:B------:R-:W-:Y:S02]  /*3afc0*/  ISETP.LT.AND P3, PT, R28, c[0x0][0x178], P3 ;  /* 0x00005e001c007a0c */ /* 0x000fe40001f61270 */
[----:B------:R-:W-:Y:S01]  /*3afd0*/  ISETP.LT.AND P2, PT, R14, c[0x0][0x178], P2 ;  /* 0x00005e000e007a0c */ /* 0x000fe20001741270 */
[----:B0-----:R-:W-:-:S02]  /*3afe0*/  IMAD.U32 R25, RZ, RZ, UR5 ;  /* 0x00000005ff197e24 */ /* 0x001fc4000f8e00ff */
[----:B-1----:R-:W-:Y:S02]  /*3aff0*/  IMAD.U32 R13, RZ, RZ, UR4 ;  /* 0x00000004ff0d7e24 */ /* 0x002fe4000f8e00ff */
[----:B------:R-:W-:Y:S01]  /*3b000*/  IMAD.WIDE R4, R29, 0x2, R2 ;  /* 0x000000021d047825 */ /* 0x000fe200078e0202 */
[----:B------:R-:W-:-:S03]  /*3b010*/  PRMT R0, R15, 0x7632, R0 ;  /* 0x000076320f007816 */ /* 0x000fc60000000000 */
[C---:B------:R-:W-:Y:S01]  /*3b020*/  IMAD.WIDE R6, R13.reuse, 0x2, R20 ;  /* 0x000000020d067825 */ /* 0x040fe200078e0214 */
[----:B------:R-:W-:Y:S03]  /*3b030*/  @P1 STG.E.U16 [R4.64], R15 ;  /* 0x0000000f04001986 */ /* 0x000fe6000c101508 */
[----:B------:R-:W-:Y:S01]  /*3b040*/  IMAD.WIDE R12, R13, 0x2, R2 ;  /* 0x000000020d0c7825 */ /* 0x000fe200078e0202 */
[----:B------:R-:W-:Y:S03]  /*3b050*/  @P4 STG.E.U16 [R6.64], R8 ;  /* 0x0000000806004986 */ /* 0x000fe6000c101508 */
[----:B------:R-:W-:Y:S01]  /*3b060*/  IMAD.WIDE R22, R25, 0x2, R20 ;  /* 0x0000000219167825 */ /* 0x000fe200078e0214 */
[----:B------:R-:W-:Y:S01]  /*3b070*/  PLOP3.LUT P1, PT, PT, PT, UP2, 0x40, 0x0 ;  /* 0x000000000000781c */ /* 0x000fe20003f2e828 */
[----:B------:R-:W-:Y:S01]  /*3b080*/  UIADD3 UR5, UR5, UR6, URZ ;  /* 0x0000000605057290 */ /* 0x000fe2000fffe03f */
[----:B------:R0:W-:Y:S01]  /*3b090*/  @P3 STG.E.U16 [R12.64], R0 ;  /* 0x000000000c003986 */ /* 0x0001e2000c101508 */
[----:B------:R-:W-:-:S03]  /*3b0a0*/  PLOP3.LUT P0, PT, PT, PT, UP3, 0x40, 0x0 ;  /* 0x000000000000781c */ /* 0x000fc60003f0e838 */
[----:B------:R1:W-:Y:S01]  /*3b0b0*/  @P2 STG.E.U16 [R22.64], R9 ;  /* 0x0000000916002986 */ /* 0x0003e2000c101508 */
[----:B------:R-:W-:Y:S01]  /*3b0c0*/  PLOP3.LUT P2, PT, PT, PT, UP3, 0x40, 0x0 ;  /* 0x000000000000781c */ /* 0x000fe20003f4e838 */
[----:B------:R-:W-:Y:S01]  /*3b0d0*/  UIADD3 UR7, UR5, UR6, URZ ;  /* 0x0000000605077290 */ /* 0x000fe2000fffe03f */
[----:B------:R-:W-:Y:S02]  /*3b0e0*/  ISETP.LT.AND P1, PT, R28, c[0x0][0x178], P1 ;  /* 0x00005e001c007a0c */ /* 0x000fe40000f21270 */
[----:B------:R-:W-:Y:S02]  /*3b0f0*/  PLOP3.LUT P4, PT, PT, PT, UP4, 0x40, 0x0 ;  /* 0x000000000000781c */ /* 0x000fe40003f8e848 */
[----:B------:R-:W-:Y:S01]  /*3b100*/  ISETP.LT.AND P0, PT, R14, c[0x0][0x178], P0 ;  /* 0x00005e000e007a0c */ /* 0x000fe20000701270 */
[----:B------:R-:W-:Y:S01]  /*3b110*/  UIADD3 UR4, UR7, UR6, URZ ;  /* 0x0000000607047290 */ /* 0x000fe2000fffe03f */
[----:B------:R-:W-:Y:S02]  /*3b120*/  PLOP3.LUT P3, PT, PT, PT, UP5, 0x40, 0x0 ;  /* 0x000000000000781c */ /* 0x000fe40003f6e858 */
[----:B------:R-:W-:-:S02]  /*3b130*/  ISETP.LT.AND P2, PT, R28, c[0x0][0x178], P2 ;  /* 0x00005e001c007a0c */ /* 0x000fc40001741270 */
[----:B------:R-:W-:Y:S02]  /*3b140*/  ISETP.LT.AND P6, PT, R14, c[0x0][0x178], P6 ;  /* 0x00005e000e007a0c */ /* 0x000fe400037c1270 */
[----:B------:R-:W-:Y:S02]  /*3b150*/  ISETP.LT.AND P4, PT, R28, c[0x0][0x178], P4 ;  /* 0x00005e001c007a0c */ /* 0x000fe40002781270 */
[----:B0-----:R-:W-:Y:S01]  /*3b160*/  PRMT R0, R9, 0x7632, R0 ;  /* 0x0000763209007816 */ /* 0x001fe20000000000 */
[----:B-1----:R-:W-:Y:S01]  /*3b170*/  IMAD.U32 R9, RZ, RZ, UR5 ;  /* 0x00000005ff097e24 */ /* 0x002fe2000f8e00ff */
[----:B------:R-:W-:Y:S01]  /*3b180*/  ISETP.LT.AND P5, PT, R14, c[0x0][0x178], P5 ;  /* 0x00005e000e007a0c */ /* 0x000fe20002fa1270 */
[----:B------:R-:W-:Y:S01]  /*3b190*/  IMAD.U32 R15, RZ, RZ, UR7 ;  /* 0x00000007ff0f7e24 */ /* 0x000fe2000f8e00ff */
[----:B------:R-:W-:Y:S01]  /*3b1a0*/  ISETP.LT.AND P3, PT, R28, c[0x0][0x178], P3 ;  /* 0x00005e001c007a0c */ /* 0x000fe20001f61270 */
[----:B------:R-:W-:-:S04]  /*3b1b0*/  IMAD.WIDE R4, R25, 0x2, R2 ;  /* 0x0000000219047825 */ /* 0x000fc800078e0202 */
[----:B------:R-:W-:Y:S02]  /*3b1c0*/  IMAD.U32 R23, RZ, RZ, UR4 ;  /* 0x00000004ff177e24 */ /* 0x000fe4000f8e00ff */
[C---:B------:R-:W-:Y:S01]  /*3b1d0*/  IMAD.WIDE R6, R9.reuse, 0x2, R20 ;  /* 0x0000000209067825 */ /* 0x040fe200078e0214 */
[----:B------:R0:W-:Y:S03]  /*3b1e0*/  @P1 STG.E.U16 [R4.64], R11 ;  /* 0x0000000b04001986 */ /* 0x0001e6000c101508 */
[----:B------:R-:W-:Y:S01]  /*3b1f0*/  IMAD.WIDE R8, R9, 0x2, R2 ;  /* 0x0000000209087825 */ /* 0x000fe200078e0202 */
[----:B------:R1:W-:Y:S03]  /*3b200*/  @P0 STG.E.U16 [R6.64], R0 ;  /* 0x0000000006000986 */ /* 0x0003e6000c101508 */
[C---:B------:R-:W-:Y:S01]  /*3b210*/  IMAD.WIDE R12, R15.reuse, 0x2, R20 ;  /* 0x000000020f0c7825 */ /* 0x040fe200078e0214 */
[----:B------:R1:W-:Y:S03]  /*3b220*/  @P2 STG.E.U16 [R8.64], R10 ;  /* 0x0000000a08002986 */ /* 0x0003e6000c101508 */
[----:B------:R-:W-:Y:S01]  /*3b230*/  IMAD.WIDE R14, R15, 0x2, R2 ;  /* 0x000000020f0e7825 */ /* 0x000fe200078e0202 */
[----:B0-----:R-:W-:-:S03]  /*3b240*/  PRMT R5, R17, 0x7632, R5 ;  /* 0x0000763211057816 */ /* 0x001fc60000000005 */
[C---:B------:R-:W-:Y:S01]  /*3b250*/  IMAD.WIDE R20, R23.reuse, 0x2, R20 ;  /* 0x0000000217147825 */ /* 0x040fe200078e0214 */
[----:B------:R1:W-:Y:S04]  /*3b260*/  @P6 STG.E.U16 [R12.64], R17 ;  /* 0x000000110c006986 */ /* 0x0003e8000c101508 */
[----:B------:R1:W-:Y:S01]  /*3b270*/  @P4 STG.E.U16 [R14.64], R19 ;  /* 0x000000130e004986 */ /* 0x0003e2000c101508 */
[----:B------:R-:W-:-:S03]  /*3b280*/  IMAD.WIDE R2, R23, 0x2, R2 ;  /* 0x0000000217027825 */ /* 0x000fc600078e0202 */
[----:B------:R1:W-:Y:S01]  /*3b290*/  @P5 STG.E.U16 [R20.64], R5 ;  /* 0x0000000514005986 */ /* 0x0003e2000c101508 */
[----:B------:R-:W-:Y:S05]  /*3b2a0*/  @!P3 EXIT ;  /* 0x000000000000b94d */ /* 0x000fea0003800000 */
[----:B-1----:R-:W-:-:S05]  /*3b2b0*/  PRMT R19, R19, 0x7632, R19 ;  /* 0x0000763213137816 */ /* 0x002fca0000000013 */
[----:B------:R-:W-:Y:S01]  /*3b2c0*/  STG.E.U16 [R2.64], R19 ;  /* 0x0000001302007986 */ /* 0x000fe2000c101508 */
[----:B------:R-:W-:Y:S05]  /*3b2d0*/  EXIT ;  /* 0x000000000000794d */ /* 0x000fea0003800000 */
.L_x_4:
[----:B------:R-:W-:-:S00]  /*3b2e0*/  BRA `(.L_x_4) ;  /* 0xfffffff000007947 */ /* 0x000fc0000383ffff */
[----:B------:R-:W-:-:S00]  /*3b2f0*/  NOP ;  /* 0x0000000000007918 */ /* 0x000fc00000000000 */
        /* <DEDUP_REMOVED lines=8> */
.L_x_5:


//--------------------- .nv.shared.matmul_kernel  --------------------------
	.section	.nv.shared.matmul_kernel,"aw",@nobits
	.sectionflags	@""
	.align	16
